	.target	sm_90a

	.elftype	@"ET_EXEC"


//--------------------- .note.nv.tkinfo           --------------------------
	.section	.note.nv.tkinfo,"",@"SHT_NOTE"
	.sectionflags	@"SHF_NOTE_NV_TKINFO"
	.tkinfo
        /*0018*/ 	.word	0x00000002
        /*0030*/ 	.string	""
        /*0030*/ 	.string	"ptxas"
        /*0030*/ 	.string	"Cuda compilation tools, release 13.0, V13.0.88"
        /*0030*/ 	.string	"Build cuda_13.0.r13.0/compiler.36424714_0"
        /*0030*/ 	.string	"-v  -suppress-debug-info  -lineinfo  -arch sm_90a "



//--------------------- .note.nv.cuinfo           --------------------------
	.section	.note.nv.cuinfo,"",@"SHT_NOTE"
	.sectionflags	@"SHF_NOTE_NV_CUINFO"
        /*0018*/ 	.short	0x0002
        /*001a*/ 	.short	0x005a
        /*001c*/ 	.short	0x0082
	.zero		2


//--------------------- .nv.info                  --------------------------
	.section	.nv.info,"",@"SHT_CUDA_INFO"
	.align	4


	//----- nvinfo : EIATTR_REGCOUNT
	.align		4
        /*0000*/ 	.byte	0x04, 0x2f
        /*0002*/ 	.short	(.L_1 - .L_0)
	.align		4
.L_0:
        /*0004*/ 	.word	index@(matmul_kernel)
        /*0008*/ 	.word	0x00000020


	//----- nvinfo : EIATTR_FRAME_SIZE
	.align		4
.L_1:
        /*000c*/ 	.byte	0x04, 0x11
        /*000e*/ 	.short	(.L_3 - .L_2)
	.align		4
.L_2:
        /*0010*/ 	.word	index@(matmul_kernel)
        /*0014*/ 	.word	0x000016d0


	//----- nvinfo : EIATTR_MIN_STACK_SIZE
	.align		4
.L_3:
        /*0018*/ 	.byte	0x04, 0x12
        /*001a*/ 	.short	(.L_5 - .L_4)
	.align		4
.L_4:
        /*001c*/ 	.word	index@(matmul_kernel)
        /*0020*/ 	.word	0x000016d0
.L_5:


//--------------------- .nv.compat                --------------------------
	.section	.nv.compat,"",@"SHT_CUDA_COMPAT_INFO"
	.align	4
        /*0000*/ 	.byte	0x02, 0x09, 0x01, 0x00, 0x02, 0x02, 0x01, 0x00, 0x02, 0x05, 0x05, 0x00, 0x03, 0x07, 0x01, 0x01
        /*0010*/ 	.byte	0x02, 0x03, 0x00, 0x00, 0x02, 0x06, 0x01, 0x00, 0x04, 0x0b, 0x08, 0x00, 0x00, 0x00, 0x00, 0x00
        /*0020*/ 	.byte	0x00, 0x00, 0x00, 0x00


//--------------------- .nv.info.matmul_kernel    --------------------------
	.section	.nv.info.matmul_kernel,"",@"SHT_CUDA_INFO"
	.sectionflags	@""
	.align	4


	//----- nvinfo : EIATTR_CUDA_API_VERSION
	.align		4
        /*0000*/ 	.byte	0x04, 0x37
        /*0002*/ 	.short	(.L_7 - .L_6)
.L_6:
        /*0004*/ 	.word	0x00000082


	//----- nvinfo : EIATTR_KPARAM_INFO
	.align		4
.L_7:
        /*0008*/ 	.byte	0x04, 0x17
        /*000a*/ 	.short	(.L_9 - .L_8)
.L_8:
        /*000c*/ 	.word	0x00000000
        /*0010*/ 	.short	0x000d
        /*0012*/ 	.short	0x0048
        /*0014*/ 	.byte	0x00, 0xf4, 0x21, 0x00


	//----- nvinfo : EIATTR_KPARAM_INFO
	.align		4
.L_9:
        /*0018*/ 	.byte	0x04, 0x17
        /*001a*/ 	.short	(.L_11 - .L_10)
.L_10:
        /*001c*/ 	.word	0x00000000
        /*0020*/ 	.short	0x000c
        /*0022*/ 	.short	0x0040
        /*0024*/ 	.byte	0x00, 0xf4, 0x21, 0x00


	//----- nvinfo : EIATTR_KPARAM_INFO
	.align		4
.L_11:
        /*0028*/ 	.byte	0x04, 0x17
        /*002a*/ 	.short	(.L_13 - .L_12)
.L_12:
        /*002c*/ 	.word	0x00000000
        /*0030*/ 	.short	0x000b
        /*0032*/ 	.short	0x0038
        /*0034*/ 	.byte	0x00, 0xf0, 0x11, 0x00


	//----- nvinfo : EIATTR_KPARAM_INFO
	.align		4
.L_13:
        /*0038*/ 	.byte	0x04, 0x17
        /*003a*/ 	.short	(.L_15 - .L_14)
.L_14:
        /*003c*/ 	.word	0x00000000
        /*0040*/ 	.short	0x000a
        /*0042*/ 	.short	0x0034
        /*0044*/ 	.byte	0x00, 0xf0, 0x11, 0x00


	//----- nvinfo : EIATTR_KPARAM_INFO
	.align		4
.L_15:
        /*0048*/ 	.byte	0x04, 0x17
        /*004a*/ 	.short	(.L_17 - .L_16)
.L_16:
        /*004c*/ 	.word	0x00000000
        /*0050*/ 	.short	0x0009
        /*0052*/ 	.short	0x0030
        /*0054*/ 	.byte	0x00, 0xf0, 0x11, 0x00


	//----- nvinfo : EIATTR_KPARAM_INFO
	.align		4
.L_17:
        /*0058*/ 	.byte	0x04, 0x17
        /*005a*/ 	.short	(.L_19 - .L_18)
.L_18:
        /*005c*/ 	.word	0x00000000
        /*0060*/ 	.short	0x0008
        /*0062*/ 	.short	0x002c
        /*0064*/ 	.byte	0x00, 0xf0, 0x11, 0x00


	//----- nvinfo : EIATTR_KPARAM_INFO
	.align		4
.L_19:
        /*0068*/ 	.byte	0x04, 0x17
        /*006a*/ 	.short	(.L_21 - .L_20)
.L_20:
        /*006c*/ 	.word	0x00000000
        /*0070*/ 	.short	0x0007
        /*0072*/ 	.short	0x0028
        /*0074*/ 	.byte	0x00, 0xf0, 0x11, 0x00


	//----- nvinfo : EIATTR_KPARAM_INFO
	.align		4
.L_21:
        /*0078*/ 	.byte	0x04, 0x17
        /*007a*/ 	.short	(.L_23 - .L_22)
.L_22:
        /*007c*/ 	.word	0x00000000
        /*0080*/ 	.short	0x0006
        /*0082*/ 	.short	0x0024
        /*0084*/ 	.byte	0x00, 0xf0, 0x11, 0x00


	//----- nvinfo : EIATTR_KPARAM_INFO
	.align		4
.L_23:
        /*0088*/ 	.byte	0x04, 0x17
        /*008a*/ 	.short	(.L_25 - .L_24)
.L_24:
        /*008c*/ 	.word	0x00000000
        /*0090*/ 	.short	0x0005
        /*0092*/ 	.short	0x0020
        /*0094*/ 	.byte	0x00, 0xf0, 0x11, 0x00


	//----- nvinfo : EIATTR_KPARAM_INFO
	.align		4
.L_25:
        /*0098*/ 	.byte	0x04, 0x17
        /*009a*/ 	.short	(.L_27 - .L_26)
.L_26:
        /*009c*/ 	.word	0x00000000
        /*00a0*/ 	.short	0x0004
        /*00a2*/ 	.short	0x001c
        /*00a4*/ 	.byte	0x00, 0xf0, 0x11, 0x00


	//----- nvinfo : EIATTR_KPARAM_INFO
	.align		4
.L_27:
        /*00a8*/ 	.byte	0x04, 0x17
        /*00aa*/ 	.short	(.L_29 - .L_28)
.L_28:
        /*00ac*/ 	.word	0x00000000
        /*00b0*/ 	.short	0x0003
        /*00b2*/ 	.short	0x0018
        /*00b4*/ 	.byte	0x00, 0xf0, 0x11, 0x00


	//----- nvinfo : EIATTR_KPARAM_INFO
	.align		4
.L_29:
        /*00b8*/ 	.byte	0x04, 0x17
        /*00ba*/ 	.short	(.L_31 - .L_30)
.L_30:
        /*00bc*/ 	.word	0x00000000
        /*00c0*/ 	.short	0x0002
        /*00c2*/ 	.short	0x0010
        /*00c4*/ 	.byte	0x00, 0xf4, 0x21, 0x00


	//----- nvinfo : EIATTR_KPARAM_INFO
	.align		4
.L_31:
        /*00c8*/ 	.byte	0x04, 0x17
        /*00ca*/ 	.short	(.L_33 - .L_32)
.L_32:
        /*00cc*/ 	.word	0x00000000
        /*00d0*/ 	.short	0x0001
        /*00d2*/ 	.short	0x0008
        /*00d4*/ 	.byte	0x00, 0xf4, 0x21, 0x00


	//----- nvinfo : EIATTR_KPARAM_INFO
	.align		4
.L_33:
        /*00d8*/ 	.byte	0x04, 0x17
        /*00da*/ 	.short	(.L_35 - .L_34)
.L_34:
        /*00dc*/ 	.word	0x00000000
        /*00e0*/ 	.short	0x0000
        /*00e2*/ 	.short	0x0000
        /*00e4*/ 	.byte	0x00, 0xf4, 0x21, 0x00


	//----- nvinfo : EIATTR_SPARSE_MMA_MASK
	.align		4
.L_35:
        /*00e8*/ 	.byte	0x03, 0x50
        /*00ea*/ 	.short	0x0000


	//----- nvinfo : EIATTR_MAXREG_COUNT
	.align		4
        /*00ec*/ 	.byte	0x03, 0x1b
        /*00ee*/ 	.short	0x00ff


	//----- nvinfo : EIATTR_NUM_BARRIERS
	.align		4
        /*00f0*/ 	.byte	0x02, 0x4c
        /*00f2*/ 	.byte	0x01
	.zero		1


	//----- nvinfo : EIATTR_ANNOTATIONS
	.align		4
        /*00f4*/ 	.byte	0x04, 0x55
        /*00f6*/ 	.short	(.L_37 - .L_36)


	//   ....[0]....
.L_36:
        /*00f8*/ 	.word	0x00000001
        /*00fc*/ 	.byte	0xe0, 0x00, 0x00, 0x00, 0x01, 0x00, 0x00, 0x00, 0x00, 0x01, 0x00, 0x00, 0x01, 0x00, 0x00, 0x00
        /* <DEDUP_REMOVED lines=2304> */
        /*910c*/ 	.byte	0xa0, 0x0f, 0x02, 0x00


	//----- nvinfo : EIATTR_MERCURY_ISA_VERSION
	.align		4
.L_37:
        /*9110*/ 	.byte	0x03, 0x5f
        /*9112*/ 	.short	0x0101


	//----- nvinfo : EIATTR_EXIT_INSTR_OFFSETS
	.align		4
        /*9114*/ 	.byte	0x04, 0x1c
        /*9116*/ 	.short	(.L_39 - .L_38)


	//   ....[0]....
.L_38:
        /*9118*/ 	.word	0x000210b0


	//   ....[1]....
        /*911c*/ 	.word	0x000210e0


	//----- nvinfo : EIATTR_REQNTID
	.align		4
.L_39:
        /*9120*/ 	.byte	0x04, 0x10
        /*9122*/ 	.short	(.L_41 - .L_40)
.L_40:
        /*9124*/ 	.word	0x00000040
        /*9128*/ 	.word	0x00000001
        /*912c*/ 	.word	0x00000001


	//----- nvinfo : EIATTR_CBANK_PARAM_SIZE
	.align		4
.L_41:
        /*9130*/ 	.byte	0x03, 0x19
        /*9132*/ 	.short	0x0050


	//----- nvinfo : EIATTR_PARAM_CBANK
	.align		4
        /*9134*/ 	.byte	0x04, 0x0a
        /*9136*/ 	.short	(.L_43 - .L_42)
	.align		4
.L_42:
        /*9138*/ 	.word	index@(.nv.constant0.matmul_kernel)
        /*913c*/ 	.short	0x0210
        /*913e*/ 	.short	0x0050


	//----- nvinfo : EIATTR_SW_WAR
	.align		4
.L_43:
        /*9140*/ 	.byte	0x04, 0x36
        /*9142*/ 	.short	(.L_45 - .L_44)
.L_44:
        /*9144*/ 	.word	0x00000008
.L_45:


//--------------------- .nv.callgraph             --------------------------
	.section	.nv.callgraph,"",@"SHT_CUDA_CALLGRAPH"
	.align	4
	.sectionentsize	8
	.align		4
        /*0000*/ 	.word	0x00000000
	.align		4
        /*0004*/ 	.word	0xffffffff
	.align		4
        /*0008*/ 	.word	0x00000000
	.align		4
        /*000c*/ 	.word	0xfffffffe
	.align		4
        /*0010*/ 	.word	0x00000000
	.align		4
        /*0014*/ 	.word	0xfffffffd
	.align		4
        /*0018*/ 	.word	0x00000000
	.align		4
        /*001c*/ 	.word	0xfffffffc


//--------------------- .text.matmul_kernel       --------------------------
	.section	.text.matmul_kernel,"ax",@progbits
	.align	128
        .global         matmul_kernel
        .type           matmul_kernel,@function
        .size           matmul_kernel,(.L_x_3 - matmul_kernel)
        .other          matmul_kernel,@"STO_CUDA_ENTRY STV_DEFAULT"
matmul_kernel:
.text.matmul_kernel:
[----:B------:R-:W0:Y:S08]  /*0000*/  LDC R1, c[0x0][0x28] ;  /* 0x00000a00ff017b82 */ /* 0x000e300000000800 */
[----:B------:R-:W1:Y:S01]  /*0010*/  LDC.64 R2, c[0x0][0x228] ;  /* 0x00008a00ff027b82 */ /* 0x000e620000000a00 */
[----:B0-----:R-:W-:Y:S01]  /*0020*/  VIADD R1, R1, 0xffffe930 ;  /* 0xffffe93001017836 */ /* 0x001fe20000000000 */
[----:B------:R-:W0:Y:S01]  /*0030*/  S2R R27, SR_TID.X ;  /* 0x00000000001b7919 */ /* 0x000e220000002100 */
[----:B------:R-:W-:Y:S01]  /*0040*/  UMOV UR4, 0x400 ;  /* 0x0000040000047882 */ /* 0x000fe20000000000 */
[----:B------:R-:W-:-:S02]  /*0050*/  CS2R R14, SRZ ;  /* 0x00000000000e7805 */ /* 0x000fc4000001ff00 */
[----:B------:R-:W-:Y:S02]  /*0060*/  CS2R R16, SRZ ;  /* 0x0000000000107805 */ /* 0x000fe4000001ff00 */
[----:B------:R-:W-:Y:S02]  /*0070*/  CS2R R18, SRZ ;  /* 0x0000000000127805 */ /* 0x000fe4000001ff00 */
[----:B------:R-:W-:Y:S01]  /*0080*/  CS2R R20, SRZ ;  /* 0x0000000000147805 */ /* 0x000fe2000001ff00 */
[----:B------:R-:W2:Y:S01]  /*0090*/  LDC R29, c[0x0][0x230] ;  /* 0x00008c00ff1d7b82 */ /* 0x000ea20000000800 */
[----:B------:R-:W-:Y:S02]  /*00a0*/  CS2R R22, SRZ ;  /* 0x0000000000167805 */ /* 0x000fe4000001ff00 */
[----:B------:R-:W-:-:S05]  /*00b0*/  CS2R R24, SRZ ;  /* 0x0000000000187805 */ /* 0x000fca000001ff00 */
[----:B------:R-:W3:Y:S01]  /*00c0*/  S2UR UR5, SR_CgaCtaId ;  /* 0x00000000000579c3 */ /* 0x000ee20000008800 */
[----:B-1----:R-:W-:Y:S01]  /*00d0*/  VIADD R0, R3, 0xf ;  /* 0x0000000f03007836 */ /* 0x002fe20000000000 */
[----:B------:R0:W-:Y:S04]  /*00e0*/  STL [R1+0xe38], R3 ;  /* 0x000e380301007387 */ /* 0x0001e80000100800 */
[----:B------:R-:W-:Y:S01]  /*00f0*/  SHF.R.S32.HI R5, RZ, 0x1f, R0 ;  /* 0x0000001fff057819 */ /* 0x000fe20000011400 */
[----:B------:R-:W-:Y:S01]  /*0100*/  STL [R1+0x90], RZ ;  /* 0x000090ff01007387 */ /* 0x000fe20000100800 */
[----:B--2---:R-:W-:Y:S02]  /*0110*/  VIADD R29, R29, 0x1f ;  /* 0x0000001f1d1d7836 */ /* 0x004fe40000000000 */
[----:B------:R-:W-:Y:S01]  /*0120*/  LEA.HI R5, R5, R0, RZ, 0x4 ;  /* 0x0000000005057211 */ /* 0x000fe200078f20ff */
[----:B------:R-:W-:Y:S01]  /*0130*/  STL [R1+0x94], RZ ;  /* 0x000094ff01007387 */ /* 0x000fe20000100800 */
[----:B0-----:R-:W-:Y:S01]  /*0140*/  LOP3.LUT R3, R27, 0x3f, RZ, 0xc0, !PT ;  /* 0x0000003f1b037812 */ /* 0x001fe200078ec0ff */
[----:B------:R-:W-:Y:S01]  /*0150*/  ULDC.64 UR8, c[0x0][0x208] ;  /* 0x0000820000087ab9 */ /* 0x000fe20000000a00 */
[----:B------:R-:W-:Y:S01]  /*0160*/  SHF.R.S32.HI R0, RZ, 0x4, R5 ;  /* 0x00000004ff007819 */ /* 0x000fe20000011405 */
[----:B------:R-:W-:Y:S01]  /*0170*/  STL [R1+0x98], RZ ;  /* 0x000098ff01007387 */ /* 0x000fe20000100800 */
[----:B------:R-:W-:Y:S01]  /*0180*/  CS2R R26, SRZ ;  /* 0x00000000001a7805 */ /* 0x000fe2000001ff00 */
[----:B---3--:R-:W-:-:S02]  /*0190*/  ULEA UR4, UR5, UR4, 0x18 ;  /* 0x0000000405047291 */ /* 0x008fc4000f8ec03f */
[----:B------:R-:W-:Y:S01]  /*01a0*/  IMAD.SHL.U32 R0, R0, 0x8, RZ ;  /* 0x0000000800007824 */ /* 0x000fe200078e00ff */
[----:B------:R-:W0:Y:S04]  /*01b0*/  S2R R5, SR_CTAID.X ;  /* 0x0000000000057919 */ /* 0x000e280000002500 */
[-C--:B------:R-:W-:Y:S01]  /*01c0*/  IABS R9, R0.reuse ;  /* 0x0000000000097213 */ /* 0x080fe20000000000 */
[----:B------:R-:W-:Y:S01]  /*01d0*/  STL [R1+0x9c], RZ ;  /* 0x00009cff01007387 */ /* 0x000fe20000100800 */
[----:B------:R-:W-:Y:S02]  /*01e0*/  IABS R12, R0 ;  /* 0x00000000000c7213 */ /* 0x000fe40000000000 */
[----:B------:R-:W1:Y:S01]  /*01f0*/  I2F.RP R4, R9 ;  /* 0x0000000900047306 */ /* 0x000e620000209400 */
[----:B------:R-:W-:Y:S04]  /*0200*/  STL [R1+0x80], RZ ;  /* 0x000080ff01007387 */ /* 0x000fe80000100800 */
[----:B------:R-:W-:Y:S04]  /*0210*/  STL [R1+0x84], RZ ;  /* 0x000084ff01007387 */ /* 0x000fe80000100800 */
[----:B------:R-:W-:Y:S04]  /*0220*/  STL [R1+0x88], RZ ;  /* 0x000088ff01007387 */ /* 0x000fe80000100800 */
[----:B------:R-:W-:Y:S01]  /*0230*/  STL [R1+0x8c], RZ ;  /* 0x00008cff01007387 */ /* 0x000fe20000100800 */
[----:B-1----:R-:W1:Y:S03]  /*0240*/  MUFU.RCP R4, R4 ;  /* 0x0000000400047308 */ /* 0x002e660000001000 */
[----:B------:R-:W-:Y:S04]  /*0250*/  STL [R1+0x70], RZ ;  /* 0x000070ff01007387 */ /* 0x000fe80000100800 */
[----:B------:R-:W-:Y:S01]  /*0260*/  STL [R1+0x74], RZ ;  /* 0x000074ff01007387 */ /* 0x000fe20000100800 */
[----:B0-----:R-:W-:-:S03]  /*0270*/  IABS R10, R5 ;  /* 0x00000005000a7213 */ /* 0x001fc60000000000 */
[----:B------:R-:W-:Y:S04]  /*0280*/  STL [R1+0x78], RZ ;  /* 0x000078ff01007387 */ /* 0x000fe80000100800 */
[----:B------:R-:W-:Y:S01]  /*0290*/  STL [R1+0x7c], RZ ;  /* 0x00007cff01007387 */ /* 0x000fe20000100800 */
[----:B-1----:R-:W-:-:S03]  /*02a0*/  VIADD R6, R4, 0xffffffe ;  /* 0x0ffffffe04067836 */ /* 0x002fc60000000000 */
[----:B------:R-:W-:Y:S01]  /*02b0*/  STL [R1+0x60], RZ ;  /* 0x000060ff01007387 */ /* 0x000fe20000100800 */
[----:B------:R-:W-:Y:S01]  /*02c0*/  IMAD.MOV R4, RZ, RZ, -R12 ;  /* 0x000000ffff047224 */ /* 0x000fe200078e0a0c */
[----:B------:R-:W-:Y:S01]  /*02d0*/  CS2R R12, SRZ ;  /* 0x00000000000c7805 */ /* 0x000fe2000001ff00 */
[----:B------:R0:W1:Y:S01]  /*02e0*/  F2I.FTZ.U32.TRUNC.NTZ R7, R6 ;  /* 0x0000000600077305 */ /* 0x000062000021f000 */
[----:B------:R-:W-:Y:S04]  /*02f0*/  STL [R1+0x64], RZ ;  /* 0x000064ff01007387 */ /* 0x000fe80000100800 */
[----:B------:R-:W-:Y:S01]  /*0300*/  STL [R1+0x68], RZ ;  /* 0x000068ff01007387 */ /* 0x000fe20000100800 */
[----:B0-----:R-:W-:-:S03]  /*0310*/  IMAD.MOV.U32 R6, RZ, RZ, RZ ;  /* 0x000000ffff067224 */ /* 0x001fc600078e00ff */
[----:B------:R-:W-:Y:S04]  /*0320*/  STL [R1+0x6c], RZ ;  /* 0x00006cff01007387 */ /* 0x000fe80000100800 */
[----:B------:R-:W-:Y:S01]  /*0330*/  STL [R1+0x50], RZ ;  /* 0x000050ff01007387 */ /* 0x000fe20000100800 */
[----:B-1----:R-:W-:-:S03]  /*0340*/  IMAD.MOV R8, RZ, RZ, -R7 ;  /* 0x000000ffff087224 */ /* 0x002fc600078e0a07 */
[----:B------:R-:W-:Y:S01]  /*0350*/  STL [R1+0x54], RZ ;  /* 0x000054ff01007387 */ /* 0x000fe20000100800 */
[----:B------:R-:W-:Y:S02]  /*0360*/  IMAD R11, R8, R9, RZ ;  /* 0x00000009080b7224 */ /* 0x000fe400078e02ff */
[----:B------:R-:W-:Y:S01]  /*0370*/  IMAD.MOV.U32 R8, RZ, RZ, R10 ;  /* 0x000000ffff087224 */ /* 0x000fe200078e000a */
[----:B------:R-:W-:Y:S01]  /*0380*/  STL [R1+0x58], RZ ;  /* 0x000058ff01007387 */ /* 0x000fe20000100800 */
[----:B------:R-:W-:-:S03]  /*0390*/  IMAD.HI.U32 R7, R7, R11, R6 ;  /* 0x0000000b07077227 */ /* 0x000fc600078e0006 */
[----:B------:R-:W-:Y:S03]  /*03a0*/  STL [R1+0x5c], RZ ;  /* 0x00005cff01007387 */ /* 0x000fe60000100800 */
[----:B------:R-:W-:Y:S01]  /*03b0*/  IMAD.HI.U32 R7, R7, R8, RZ ;  /* 0x0000000807077227 */ /* 0x000fe200078e00ff */
[----:B------:R-:W-:Y:S03]  /*03c0*/  STL [R1+0x40], RZ ;  /* 0x000040ff01007387 */ /* 0x000fe60000100800 */
[----:B------:R-:W-:Y:S01]  /*03d0*/  IMAD R4, R7, R4, R8 ;  /* 0x0000000407047224 */ /* 0x000fe200078e0208 */
[----:B------:R-:W-:Y:S04]  /*03e0*/  STL [R1+0x44], RZ ;  /* 0x000044ff01007387 */ /* 0x000fe80000100800 */
[----:B------:R-:W-:Y:S01]  /*03f0*/  ISETP.GT.U32.AND P1, PT, R9, R4, PT ;  /* 0x000000040900720c */ /* 0x000fe20003f24070 */
[----:B------:R-:W-:Y:S04]  /*0400*/  STL [R1+0x48], RZ ;  /* 0x000048ff01007387 */ /* 0x000fe80000100800 */
[----:B------:R-:W-:Y:S04]  /*0410*/  STL [R1+0x4c], RZ ;  /* 0x00004cff01007387 */ /* 0x000fe80000100800 */
[----:B------:R-:W-:Y:S04]  /*0420*/  STL [R1+0x30], RZ ;  /* 0x000030ff01007387 */ /* 0x000fe80000100800 */
[----:B------:R-:W-:Y:S01]  /*0430*/  @!P1 IMAD.IADD R4, R4, 0x1, -R9 ;  /* 0x0000000104049824 */ /* 0x000fe200078e0a09 */
[----:B------:R-:W-:Y:S01]  /*0440*/  STL [R1+0x34], RZ ;  /* 0x000034ff01007387 */ /* 0x000fe20000100800 */
[----:B------:R-:W-:Y:S01]  /*0450*/  @!P1 VIADD R7, R7, 0x1 ;  /* 0x0000000107079836 */ /* 0x000fe20000000000 */
[----:B------:R-:W-:-:S02]  /*0460*/  ISETP.NE.AND P1, PT, R0, RZ, PT ;  /* 0x000000ff0000720c */ /* 0x000fc40003f25270 */
[----:B------:R-:W-:Y:S01]  /*0470*/  ISETP.GE.U32.AND P0, PT, R4, R9, PT ;  /* 0x000000090400720c */ /* 0x000fe20003f06070 */
[----:B------:R-:W-:Y:S01]  /*0480*/  STL [R1+0x38], RZ ;  /* 0x000038ff01007387 */ /* 0x000fe20000100800 */
[----:B------:R-:W-:-:S03]  /*0490*/  LOP3.LUT R4, R5, R0, RZ, 0x3c, !PT ;  /* 0x0000000005047212 */ /* 0x000fc600078e3cff */
[----:B------:R-:W-:Y:S01]  /*04a0*/  STL [R1+0x3c], RZ ;  /* 0x00003cff01007387 */ /* 0x000fe20000100800 */
[----:B------:R-:W-:Y:S01]  /*04b0*/  ISETP.GE.AND P2, PT, R4, RZ, PT ;  /* 0x000000ff0400720c */ /* 0x000fe20003f46270 */
[----:B------:R-:W-:Y:S02]  /*04c0*/  VIADD R4, R2, 0x1ff ;  /* 0x000001ff02047836 */ /* 0x000fe40000000000 */
[----:B------:R-:W-:Y:S04]  /*04d0*/  STL [R1+0x20], RZ ;  /* 0x000020ff01007387 */ /* 0x000fe80000100800 */
[----:B------:R-:W-:Y:S01]  /*04e0*/  @P0 VIADD R7, R7, 0x1 ;  /* 0x0000000107070836 */ /* 0x000fe20000000000 */
[----:B------:R-:W-:Y:S03]  /*04f0*/  STL [R1+0x24], RZ ;  /* 0x000024ff01007387 */ /* 0x000fe60000100800 */
[----:B------:R-:W-:Y:S01]  /*0500*/  IMAD.MOV.U32 R6, RZ, RZ, R7 ;  /* 0x000000ffff067224 */ /* 0x000fe200078e0007 */
[----:B------:R-:W-:Y:S01]  /*0510*/  SHF.R.S32.HI R7, RZ, 0x1f, R4 ;  /* 0x0000001fff077819 */ /* 0x000fe20000011404 */
[----:B------:R-:W-:Y:S02]  /*0520*/  STL [R1+0x28], RZ ;  /* 0x000028ff01007387 */ /* 0x000fe40000100800 */
[----:B------:R-:W-:Y:S01]  /*0530*/  @!P2 IMAD.MOV R6, RZ, RZ, -R6 ;  /* 0x000000ffff06a224 */ /* 0x000fe200078e0a06 */
[----:B------:R-:W-:Y:S01]  /*0540*/  @!P1 LOP3.LUT R6, RZ, R0, RZ, 0x33, !PT ;  /* 0x00000000ff069212 */ /* 0x000fe200078e33ff */
[----:B------:R-:W-:Y:S01]  /*0550*/  STL [R1+0x2c], RZ ;  /* 0x00002cff01007387 */ /* 0x000fe20000100800 */
[----:B------:R-:W-:-:S03]  /*0560*/  LEA.HI R7, R7, R4, RZ, 0x9 ;  /* 0x0000000407077211 */ /* 0x000fc600078f48ff */
[----:B------:R-:W-:Y:S01]  /*0570*/  IMAD.SHL.U32 R28, R6, 0x8, RZ ;  /* 0x00000008061c7824 */ /* 0x000fe200078e00ff */
[----:B------:R-:W-:Y:S01]  /*0580*/  STL [R1+0x10], RZ ;  /* 0x000010ff01007387 */ /* 0x000fe20000100800 */
[----:B------:R-:W-:-:S03]  /*0590*/  IMAD.MOV R6, RZ, RZ, -R6 ;  /* 0x000000ffff067224 */ /* 0x000fc600078e0a06 */
[----:B------:R-:W-:Y:S01]  /*05a0*/  LEA.HI.SX32 R4, R7, -R28, 0x17 ;  /* 0x8000001c07047211 */ /* 0x000fe200078fbaff */
[----:B------:R-:W-:Y:S01]  /*05b0*/  IMAD R11, R0, R6, R5 ;  /* 0x00000006000b7224 */ /* 0x000fe200078e0205 */
[----:B------:R-:W-:Y:S01]  /*05c0*/  STL [R1+0x14], RZ ;  /* 0x000014ff01007387 */ /* 0x000fe20000100800 */
[----:B------:R-:W-:Y:S01]  /*05d0*/  IMAD.MOV.U32 R6, RZ, RZ, RZ ;  /* 0x000000ffff067224 */ /* 0x000fe200078e00ff */
[----:B------:R-:W-:Y:S02]  /*05e0*/  VIMNMX R4, R4, 0x8, PT ;  /* 0x0000000804047848 */ /* 0x000fe40003fe0100 */
[----:B------:R-:W-:Y:S02]  /*05f0*/  STL [R1+0x18], RZ ;  /* 0x000018ff01007387 */ /* 0x000fe40000100800 */
[-C--:B------:R-:W-:Y:S02]  /*0600*/  IABS R10, R4.reuse ;  /* 0x00000004000a7213 */ /* 0x080fe40000000000 */
[----:B------:R-:W-:Y:S01]  /*0610*/  IABS R0, R4 ;  /* 0x0000000400007213 */ /* 0x000fe20000000000 */
[----:B------:R-:W-:Y:S01]  /*0620*/  STL [R1+0x1c], RZ ;  /* 0x00001cff01007387 */ /* 0x000fe20000100800 */
[----:B------:R-:W0:Y:S03]  /*0630*/  I2F.RP R8, R10 ;  /* 0x0000000a00087306 */ /* 0x000e260000209400 */
[----:B------:R-:W-:Y:S04]  /*0640*/  STL [R1], RZ ;  /* 0x000000ff01007387 */ /* 0x000fe80000100800 */
[----:B------:R-:W-:Y:S04]  /*0650*/  STL [R1+0x4], RZ ;  /* 0x000004ff01007387 */ /* 0x000fe80000100800 */
[----:B------:R-:W-:Y:S01]  /*0660*/  STL [R1+0x8], RZ ;  /* 0x000008ff01007387 */ /* 0x000fe20000100800 */
[----:B0-----:R-:W0:Y:S03]  /*0670*/  MUFU.RCP R8, R8 ;  /* 0x0000000800087308 */ /* 0x001e260000001000 */
[----:B------:R-:W-:Y:S01]  /*0680*/  STL [R1+0xc], RZ ;  /* 0x00000cff01007387 */ /* 0x000fe20000100800 */
[----:B0-----:R-:W-:-:S06]  /*0690*/  VIADD R7, R8, 0xffffffe ;  /* 0x0ffffffe08077836 */ /* 0x001fcc0000000000 */
[----:B------:R-:W0:Y:S02]  /*06a0*/  F2I.FTZ.U32.TRUNC.NTZ R7, R7 ;  /* 0x0000000700077305 */ /* 0x000e24000021f000 */
[----:B0-----:R-:W-:-:S04]  /*06b0*/  IMAD.MOV R9, RZ, RZ, -R7 ;  /* 0x000000ffff097224 */ /* 0x001fc800078e0a07 */
[----:B------:R-:W-:Y:S01]  /*06c0*/  IMAD.MOV.U32 R5, RZ, RZ, R9 ;  /* 0x000000ffff057224 */ /* 0x000fe200078e0009 */
[----:B------:R-:W-:-:S03]  /*06d0*/  IABS R9, R11 ;  /* 0x0000000b00097213 */ /* 0x000fc60000000000 */
[----:B------:R-:W-:-:S04]  /*06e0*/  IMAD R5, R5, R10, RZ ;  /* 0x0000000a05057224 */ /* 0x000fc800078e02ff */
[----:B------:R-:W-:-:S04]  /*06f0*/  IMAD.HI.U32 R6, R7, R5, R6 ;  /* 0x0000000507067227 */ /* 0x000fc800078e0006 */
[----:B------:R-:W-:Y:S02]  /*0700*/  IMAD.MOV R5, RZ, RZ, -R0 ;  /* 0x000000ffff057224 */ /* 0x000fe400078e0a00 */
[----:B------:R-:W-:Y:S01]  /*0710*/  IMAD.HI.U32 R0, R6, R9, RZ ;  /* 0x0000000906007227 */ /* 0x000fe200078e00ff */
[----:B------:R-:W-:-:S03]  /*0720*/  CS2R R6, SRZ ;  /* 0x0000000000067805 */ /* 0x000fc6000001ff00 */
[----:B------:R-:W-:Y:S01]  /*0730*/  IMAD R5, R0, R5, R9 ;  /* 0x0000000500057224 */ /* 0x000fe200078e0209 */
[----:B------:R-:W-:-:S04]  /*0740*/  CS2R R8, SRZ ;  /* 0x0000000000087805 */ /* 0x000fc8000001ff00 */
[----:B------:R-:W-:-:S13]  /*0750*/  ISETP.GT.U32.AND P1, PT, R10, R5, PT ;  /* 0x000000050a00720c */ /* 0x000fda0003f24070 */
[----:B------:R-:W-:Y:S02]  /*0760*/  @!P1 IMAD.IADD R5, R5, 0x1, -R10 ;  /* 0x0000000105059824 */ /* 0x000fe400078e0a0a */
[----:B------:R-:W-:Y:S01]  /*0770*/  @!P1 VIADD R0, R0, 0x1 ;  /* 0x0000000100009836 */ /* 0x000fe20000000000 */
[----:B------:R-:W-:Y:S02]  /*0780*/  ISETP.NE.AND P1, PT, R4, RZ, PT ;  /* 0x000000ff0400720c */ /* 0x000fe40003f25270 */
[----:B------:R-:W-:Y:S02]  /*0790*/  ISETP.GE.U32.AND P0, PT, R5, R10, PT ;  /* 0x0000000a0500720c */ /* 0x000fe40003f06070 */
[----:B------:R-:W-:-:S04]  /*07a0*/  LOP3.LUT R5, R11, R4, RZ, 0x3c, !PT ;  /* 0x000000040b057212 */ /* 0x000fc800078e3cff */
[----:B------:R-:W-:-:S07]  /*07b0*/  ISETP.GE.AND P2, PT, R5, RZ, PT ;  /* 0x000000ff0500720c */ /* 0x000fce0003f46270 */
[----:B------:R-:W-:-:S06]  /*07c0*/  @P0 VIADD R0, R0, 0x1 ;  /* 0x0000000100000836 */ /* 0x000fcc0000000000 */
[----:B------:R-:W-:Y:S01]  /*07d0*/  @!P2 IMAD.MOV R0, RZ, RZ, -R0 ;  /* 0x000000ffff00a224 */ /* 0x000fe200078e0a00 */
[----:B------:R-:W-:-:S05]  /*07e0*/  @!P1 LOP3.LUT R0, RZ, R4, RZ, 0x33, !PT ;  /* 0x00000004ff009212 */ /* 0x000fca00078e33ff */
[----:B------:R-:W-:-:S04]  /*07f0*/  IMAD.MOV R5, RZ, RZ, -R0 ;  /* 0x000000ffff057224 */ /* 0x000fc800078e0a00 */
[----:B------:R-:W-:Y:S01]  /*0800*/  IMAD R5, R4, R5, R11 ;  /* 0x0000000504057224 */ /* 0x000fe200078e020b */
[----:B------:R-:W-:Y:S02]  /*0810*/  ISETP.GE.AND P0, PT, R29, 0x20, PT ;  /* 0x000000201d00780c */ /* 0x000fe40003f06270 */
[----:B------:R-:W-:Y:S01]  /*0820*/  CS2R R10, SRZ ;  /* 0x00000000000a7805 */ /* 0x000fe2000001ff00 */
[----:B------:R-:W-:Y:S01]  /*0830*/  IMAD.IADD R28, R28, 0x1, R5 ;  /* 0x000000011c1c7824 */ /* 0x000fe200078e0205 */
[----:B------:R-:W-:-:S03]  /*0840*/  CS2R R4, SRZ ;  /* 0x0000000000047805 */ /* 0x000fc6000001ff00 */
[----:B------:R-:W-:Y:S02]  /*0850*/  IMAD R28, R28, 0x200, R3 ;  /* 0x000002001c1c7824 */ /* 0x000fe400078e0203 */
[----:B------:R-:W-:Y:S01]  /*0860*/  IMAD.SHL.U32 R29, R0, 0x10, RZ ;  /* 0x00000010001d7824 */ /* 0x000fe200078e00ff */
[----:B------:R0:W5:Y:S01]  /*0870*/  LDL.LU R3, [R1+0xe38] ;  /* 0x000e380001037983 */ /* 0x0001620000300800 */
[----:B------:R-:W-:-:S03]  /*0880*/  VIADD R0, R28, 0x40 ;  /* 0x000000401c007836 */ /* 0x000fc60000000000 */
[----:B------:R-:W-:Y:S04]  /*0890*/  STL [R1+0xdf0], R28 ;  /* 0x000df01c01007387 */ /* 0x000fe80000100800 */
[----:B------:R1:W-:Y:S04]  /*08a0*/  STL [R1+0xe14], R29 ;  /* 0x000e141d01007387 */ /* 0x0003e80000100800 */
[----:B------:R2:W-:Y:S01]  /*08b0*/  STL [R1+0xe18], R0 ;  /* 0x000e180001007387 */ /* 0x0005e20000100800 */
[C---:B-1----:R-:W-:Y:S02]  /*08c0*/  VIADD R29, R28.reuse, 0x80 ;  /* 0x000000801c1d7836 */ /* 0x042fe40000000000 */
[----:B--2---:R-:W-:-:S03]  /*08d0*/  VIADD R0, R28, 0xc0 ;  /* 0x000000c01c007836 */ /* 0x004fc60000000000 */
[----:B------:R1:W-:Y:S04]  /*08e0*/  STL [R1+0xe1c], R29 ;  /* 0x000e1c1d01007387 */ /* 0x0003e80000100800 */
[----:B------:R2:W-:Y:S01]  /*08f0*/  STL [R1+0xe20], R0 ;  /* 0x000e200001007387 */ /* 0x0005e20000100800 */
[C---:B-1----:R-:W-:Y:S02]  /*0900*/  VIADD R29, R28.reuse, 0x100 ;  /* 0x000001001c1d7836 */ /* 0x042fe40000000000 */
[----:B--2---:R-:W-:-:S05]  /*0910*/  VIADD R0, R28, 0x140 ;  /* 0x000001401c007836 */ /* 0x004fca0000000000 */
[----:B------:R1:W-:Y:S02]  /*0920*/  STL [R1+0xe28], R0 ;  /* 0x000e280001007387 */ /* 0x0003e40000100800 */
[C---:B-1----:R-:W-:Y:S02]  /*0930*/  VIADD R0, R28.reuse, 0x180 ;  /* 0x000001801c007836 */ /* 0x042fe40000000000 */
[----:B------:R-:W-:-:S05]  /*0940*/  VIADD R28, R28, 0x1c0 ;  /* 0x000001c01c1c7836 */ /* 0x000fca0000000000 */
[----:B------:R1:W-:Y:S04]  /*0950*/  STL [R1+0xe2c], R28 ;  /* 0x000e2c1c01007387 */ /* 0x0003e80000100800 */
[----:B------:R0:W-:Y:S04]  /*0960*/  STL [R1+0xe24], R29 ;  /* 0x000e241d01007387 */ /* 0x0001e80000100800 */
[----:B------:R0:W-:Y:S01]  /*0970*/  STL [R1+0xe30], R0 ;  /* 0x000e300001007387 */ /* 0x0001e20000100800 */
[----:B-1----:R-:W1:Y:S02]  /*0980*/  S2R R28, SR_TID.X ;  /* 0x00000000001c7919 */ /* 0x002e640000002100 */
[----:B-1----:R-:W-:Y:S01]  /*0990*/  LOP3.LUT R28, R28, 0x20, RZ, 0xc0, !PT ;  /* 0x000000201c1c7812 */ /* 0x002fe200078ec0ff */
[----:B0-----:R-:W-:Y:S06]  /*09a0*/  @!P0 BRA `(.L_x_0) ;  /* 0x000001c400d48947 */ /* 0x001fec0003800000 */
[----:B------:R-:W2:Y:S04]  /*09b0*/  LDL R24, [R1+0xe14] ;  /* 0x000e140001187983 */ /* 0x000ea80000100800 */
[----:B------:R-:W3:Y:S01]  /*09c0*/  LDL R25, [R1+0xe28] ;  /* 0x000e280001197983 */ /* 0x000ee20000100800 */
[----:B-----5:R-:W-:Y:S01]  /*09d0*/  IABS R27, R3 ;  /* 0x00000003001b7213 */ /* 0x020fe20000000000 */
[----:B------:R-:W-:Y:S01]  /*09e0*/  IMAD.MOV.U32 R26, RZ, RZ, R0 ;  /* 0x000000ffff1a7224 */ /* 0x000fe200078e0000 */
[----:B------:R-:W-:Y:S01]  /*09f0*/  IABS R15, R2 ;  /* 0x00000002000f7213 */ /* 0x000fe20000000000 */
[----:B------:R0:W-:Y:S01]  /*0a00*/  STL [R1+0xe40], R2 ;  /* 0x000e400201007387 */ /* 0x0001e20000100800 */
[----:B------:R-:W1:Y:S01]  /*0a10*/  I2F.RP R0, R27 ;  /* 0x0000001b00007306 */ /* 0x000e620000209400 */
[----:B------:R-:W-:Y:S01]  /*0a20*/  ULDC UR5, c[0x0][0x23c] ;  /* 0x00008f0000057ab9 */ /* 0x000fe20000000800 */
[----:B------:R-:W-:Y:S01]  /*0a30*/  ULDC.64 UR6, c[0x0][0x218] ;  /* 0x0000860000067ab9 */ /* 0x000fe20000000a00 */
[----:B------:R-:W-:-:S05]  /*0a40*/  ULDC.64 UR10, c[0x0][0x210] ;  /* 0x00008400000a7ab9 */ /* 0x000fca0000000a00 */
[----:B------:R-:W4:Y:S01]  /*0a50*/  I2F.RP R6, R15 ;  /* 0x0000000f00067306 */ /* 0x000f220000209400 */
[----:B0-----:R-:W3:Y:S07]  /*0a60*/  LDL R2, [R1+0xe2c] ;  /* 0x000e2c0001027983 */ /* 0x001eee0000100800 */
[----:B-1----:R-:W0:Y:S08]  /*0a70*/  MUFU.RCP R0, R0 ;  /* 0x0000000000007308 */ /* 0x002e300000001000 */
[----:B----4-:R-:W1:Y:S01]  /*0a80*/  MUFU.RCP R6, R6 ;  /* 0x0000000600067308 */ /* 0x010e620000001000 */
[----:B0-----:R-:W-:-:S07]  /*0a90*/  VIADD R4, R0, 0xffffffe ;  /* 0x0ffffffe00047836 */ /* 0x001fce0000000000 */
[----:B------:R0:W4:Y:S01]  /*0aa0*/  F2I.FTZ.U32.TRUNC.NTZ R5, R4 ;  /* 0x0000000400057305 */ /* 0x000122000021f000 */
[----:B-1----:R-:W-:-:S07]  /*0ab0*/  VIADD R20, R6, 0xffffffe ;  /* 0x0ffffffe06147836 */ /* 0x002fce0000000000 */
[----:B------:R-:W1:Y:S01]  /*0ac0*/  F2I.FTZ.U32.TRUNC.NTZ R21, R20 ;  /* 0x0000001400157305 */ /* 0x000e62000021f000 */
[----:B0-----:R-:W-:Y:S02]  /*0ad0*/  IMAD.MOV.U32 R4, RZ, RZ, RZ ;  /* 0x000000ffff047224 */ /* 0x001fe400078e00ff */
[----:B----4-:R-:W-:-:S04]  /*0ae0*/  IMAD.MOV R8, RZ, RZ, -R5 ;  /* 0x000000ffff087224 */ /* 0x010fc800078e0a05 */
[----:B------:R-:W-:Y:S02]  /*0af0*/  IMAD R7, R8, R27, RZ ;  /* 0x0000001b08077224 */ /* 0x000fe400078e02ff */
[----:B------:R-:W-:Y:S02]  /*0b00*/  IMAD.MOV.U32 R8, RZ, RZ, R26 ;  /* 0x000000ffff087224 */ /* 0x000fe400078e001a */
[----:B------:R-:W-:-:S04]  /*0b10*/  IMAD.HI.U32 R5, R5, R7, R4 ;  /* 0x0000000705057227 */ /* 0x000fc800078e0004 */
[----:B-1----:R-:W-:Y:S02]  /*0b20*/  IMAD.MOV R6, RZ, RZ, -R21 ;  /* 0x000000ffff067224 */ /* 0x002fe400078e0a15 */
[----:B------:R-:W-:Y:S02]  /*0b30*/  IMAD.MOV.U32 R20, RZ, RZ, RZ ;  /* 0x000000ffff147224 */ /* 0x000fe400078e00ff */
[----:B------:R-:W-:-:S04]  /*0b40*/  IMAD R6, R6, R15, RZ ;  /* 0x0000000f06067224 */ /* 0x000fc800078e02ff */
[----:B------:R-:W-:Y:S01]  /*0b50*/  IMAD.HI.U32 R20, R21, R6, R20 ;  /* 0x0000000615147227 */ /* 0x000fe200078e0014 */
[----:B------:R-:W-:Y:S02]  /*0b60*/  IABS R8, R8 ;  /* 0x0000000800087213 */ /* 0x000fe40000000000 */
[----:B--2---:R-:W-:Y:S01]  /*0b70*/  LEA.HI R10, R28, R24, RZ, 0x1b ;  /* 0x000000181c0a7211 */ /* 0x004fe200078fd8ff */
[----:B---3--:R-:W-:-:S04]  /*0b80*/  IMAD.MOV.U32 R28, RZ, RZ, R25 ;  /* 0x000000ffff1c7224 */ /* 0x008fc800078e0019 */
[C---:B------:R-:W-:Y:S02]  /*0b90*/  VIADD R17, R10.reuse, 0xe ;  /* 0x0000000e0a117836 */ /* 0x040fe40000000000 */
[----:B------:R-:W-:-:S03]  /*0ba0*/  VIADD R26, R10, 0xc ;  /* 0x0000000c0a1a7836 */ /* 0x000fc60000000000 */
[----:B------:R-:W-:Y:S02]  /*0bb0*/  IABS R19, R17 ;  /* 0x0000001100137213 */ /* 0x000fe40000000000 */
[----:B------:R-:W-:Y:S01]  /*0bc0*/  IABS R22, R26 ;  /* 0x0000001a00167213 */ /* 0x000fe20000000000 */
[C---:B------:R-:W-:Y:S02]  /*0bd0*/  VIADD R25, R10.reuse, 0xa ;  /* 0x0000000a0a197836 */ /* 0x040fe40000000000 */
[----:B------:R-:W-:Y:S02]  /*0be0*/  VIADD R24, R10, 0x8 ;  /* 0x000000080a187836 */ /* 0x000fe40000000000 */
[----:B------:R-:W-:-:S04]  /*0bf0*/  IMAD.HI.U32 R4, R5, R19, RZ ;  /* 0x0000001305047227 */ /* 0x000fc800078e00ff */
[----:B------:R-:W-:Y:S01]  /*0c00*/  IMAD.HI.U32 R0, R5, R22, RZ ;  /* 0x0000001605007227 */ /* 0x000fe200078e00ff */
[----:B------:R-:W-:Y:S02]  /*0c10*/  IABS R16, R25 ;  /* 0x0000001900107213 */ /* 0x000fe40000000000 */
[----:B------:R-:W-:Y:S01]  /*0c20*/  IABS R14, R24 ;  /* 0x00000018000e7213 */ /* 0x000fe20000000000 */
[----:B------:R-:W-:Y:S02]  /*0c30*/  IMAD.MOV R4, RZ, RZ, -R4 ;  /* 0x000000ffff047224 */ /* 0x000fe400078e0a04 */
[----:B------:R-:W-:Y:S02]  /*0c40*/  IMAD.MOV R0, RZ, RZ, -R0 ;  /* 0x000000ffff007224 */ /* 0x000fe400078e0a00 */
[C---:B------:R-:W-:Y:S02]  /*0c50*/  IMAD R19, R27.reuse, R4, R19 ;  /* 0x000000041b137224 */ /* 0x040fe400078e0213 */
[----:B------:R-:W-:-:S02]  /*0c60*/  IMAD R22, R27, R0, R22 ;  /* 0x000000001b167224 */ /* 0x000fc400078e0216 */
[C---:B------:R-:W-:Y:S02]  /*0c70*/  VIADD R21, R10.reuse, 0x6 ;  /* 0x000000060a157836 */ /* 0x040fe40000000000 */
[C---:B------:R-:W-:Y:S02]  /*0c80*/  VIADD R23, R10.reuse, 0x4 ;  /* 0x000000040a177836 */ /* 0x040fe40000000000 */
[----:B------:R-:W-:Y:S02]  /*0c90*/  VIADD R18, R10, 0x2 ;  /* 0x000000020a127836 */ /* 0x000fe40000000000 */
[----:B------:R-:W-:-:S04]  /*0ca0*/  IMAD.HI.U32 R4, R5, R16, RZ ;  /* 0x0000001005047227 */ /* 0x000fc800078e00ff */
[----:B------:R-:W-:Y:S01]  /*0cb0*/  IMAD.HI.U32 R0, R5, R14, RZ ;  /* 0x0000000e05007227 */ /* 0x000fe200078e00ff */
[----:B------:R-:W-:Y:S02]  /*0cc0*/  IABS R13, R21 ;  /* 0x00000015000d7213 */ /* 0x000fe40000000000 */
[----:B------:R-:W-:Y:S01]  /*0cd0*/  IABS R12, R23 ;  /* 0x00000017000c7213 */ /* 0x000fe20000000000 */
[----:B------:R-:W-:Y:S01]  /*0ce0*/  IMAD.MOV R4, RZ, RZ, -R4 ;  /* 0x000000ffff047224 */ /* 0x000fe200078e0a04 */
[----:B------:R-:W-:Y:S01]  /*0cf0*/  IABS R11, R18 ;  /* 0x00000012000b7213 */ /* 0x000fe20000000000 */
[----:B------:R-:W-:Y:S01]  /*0d00*/  IMAD.MOV R0, RZ, RZ, -R0 ;  /* 0x000000ffff007224 */ /* 0x000fe200078e0a00 */
[----:B------:R-:W-:Y:S02]  /*0d10*/  ISETP.GE.AND P0, PT, R10, RZ, PT ;  /* 0x000000ff0a00720c */ /* 0x000fe40003f06270 */
[----:B------:R-:W-:Y:S01]  /*0d20*/  IABS R10, R10 ;  /* 0x0000000a000a7213 */ /* 0x000fe20000000000 */
[----:B------:R-:W-:-:S02]  /*0d30*/  IMAD R16, R27, R4, R16 ;  /* 0x000000041b107224 */ /* 0x000fc400078e0210 */
[----:B------:R-:W-:Y:S02]  /*0d40*/  IMAD R14, R27, R0, R14 ;  /* 0x000000001b0e7224 */ /* 0x000fe400078e020e */
[----:B------:R-:W-:-:S04]  /*0d50*/  IMAD.HI.U32 R6, R5, R13, RZ ;  /* 0x0000000d05067227 */ /* 0x000fc800078e00ff */
[----:B------:R-:W-:-:S04]  /*0d60*/  IMAD.HI.U32 R4, R5, R12, RZ ;  /* 0x0000000c05047227 */ /* 0x000fc800078e00ff */
[----:B------:R-:W-:-:S04]  /*0d70*/  IMAD.HI.U32 R0, R5, R11, RZ ;  /* 0x0000000b05007227 */ /* 0x000fc800078e00ff */
[----:B------:R-:W-:-:S04]  /*0d80*/  IMAD.HI.U32 R5, R5, R10, RZ ;  /* 0x0000000a05057227 */ /* 0x000fc800078e00ff */
[----:B------:R-:W-:Y:S02]  /*0d90*/  IMAD.MOV R4, RZ, RZ, -R4 ;  /* 0x000000ffff047224 */ /* 0x000fe400078e0a04 */
[----:B------:R-:W-:Y:S02]  /*0da0*/  IMAD.MOV R5, RZ, RZ, -R5 ;  /* 0x000000ffff057224 */ /* 0x000fe400078e0a05 */
[C---:B------:R-:W-:Y:S01]  /*0db0*/  IMAD R12, R27.reuse, R4, R12 ;  /* 0x000000041b0c7224 */ /* 0x040fe200078e020c */
[----:B------:R-:W-:Y:S01]  /*0dc0*/  IABS R4, R29 ;  /* 0x0000001d00047213 */ /* 0x000fe20000000000 */
[----:B------:R-:W-:Y:S02]  /*0dd0*/  IMAD R10, R27, R5, R10 ;  /* 0x000000051b0a7224 */ /* 0x000fe400078e020a */
[----:B------:R-:W2:Y:S01]  /*0de0*/  LDL R5, [R1+0xe20] ;  /* 0x000e200001057983 */ /* 0x000ea20000100800 */
[----:B------:R-:W-:-:S04]  /*0df0*/  IMAD.HI.U32 R29, R20, R8, RZ ;  /* 0x00000008141d7227 */ /* 0x000fc800078e00ff */
[----:B------:R-:W-:-:S04]  /*0e00*/  IMAD.MOV R29, RZ, RZ, -R29 ;  /* 0x000000ffff1d7224 */ /* 0x000fc800078e0a1d */
[----:B------:R-:W-:Y:S02]  /*0e10*/  IMAD R8, R15, R29, R8 ;  /* 0x0000001d0f087224 */ /* 0x000fe400078e0208 */
[----:B------:R-:W3:Y:S01]  /*0e20*/  LDL R29, [R1+0xe18] ;  /* 0x000e1800011d7983 */ /* 0x000ee20000100800 */
[----:B------:R-:W-:Y:S01]  /*0e30*/  IABS R9, R2 ;  /* 0x0000000200097213 */ /* 0x000fe20000000000 */
[----:B------:R-:W-:-:S04]  /*0e40*/  IMAD.MOV R0, RZ, RZ, -R0 ;  /* 0x000000ffff007224 */ /* 0x000fc800078e0a00 */
[----:B------:R-:W-:Y:S02]  /*0e50*/  IMAD R11, R27, R0, R11 ;  /* 0x000000001b0b7224 */ /* 0x000fe400078e020b */
[----:B------:R-:W-:-:S04]  /*0e60*/  IMAD.HI.U32 R0, R20, R9, RZ ;  /* 0x0000000914007227 */ /* 0x000fc800078e00ff */
[----:B------:R-:W-:Y:S02]  /*0e70*/  IMAD.MOV R0, RZ, RZ, -R0 ;  /* 0x000000ffff007224 */ /* 0x000fe400078e0a00 */
[----:B------:R-:W-:Y:S02]  /*0e80*/  IMAD.MOV R6, RZ, RZ, -R6 ;  /* 0x000000ffff067224 */ /* 0x000fe400078e0a06 */
[----:B------:R-:W-:Y:S02]  /*0e90*/  IMAD R9, R15, R0, R9 ;  /* 0x000000000f097224 */ /* 0x000fe400078e0209 */
[----:B------:R-:W-:Y:S02]  /*0ea0*/  IMAD R13, R27, R6, R13 ;  /* 0x000000061b0d7224 */ /* 0x000fe400078e020d */
[----:B------:R-:W4:Y:S01]  /*0eb0*/  LDL R6, [R1+0xe1c] ;  /* 0x000e1c0001067983 */ /* 0x000f220000100800 */
[----:B--2---:R-:W-:Y:S01]  /*0ec0*/  IABS R0, R5 ;  /* 0x0000000500007213 */ /* 0x004fe20000000000 */
[----:B------:R-:W-:-:S04]  /*0ed0*/  IMAD.HI.U32 R5, R20, R4, RZ ;  /* 0x0000000414057227 */ /* 0x000fc800078e00ff */
[----:B------:R-:W-:-:S04]  /*0ee0*/  IMAD.MOV R5, RZ, RZ, -R5 ;  /* 0x000000ffff057224 */ /* 0x000fc800078e0a05 */
[----:B------:R-:W-:Y:S01]  /*0ef0*/  IMAD R4, R15, R5, R4 ;  /* 0x000000050f047224 */ /* 0x000fe200078e0204 */
[----:B---3--:R-:W-:Y:S01]  /*0f00*/  IABS R5, R29 ;  /* 0x0000001d00057213 */ /* 0x008fe20000000000 */
[----:B------:R-:W-:-:S04]  /*0f10*/  IMAD.HI.U32 R29, R20, R0, RZ ;  /* 0x00000000141d7227 */ /* 0x000fc800078e00ff */
[----:B------:R-:W-:-:S04]  /*0f20*/  IMAD.MOV R29, RZ, RZ, -R29 ;  /* 0x000000ffff1d7224 */ /* 0x000fc800078e0a1d */
[----:B------:R-:W-:Y:S02]  /*0f30*/  IMAD R0, R15, R29, R0 ;  /* 0x0000001d0f007224 */ /* 0x000fe400078e0200 */
[----:B------:R-:W2:Y:S01]  /*0f40*/  LDL R29, [R1+0xdf0] ;  /* 0x000df000011d7983 */ /* 0x000ea20000100800 */
[C---:B------:R-:W-:Y:S02]  /*0f50*/  ISETP.GT.U32.AND P1, PT, R27.reuse, R19, PT ;  /* 0x000000131b00720c */ /* 0x040fe40003f24070 */
[C---:B------:R-:W-:Y:S02]  /*0f60*/  ISETP.GT.U32.AND P2, PT, R27.reuse, R22, PT ;  /* 0x000000161b00720c */ /* 0x040fe40003f44070 */
[----:B------:R-:W-:Y:S02]  /*0f70*/  ISETP.GT.U32.AND P3, PT, R27, R16, PT ;  /* 0x000000101b00720c */ /* 0x000fe40003f64070 */
[----:B------:R-:W-:-:S07]  /*0f80*/  IABS R7, R28 ;  /* 0x0000001c00077213 */ /* 0x000fce0000000000 */
[--C-:B------:R-:W-:Y:S02]  /*0f90*/  @!P1 IMAD.IADD R19, R19, 0x1, -R27.reuse ;  /* 0x0000000113139824 */ /* 0x100fe400078e0a1b */
[--C-:B------:R-:W-:Y:S02]  /*0fa0*/  @!P2 IMAD.IADD R22, R22, 0x1, -R27.reuse ;  /* 0x000000011616a824 */ /* 0x100fe400078e0a1b */
[----:B------:R-:W-:Y:S01]  /*0fb0*/  @!P3 IMAD.IADD R16, R16, 0x1, -R27 ;  /* 0x000000011010b824 */ /* 0x000fe200078e0a1b */
[C---:B------:R-:W-:Y:S02]  /*0fc0*/  ISETP.GT.U32.AND P1, PT, R27.reuse, R19, PT ;  /* 0x000000131b00720c */ /* 0x040fe40003f24070 */
[C---:B------:R-:W-:Y:S01]  /*0fd0*/  ISETP.GT.U32.AND P5, PT, R27.reuse, R22, PT ;  /* 0x000000161b00720c */ /* 0x040fe20003fa4070 */
[----:B------:R-:W-:Y:S01]  /*0fe0*/  IMAD.HI.U32 R28, R20, R7, RZ ;  /* 0x00000007141c7227 */ /* 0x000fe200078e00ff */
[C---:B------:R-:W-:Y:S02]  /*0ff0*/  ISETP.GT.U32.AND P2, PT, R27.reuse, R16, PT ;  /* 0x000000101b00720c */ /* 0x040fe40003f44070 */
[----:B------:R-:W-:-:S02]  /*1000*/  ISETP.GT.U32.AND P3, PT, R27, R14, PT ;  /* 0x0000000e1b00720c */ /* 0x000fc40003f64070 */
[C---:B------:R-:W-:Y:S02]  /*1010*/  ISETP.GT.U32.AND P4, PT, R27.reuse, R13, PT ;  /* 0x0000000d1b00720c */ /* 0x040fe40003f84070 */
[----:B------:R-:W-:Y:S01]  /*1020*/  ISETP.GT.U32.AND P6, PT, R27, R12, PT ;  /* 0x0000000c1b00720c */ /* 0x000fe20003fc4070 */
[----:B------:R-:W-:Y:S02]  /*1030*/  IMAD.MOV R28, RZ, RZ, -R28 ;  /* 0x000000ffff1c7224 */ /* 0x000fe400078e0a1c */
[----:B------:R-:W-:Y:S01]  /*1040*/  @!P1 IMAD.IADD R19, R19, 0x1, -R27 ;  /* 0x0000000113139824 */ /* 0x000fe200078e0a1b */
[----:B------:R-:W-:Y:S01]  /*1050*/  ISETP.GT.U32.AND P1, PT, R27, R11, PT ;  /* 0x0000000b1b00720c */ /* 0x000fe20003f24070 */
[----:B------:R-:W-:Y:S02]  /*1060*/  IMAD R7, R15, R28, R7 ;  /* 0x0000001c0f077224 */ /* 0x000fe400078e0207 */
[--C-:B------:R-:W-:Y:S01]  /*1070*/  @!P5 IMAD.IADD R22, R22, 0x1, -R27.reuse ;  /* 0x000000011616d824 */ /* 0x100fe200078e0a1b */
[----:B------:R-:W-:Y:S01]  /*1080*/  ISETP.GT.U32.AND P5, PT, R27, R10, PT ;  /* 0x0000000a1b00720c */ /* 0x000fe20003fa4070 */
[--C-:B------:R-:W-:Y:S01]  /*1090*/  @!P2 IMAD.IADD R16, R16, 0x1, -R27.reuse ;  /* 0x000000011010a824 */ /* 0x100fe200078e0a1b */
[----:B----4-:R-:W-:Y:S01]  /*10a0*/  IABS R6, R6 ;  /* 0x0000000600067213 */ /* 0x010fe20000000000 */
[--C-:B------:R-:W-:Y:S01]  /*10b0*/  @!P3 IMAD.IADD R14, R14, 0x1, -R27.reuse ;  /* 0x000000010e0eb824 */ /* 0x100fe200078e0a1b */
[----:B------:R-:W-:Y:S01]  /*10c0*/  ISETP.GT.U32.AND P2, PT, R15, R9, PT ;  /* 0x000000090f00720c */ /* 0x000fe20003f44070 */
[--C-:B------:R-:W-:Y:S01]  /*10d0*/  @!P4 IMAD.IADD R13, R13, 0x1, -R27.reuse ;  /* 0x000000010d0dc824 */ /* 0x100fe200078e0a1b */
[C---:B------:R-:W-:Y:S01]  /*10e0*/  ISETP.GT.U32.AND P3, PT, R15.reuse, R8, PT ;  /* 0x000000080f00720c */ /* 0x040fe20003f64070 */
[----:B------:R-:W-:Y:S01]  /*10f0*/  @!P6 IMAD.IADD R12, R12, 0x1, -R27 ;  /* 0x000000010c0ce824 */ /* 0x000fe200078e0a1b */
[----:B------:R-:W-:-:S02]  /*1100*/  ISETP.GT.U32.AND P4, PT, R15, R7, PT ;  /* 0x000000070f00720c */ /* 0x000fc40003f84070 */
[----:B------:R-:W-:Y:S01]  /*1110*/  ISETP.GT.U32.AND P6, PT, R15, R4, PT ;  /* 0x000000040f00720c */ /* 0x000fe20003fc4070 */
[----:B------:R-:W-:-:S04]  /*1120*/  IMAD.HI.U32 R28, R20, R6, RZ ;  /* 0x00000006141c7227 */ /* 0x000fc800078e00ff */
[----:B------:R-:W-:Y:S02]  /*1130*/  IMAD.MOV R28, RZ, RZ, -R28 ;  /* 0x000000ffff1c7224 */ /* 0x000fe400078e0a1c */
[--C-:B------:R-:W-:Y:S02]  /*1140*/  @!P1 IMAD.IADD R11, R11, 0x1, -R27.reuse ;  /* 0x000000010b0b9824 */ /* 0x100fe400078e0a1b */
[----:B------:R-:W-:Y:S02]  /*1150*/  @!P5 IMAD.IADD R10, R10, 0x1, -R27 ;  /* 0x000000010a0ad824 */ /* 0x000fe400078e0a1b */
[----:B------:R-:W-:Y:S01]  /*1160*/  IMAD R6, R15, R28, R6 ;  /* 0x0000001c0f067224 */ /* 0x000fe200078e0206 */
[----:B------:R-:W-:Y:S01]  /*1170*/  ISETP.GT.U32.AND P5, PT, R27, R14, PT ;  /* 0x0000000e1b00720c */ /* 0x000fe20003fa4070 */
[--C-:B------:R-:W-:Y:S01]  /*1180*/  @!P2 IMAD.IADD R9, R9, 0x1, -R15.reuse ;  /* 0x000000010909a824 */ /* 0x100fe200078e0a0f */
[C---:B------:R-:W-:Y:S01]  /*1190*/  ISETP.GT.U32.AND P2, PT, R27.reuse, R13, PT ;  /* 0x0000000d1b00720c */ /* 0x040fe20003f44070 */
[--C-:B------:R-:W-:Y:S01]  /*11a0*/  @!P3 IMAD.IADD R8, R8, 0x1, -R15.reuse ;  /* 0x000000010808b824 */ /* 0x100fe200078e0a0f */
[----:B------:R-:W-:Y:S01]  /*11b0*/  ISETP.GT.U32.AND P3, PT, R27, R12, PT ;  /* 0x0000000c1b00720c */ /* 0x000fe20003f64070 */
[--C-:B------:R-:W-:Y:S01]  /*11c0*/  @!P4 IMAD.IADD R7, R7, 0x1, -R15.reuse ;  /* 0x000000010707c824 */ /* 0x100fe200078e0a0f */
[C---:B------:R-:W-:Y:S01]  /*11d0*/  ISETP.GT.U32.AND P4, PT, R27.reuse, R11, PT ;  /* 0x0000000b1b00720c */ /* 0x040fe20003f84070 */
[----:B------:R-:W-:Y:S01]  /*11e0*/  @!P6 IMAD.IADD R4, R4, 0x1, -R15 ;  /* 0x000000010404e824 */ /* 0x000fe200078e0a0f */
[----:B------:R-:W-:-:S05]  /*11f0*/  ISETP.GT.U32.AND P6, PT, R27, R10, PT ;  /* 0x0000000a1b00720c */ /* 0x000fca0003fc4070 */
[--C-:B------:R-:W-:Y:S02]  /*1200*/  @!P5 IMAD.IADD R14, R14, 0x1, -R27.reuse ;  /* 0x000000010e0ed824 */ /* 0x100fe400078e0a1b */
[--C-:B------:R-:W-:Y:S02]  /*1210*/  @!P2 IMAD.IADD R13, R13, 0x1, -R27.reuse ;  /* 0x000000010d0da824 */ /* 0x100fe400078e0a1b */
[--C-:B------:R-:W-:Y:S02]  /*1220*/  @!P3 IMAD.IADD R12, R12, 0x1, -R27.reuse ;  /* 0x000000010c0cb824 */ /* 0x100fe400078e0a1b */
[--C-:B------:R-:W-:Y:S02]  /*1230*/  @!P4 IMAD.IADD R11, R11, 0x1, -R27.reuse ;  /* 0x000000010b0bc824 */ /* 0x100fe400078e0a1b */
[----:B------:R-:W-:Y:S02]  /*1240*/  @!P6 IMAD.IADD R10, R10, 0x1, -R27 ;  /* 0x000000010a0ae824 */ /* 0x000fe400078e0a1b */
[----:B------:R-:W0:Y:S01]  /*1250*/  LDC R27, c[0x0][0x230] ;  /* 0x00008c00ff1b7b82 */ /* 0x000e220000000800 */
[----:B------:R-:W-:-:S02]  /*1260*/  ISETP.GT.U32.AND P1, PT, R15, R0, PT ;  /* 0x000000000f00720c */ /* 0x000fc40003f24070 */
[C---:B------:R-:W-:Y:S02]  /*1270*/  ISETP.GT.U32.AND P2, PT, R15.reuse, R8, PT ;  /* 0x000000080f00720c */ /* 0x040fe40003f44070 */
[----:B------:R-:W-:-:S09]  /*1280*/  ISETP.GT.U32.AND P3, PT, R15, R7, PT ;  /* 0x000000070f00720c */ /* 0x000fd20003f64070 */
[----:B------:R-:W-:Y:S01]  /*1290*/  @!P1 IMAD.IADD R0, R0, 0x1, -R15 ;  /* 0x0000000100009824 */ /* 0x000fe200078e0a0f */
[----:B------:R-:W-:Y:S01]  /*12a0*/  ISETP.GT.U32.AND P1, PT, R15, R9, PT ;  /* 0x000000090f00720c */ /* 0x000fe20003f24070 */
[----:B0-----:R-:W-:-:S03]  /*12b0*/  VIADD R27, R27, 0x1f ;  /* 0x0000001f1b1b7836 */ /* 0x001fc60000000000 */
[----:B------:R-:W-:-:S09]  /*12c0*/  ISETP.GT.U32.AND P5, PT, R15, R0, PT ;  /* 0x000000000f00720c */ /* 0x000fd20003fa4070 */
[--C-:B------:R-:W-:Y:S01]  /*12d0*/  @!P1 IMAD.IADD R9, R9, 0x1, -R15.reuse ;  /* 0x0000000109099824 */ /* 0x100fe200078e0a0f */
[C---:B------:R-:W-:Y:S01]  /*12e0*/  ISETP.GT.U32.AND P4, PT, R15.reuse, R4, PT ;  /* 0x000000040f00720c */ /* 0x040fe20003f84070 */
[--C-:B------:R-:W-:Y:S01]  /*12f0*/  @!P2 IMAD.IADD R8, R8, 0x1, -R15.reuse ;  /* 0x000000010808a824 */ /* 0x100fe200078e0a0f */
[----:B------:R-:W-:Y:S02]  /*1300*/  ISETP.GT.U32.AND P6, PT, R15, R6, PT ;  /* 0x000000060f00720c */ /* 0x000fe40003fc4070 */
[----:B------:R-:W-:Y:S01]  /*1310*/  ISETP.GE.AND P2, PT, R17, RZ, PT ;  /* 0x000000ff1100720c */ /* 0x000fe20003f46270 */
[--C-:B------:R-:W-:Y:S02]  /*1320*/  @!P3 IMAD.IADD R7, R7, 0x1, -R15.reuse ;  /* 0x000000010707b824 */ /* 0x100fe400078e0a0f */
[----:B------:R-:W-:Y:S01]  /*1330*/  @!P5 IMAD.IADD R0, R0, 0x1, -R15 ;  /* 0x000000010000d824 */ /* 0x000fe200078e0a0f */
[----:B------:R-:W-:-:S05]  /*1340*/  ISETP.GE.AND P5, PT, R25, RZ, PT ;  /* 0x000000ff1900720c */ /* 0x000fca0003fa6270 */
[--C-:B------:R-:W-:Y:S01]  /*1350*/  @!P4 IMAD.IADD R4, R4, 0x1, -R15.reuse ;  /* 0x000000010404c824 */ /* 0x100fe200078e0a0f */
[----:B------:R-:W-:Y:S01]  /*1360*/  ISETP.GE.AND P4, PT, R26, RZ, PT ;  /* 0x000000ff1a00720c */ /* 0x000fe20003f86270 */
[----:B------:R-:W-:Y:S01]  /*1370*/  @!P6 IMAD.IADD R6, R6, 0x1, -R15 ;  /* 0x000000010606e824 */ /* 0x000fe200078e0a0f */
[----:B------:R-:W-:Y:S01]  /*1380*/  ISETP.GE.AND P6, PT, R24, RZ, PT ;  /* 0x000000ff1800720c */ /* 0x000fe20003fc6270 */
[----:B------:R-:W-:Y:S02]  /*1390*/  @!P2 IMAD.MOV R19, RZ, RZ, -R19 ;  /* 0x000000ffff13a224 */ /* 0x000fe400078e0a13 */
[----:B------:R-:W-:-:S08]  /*13a0*/  IMAD.MOV.U32 R17, RZ, RZ, R22 ;  /* 0x000000ffff117224 */ /* 0x000fd000078e0016 */
[----:B------:R-:W-:Y:S01]  /*13b0*/  @!P4 IMAD.MOV R17, RZ, RZ, -R17 ;  /* 0x000000ffff11c224 */ /* 0x000fe200078e0a11 */
[----:B--2---:R-:W-:Y:S01]  /*13c0*/  IABS R28, R29 ;  /* 0x0000001d001c7213 */ /* 0x004fe20000000000 */
[----:B------:R-:W-:-:S04]  /*13d0*/  IMAD.HI.U32 R29, R20, R5, RZ ;  /* 0x00000005141d7227 */ /* 0x000fc800078e00ff */
[----:B------:R-:W-:-:S04]  /*13e0*/  IMAD.MOV R29, RZ, RZ, -R29 ;  /* 0x000000ffff1d7224 */ /* 0x000fc800078e0a1d */
[----:B------:R-:W-:Y:S02]  /*13f0*/  IMAD R5, R15, R29, R5 ;  /* 0x0000001d0f057224 */ /* 0x000fe400078e0205 */
[----:B------:R-:W0:Y:S01]  /*1400*/  LDC R29, c[0x0][0x230] ;  /* 0x00008c00ff1d7b82 */ /* 0x000e220000000800 */
[----:B------:R-:W-:-:S04]  /*1410*/  IMAD.HI.U32 R20, R20, R28, RZ ;  /* 0x0000001c14147227 */ /* 0x000fc800078e00ff */
[----:B0-----:R-:W-:-:S05]  /*1420*/  VIADD R29, R29, 0x1f ;  /* 0x0000001f1d1d7836 */ /* 0x001fca0000000000 */
[----:B------:R-:W-:-:S04]  /*1430*/  SHF.R.S32.HI R29, RZ, 0x1f, R29 ;  /* 0x0000001fff1d7819 */ /* 0x000fc8000001141d */
[----:B------:R-:W-:Y:S02]  /*1440*/  LEA.HI R29, R29, R27, RZ, 0x5 ;  /* 0x0000001b1d1d7211 */ /* 0x000fe400078f28ff */
[----:B------:R-:W0:Y:S01]  /*1450*/  S2R R27, SR_TID.X ;  /* 0x00000000001b7919 */ /* 0x000e220000002100 */
[----:B------:R-:W-:Y:S01]  /*1460*/  IMAD.MOV R20, RZ, RZ, -R20 ;  /* 0x000000ffff147224 */ /* 0x000fe200078e0a14 */
[----:B------:R-:W-:-:S03]  /*1470*/  ISETP.GT.U32.AND P1, PT, R15, R5, PT ;  /* 0x000000050f00720c */ /* 0x000fc60003f24070 */
[----:B------:R-:W-:-:S05]  /*1480*/  IMAD R20, R15, R20, R28 ;  /* 0x000000140f147224 */ /* 0x000fca00078e021c */
[----:B------:R-:W-:-:S05]  /*1490*/  ISETP.GT.U32.AND P3, PT, R15, R20, PT ;  /* 0x000000140f00720c */ /* 0x000fca0003f64070 */
[----:B------:R-:W-:-:S05]  /*14a0*/  @!P1 IMAD.IADD R5, R5, 0x1, -R15 ;  /* 0x0000000105059824 */ /* 0x000fca00078e0a0f */
[----:B------:R-:W-:-:S03]  /*14b0*/  ISETP.GT.U32.AND P2, PT, R15, R5, PT ;  /* 0x000000050f00720c */ /* 0x000fc60003f44070 */
[----:B------:R-:W-:Y:S01]  /*14c0*/  @!P3 IMAD.IADD R20, R20, 0x1, -R15 ;  /* 0x000000011414b824 */ /* 0x000fe200078e0a0f */
[----:B------:R-:W-:Y:S01]  /*14d0*/  ISETP.GE.AND P3, PT, R21, RZ, PT ;  /* 0x000000ff1500720c */ /* 0x000fe20003f66270 */
[C---:B0-----:R-:W-:Y:S01]  /*14e0*/  IMAD.SHL.U32 R25, R27.reuse, 0x2, RZ ;  /* 0x000000021b197824 */ /* 0x041fe200078e00ff */
[C---:B------:R-:W-:Y:S01]  /*14f0*/  LOP3.LUT R24, R27.reuse, 0x7, RZ, 0xc0, !PT ;  /* 0x000000071b187812 */ /* 0x040fe200078ec0ff */
[----:B------:R-:W-:-:S03]  /*1500*/  IMAD.SHL.U32 R26, R27, 0x8, RZ ;  /* 0x000000081b1a7824 */ /* 0x000fc600078e00ff */
[----:B------:R-:W-:Y:S01]  /*1510*/  LOP3.LUT R28, R25, 0x10, RZ, 0xc0, !PT ;  /* 0x00000010191c7812 */ /* 0x000fe200078ec0ff */
[----:B------:R-:W-:Y:S01]  /*1520*/  IMAD R22, R24, 0x410, RZ ;  /* 0x0000041018167824 */ /* 0x000fe200078e02ff */
[----:B------:R-:W-:Y:S02]  /*1530*/  LOP3.LUT R21, R26, 0x30, RZ, 0xc0, !PT ;  /* 0x000000301a157812 */ /* 0x000fe400078ec0ff */
[----:B------:R-:W-:Y:S02]  /*1540*/  ISETP.GT.U32.AND P1, PT, R15, R6, PT ;  /* 0x000000060f00720c */ /* 0x000fe40003f24070 */
[----:B------:R-:W-:Y:S01]  /*1550*/  LOP3.LUT R28, R28, 0x20, R27, 0xf8, !PT ;  /* 0x000000201c1c7812 */ /* 0x000fe200078ef81b */
[----:B------:R-:W-:Y:S02]  /*1560*/  IMAD R21, R24, 0x40, R21 ;  /* 0x0000004018157824 */ /* 0x000fe400078e0215 */
[----:B------:R-:W-:Y:S01]  /*1570*/  @!P2 IMAD.IADD R5, R5, 0x1, -R15 ;  /* 0x000000010505a824 */ /* 0x000fe200078e0a0f */
[----:B------:R-:W-:Y:S01]  /*1580*/  LOP3.LUT R28, R22, R28, RZ, 0x3c, !PT ;  /* 0x0000001c161c7212 */ /* 0x000fe200078e3cff */
[----:B------:R-:W-:Y:S01]  /*1590*/  IMAD.SHL.U32 R22, R27, 0x200, RZ ;  /* 0x000002001b167824 */ /* 0x000fe200078e00ff */
[----:B------:R-:W-:Y:S01]  /*15a0*/  ISETP.GE.AND P2, PT, R18, RZ, PT ;  /* 0x000000ff1200720c */ /* 0x000fe20003f46270 */
[----:B------:R-:W2:Y:S01]  /*15b0*/  LDL R24, [R1+0xe1c] ;  /* 0x000e1c0001187983 */ /* 0x000ea20000100800 */
[----:B------:R-:W-:-:S02]  /*15c0*/  LOP3.LUT R18, R21, 0x30, R25, 0x78, !PT ;  /* 0x0000003015127812 */ /* 0x000fc400078e7819 */
[----:B------:R-:W-:Y:S01]  /*15d0*/  LOP3.LUT R28, R28, 0x2000, R22, 0xf8, !PT ;  /* 0x000020001c1c7812 */ /* 0x000fe200078ef816 */
[--C-:B------:R-:W-:Y:S01]  /*15e0*/  @!P1 IMAD.IADD R6, R6, 0x1, -R15.reuse ;  /* 0x0000000106069824 */ /* 0x100fe200078e0a0f */
[----:B------:R-:W3:Y:S01]  /*15f0*/  LDL R25, [R1+0xe20] ;  /* 0x000e200001197983 */ /* 0x000ee20000100800 */
[----:B------:R-:W-:Y:S02]  /*1600*/  ISETP.GE.AND P1, PT, R23, RZ, PT ;  /* 0x000000ff1700720c */ /* 0x000fe40003f26270 */
[----:B------:R-:W-:Y:S01]  /*1610*/  ISETP.GT.U32.AND P4, PT, R15, R20, PT ;  /* 0x000000140f00720c */ /* 0x000fe20003f84070 */
[----:B------:R-:W-:Y:S04]  /*1620*/  STL [R1+0xdec], R18 ;  /* 0x000dec1201007387 */ /* 0x000fe80000100800 */
[----:B------:R-:W4:Y:S04]  /*1630*/  LDL R23, [R1+0xe18] ;  /* 0x000e180001177983 */ /* 0x000f280000100800 */
[----:B------:R-:W4:Y:S04]  /*1640*/  LDL R22, [R1+0xe24] ;  /* 0x000e240001167983 */ /* 0x000f280000100800 */
[----:B------:R0:W-:Y:S01]  /*1650*/  STL.64 [R1+0xe38], R28 ;  /* 0x000e381c01007387 */ /* 0x0001e20000100a00 */
[----:B------:R-:W-:-:S03]  /*1660*/  @!P4 IMAD.IADD R20, R20, 0x1, -R15 ;  /* 0x000000011414c824 */ /* 0x000fc600078e0a0f */
[----:B0-----:R-:W4:Y:S01]  /*1670*/  LDL R28, [R1+0xe30] ;  /* 0x000e3000011c7983 */ /* 0x001f220000100800 */
[----:B------:R-:W-:-:S03]  /*1680*/  ISETP.GE.AND P4, PT, R2, RZ, PT ;  /* 0x000000ff0200720c */ /* 0x000fc60003f86270 */
[----:B------:R-:W4:Y:S04]  /*1690*/  LDL R29, [R1+0xe28] ;  /* 0x000e2800011d7983 */ /* 0x000f280000100800 */
[----:B------:R-:W4:Y:S04]  /*16a0*/  LDL.LU R2, [R1+0xe40] ;  /* 0x000e400001027983 */ /* 0x000f280000300800 */
[----:B------:R-:W4:Y:S01]  /*16b0*/  LDL R26, [R1+0xdf0] ;  /* 0x000df000011a7983 */ /* 0x000f220000100800 */
[----:B------:R-:W-:Y:S02]  /*16c0*/  IMAD.MOV.U32 R21, RZ, RZ, R16 ;  /* 0x000000ffff157224 */ /* 0x000fe400078e0010 */
[----:B------:R-:W-:Y:S01]  /*16d0*/  @!P6 IMAD.MOV R14, RZ, RZ, -R14 ;  /* 0x000000ffff0ee224 */ /* 0x000fe200078e0a0e */
[----:B------:R-:W-:Y:S01]  /*16e0*/  LOP3.LUT R16, RZ, R3, RZ, 0x33, !PT ;  /* 0x00000003ff107212 */ /* 0x000fe200078e33ff */
[----:B------:R-:W-:Y:S01]  /*16f0*/  @!P5 IMAD.MOV R21, RZ, RZ, -R21 ;  /* 0x000000ffff15d224 */ /* 0x000fe200078e0a15 */
[----:B------:R-:W-:Y:S01]  /*1700*/  ISETP.NE.AND P5, PT, R3, RZ, PT ;  /* 0x000000ff0300720c */ /* 0x000fe20003fa5270 */
[----:B------:R-:W-:-:S02]  /*1710*/  IMAD.MOV.U32 R3, RZ, RZ, R13 ;  /* 0x000000ffff037224 */ /* 0x000fc400078e000d */
[----:B------:R-:W-:Y:S02]  /*1720*/  @!P1 IMAD.MOV R12, RZ, RZ, -R12 ;  /* 0x000000ffff0c9224 */ /* 0x000fe400078e0a0c */
[----:B------:R-:W-:Y:S02]  /*1730*/  @!P2 IMAD.MOV R11, RZ, RZ, -R11 ;  /* 0x000000ffff0ba224 */ /* 0x000fe400078e0a0b */
[----:B------:R-:W-:Y:S02]  /*1740*/  @!P3 IMAD.MOV R3, RZ, RZ, -R3 ;  /* 0x000000ffff03b224 */ /* 0x000fe400078e0a03 */
[----:B------:R-:W-:Y:S01]  /*1750*/  @!P0 IMAD.MOV R10, RZ, RZ, -R10 ;  /* 0x000000ffff0a8224 */ /* 0x000fe200078e0a0a */
[C---:B------:R-:W-:Y:S02]  /*1760*/  SEL R13, R16.reuse, R14, !P5 ;  /* 0x0000000e100d7207 */ /* 0x040fe40006800000 */
[C---:B------:R-:W-:Y:S02]  /*1770*/  SEL R14, R16.reuse, R12, !P5 ;  /* 0x0000000c100e7207 */ /* 0x040fe40006800000 */
[C---:B------:R-:W-:Y:S01]  /*1780*/  SEL R12, R16.reuse, R11, !P5 ;  /* 0x0000000b100c7207 */ /* 0x040fe20006800000 */
[----:B------:R-:W-:Y:S01]  /*1790*/  @!P4 IMAD.MOV R9, RZ, RZ, -R9 ;  /* 0x000000ffff09c224 */ /* 0x000fe200078e0a09 */
[----:B------:R-:W-:-:S02]  /*17a0*/  SEL R18, R16, R19, !P5 ;  /* 0x0000001310127207 */ /* 0x000fc40006800000 */
[C---:B------:R-:W-:Y:S02]  /*17b0*/  SEL R17, R16.reuse, R17, !P5 ;  /* 0x0000001110117207 */ /* 0x040fe40006800000 */
[C---:B------:R-:W-:Y:S02]  /*17c0*/  SEL R15, R16.reuse, R21, !P5 ;  /* 0x00000015100f7207 */ /* 0x040fe40006800000 */
[C---:B------:R-:W-:Y:S02]  /*17d0*/  SEL R3, R16.reuse, R3, !P5 ;  /* 0x0000000310037207 */ /* 0x040fe40006800000 */
[----:B------:R-:W-:Y:S02]  /*17e0*/  SEL R11, R16, R10, !P5 ;  /* 0x0000000a100b7207 */ /* 0x000fe40006800000 */
[----:B------:R-:W-:Y:S01]  /*17f0*/  LOP3.LUT R10, R27, 0x1f, RZ, 0xc0, !PT ;  /* 0x0000001f1b0a7812 */ /* 0x000fe200078ec0ff */
[----:B------:R-:W-:-:S04]  /*1800*/  IMAD.MOV.U32 R21, RZ, RZ, R4 ;  /* 0x000000ffff157224 */ /* 0x000fc800078e0004 */
[----:B------:R-:W-:Y:S01]  /*1810*/  IMAD R10, R10, UR5, RZ ;  /* 0x000000050a0a7c24 */ /* 0x000fe2000f8e02ff */
[----:B--2---:R-:W-:Y:S02]  /*1820*/  ISETP.GE.AND P3, PT, R24, RZ, PT ;  /* 0x000000ff1800720c */ /* 0x004fe40003f66270 */
[----:B---3--:R-:W-:Y:S02]  /*1830*/  ISETP.GE.AND P5, PT, R25, RZ, PT ;  /* 0x000000ff1900720c */ /* 0x008fe40003fa6270 */
[----:B----4-:R-:W-:Y:S02]  /*1840*/  ISETP.GE.AND P4, PT, R23, RZ, PT ;  /* 0x000000ff1700720c */ /* 0x010fe40003f86270 */
[----:B------:R-:W-:Y:S02]  /*1850*/  ISETP.GE.AND P0, PT, R22, RZ, PT ;  /* 0x000000ff1600720c */ /* 0x000fe40003f06270 */
[----:B------:R-:W-:Y:S02]  /*1860*/  ISETP.GE.AND P6, PT, R28, RZ, PT ;  /* 0x000000ff1c00720c */ /* 0x000fe40003fc6270 */
[----:B------:R-:W-:-:S05]  /*1870*/  ISETP.GE.AND P2, PT, R29, RZ, PT ;  /* 0x000000ff1d00720c */ /* 0x000fca0003f46270 */
[----:B------:R-:W-:Y:S01]  /*1880*/  @!P5 IMAD.MOV R0, RZ, RZ, -R0 ;  /* 0x000000ffff00d224 */ /* 0x000fe200078e0a00 */
[----:B------:R-:W0:Y:S05]  /*1890*/  LDC R23, c[0x0][0x238] ;  /* 0x00008e00ff177b82 */ /* 0x000e2a0000000800 */
[----:B------:R-:W-:Y:S01]  /*18a0*/  @!P6 IMAD.MOV R8, RZ, RZ, -R8 ;  /* 0x000000ffff08e224 */ /* 0x000fe200078e0a08 */
[----:B------:R-:W-:Y:S01]  /*18b0*/  ISETP.GE.AND P6, PT, R26, RZ, PT ;  /* 0x000000ff1a00720c */ /* 0x000fe20003fc6270 */
[----:B------:R-:W-:Y:S01]  /*18c0*/  IMAD.MOV.U32 R22, RZ, RZ, R5 ;  /* 0x000000ffff167224 */ /* 0x000fe200078e0005 */
[----:B------:R-:W-:Y:S01]  /*18d0*/  ISETP.NE.AND P1, PT, R2, RZ, PT ;  /* 0x000000ff0200720c */ /* 0x000fe20003f25270 */
[----:B------:R-:W-:Y:S01]  /*18e0*/  @!P2 IMAD.MOV R7, RZ, RZ, -R7 ;  /* 0x000000ffff07a224 */ /* 0x000fe200078e0a07 */
[----:B------:R-:W-:Y:S01]  /*18f0*/  LOP3.LUT R2, RZ, R2, RZ, 0x33, !PT ;  /* 0x00000002ff027212 */ /* 0x000fe200078e33ff */
[----:B------:R-:W-:Y:S01]  /*1900*/  @!P3 IMAD.MOV R6, RZ, RZ, -R6 ;  /* 0x000000ffff06b224 */ /* 0x000fe200078e0a06 */
[----:B------:R-:W-:Y:S01]  /*1910*/  LEA R16, P2, R10, UR6, 0x1 ;  /* 0x000000060a107c11 */ /* 0x000fe2000f8408ff */
[----:B------:R-:W-:Y:S01]  /*1920*/  @!P0 IMAD.MOV R21, RZ, RZ, -R21 ;  /* 0x000000ffff158224 */ /* 0x000fe200078e0a15 */
[----:B------:R-:W-:Y:S01]  /*1930*/  ULDC UR6, c[0x0][0x240] ;  /* 0x0000900000067ab9 */ /* 0x000fe20000000800 */
[----:B------:R-:W-:Y:S01]  /*1940*/  @!P4 IMAD.MOV R22, RZ, RZ, -R22 ;  /* 0x000000ffff16c224 */ /* 0x000fe200078e0a16 */
[----:B------:R-:W-:Y:S01]  /*1950*/  SEL R19, R2, R9, !P1 ;  /* 0x0000000902137207 */ /* 0x000fe20004800000 */
[----:B------:R-:W-:-:S02]  /*1960*/  IMAD R18, R18, UR6, RZ ;  /* 0x0000000612127c24 */ /* 0x000fc4000f8e02ff */
[----:B------:R-:W-:Y:S01]  /*1970*/  @!P6 IMAD.MOV R20, RZ, RZ, -R20 ;  /* 0x000000ffff14e224 */ /* 0x000fe200078e0a14 */
[C---:B------:R-:W-:Y:S01]  /*1980*/  SEL R5, R2.reuse, R8, !P1 ;  /* 0x0000000802057207 */ /* 0x040fe20004800000 */
[----:B------:R-:W-:Y:S01]  /*1990*/  IMAD R17, R17, UR6, RZ ;  /* 0x0000000611117c24 */ /* 0x000fe2000f8e02ff */
[C---:B------:R-:W-:Y:S02]  /*19a0*/  SEL R4, R2.reuse, R7, !P1 ;  /* 0x0000000702047207 */ /* 0x040fe40004800000 */
[C---:B------:R-:W-:Y:S02]  /*19b0*/  SEL R8, R2.reuse, R0, !P1 ;  /* 0x0000000002087207 */ /* 0x040fe40004800000 */
[----:B------:R-:W-:Y:S02]  /*19c0*/  SEL R7, R2, R6, !P1 ;  /* 0x0000000602077207 */ /* 0x000fe40004800000 */
[----:B------:R-:W-:Y:S01]  /*19d0*/  LEA.HI.X.SX32 R10, R10, UR7, 0x1, P2 ;  /* 0x000000070a0a7c11 */ /* 0x000fe200090f0eff */
[----:B------:R-:W-:Y:S01]  /*19e0*/  ULDC UR7, c[0x0][0x234] ;  /* 0x00008d0000077ab9 */ /* 0x000fe20000000800 */
[----:B------:R-:W-:-:S02]  /*19f0*/  SEL R9, R2, R21, !P1 ;  /* 0x0000001502097207 */ /* 0x000fc40004800000 */
[C---:B------:R-:W-:Y:S02]  /*1a00*/  SEL R0, R2.reuse, R22, !P1 ;  /* 0x0000001602007207 */ /* 0x040fe40004800000 */
[----:B------:R-:W-:Y:S01]  /*1a10*/  SEL R6, R2, R20, !P1 ;  /* 0x0000001402067207 */ /* 0x000fe20004800000 */
[----:B------:R-:W-:Y:S01]  /*1a20*/  IMAD R2, R14, UR6, RZ ;  /* 0x000000060e027c24 */ /* 0x000fe2000f8e02ff */
[-C--:B------:R-:W-:Y:S01]  /*1a30*/  LEA R21, P4, R18, R16.reuse, 0x1 ;  /* 0x0000001012157211 */ /* 0x080fe200078808ff */
[----:B------:R-:W-:Y:S02]  /*1a40*/  IMAD R15, R15, UR6, RZ ;  /* 0x000000060f0f7c24 */ /* 0x000fe4000f8e02ff */
[----:B------:R-:W-:Y:S01]  /*1a50*/  IMAD R14, R19, UR7, RZ ;  /* 0x00000007130e7c24 */ /* 0x000fe2000f8e02ff */
[-C--:B------:R-:W-:Y:S01]  /*1a60*/  LEA R19, P6, R17, R16.reuse, 0x1 ;  /* 0x0000001011137211 */ /* 0x080fe200078c08ff */
[----:B------:R-:W-:Y:S02]  /*1a70*/  IMAD R13, R13, UR6, RZ ;  /* 0x000000060d0d7c24 */ /* 0x000fe4000f8e02ff */
[----:B------:R-:W-:Y:S01]  /*1a80*/  IMAD R3, R3, UR6, RZ ;  /* 0x0000000603037c24 */ /* 0x000fe2000f8e02ff */
[----:B------:R-:W-:Y:S01]  /*1a90*/  LEA R22, P5, R15, R16, 0x1 ;  /* 0x000000100f167211 */ /* 0x000fe200078a08ff */
[----:B------:R1:W-:Y:S01]  /*1aa0*/  STL [R1+0xd84], R21 ;  /* 0x000d841501007387 */ /* 0x0003e20000100800 */
[----:B------:R-:W-:-:S03]  /*1ab0*/  IMAD R12, R12, UR6, RZ ;  /* 0x000000060c0c7c24 */ /* 0x000fc6000f8e02ff */
[----:B------:R2:W-:Y:S01]  /*1ac0*/  STL [R1+0xd8c], R19 ;  /* 0x000d8c1301007387 */ /* 0x0005e20000100800 */
[----:B------:R-:W-:Y:S01]  /*1ad0*/  IMAD R11, R11, UR6, RZ ;  /* 0x000000060b0b7c24 */ /* 0x000fe2000f8e02ff */
[-C--:B-1----:R-:W-:Y:S02]  /*1ae0*/  LEA R21, P0, R13, R16.reuse, 0x1 ;  /* 0x000000100d157211 */ /* 0x082fe400078008ff */
[----:B------:R1:W-:Y:S01]  /*1af0*/  STL [R1+0xda4], R22 ;  /* 0x000da41601007387 */ /* 0x0003e20000100800 */
[----:B--2---:R-:W-:-:S03]  /*1b00*/  LEA R19, P3, R3, R16, 0x1 ;  /* 0x0000001003137211 */ /* 0x004fc600078608ff */
[----:B------:R2:W-:Y:S04]  /*1b10*/  STL [R1+0xdc4], R21 ;  /* 0x000dc41501007387 */ /* 0x0005e80000100800 */
[----:B------:R3:W-:Y:S01]  /*1b20*/  STL [R1+0xdcc], R19 ;  /* 0x000dcc1301007387 */ /* 0x0007e20000100800 */
[-C--:B-1----:R-:W-:Y:S02]  /*1b30*/  LEA R22, P2, R2, R16.reuse, 0x1 ;  /* 0x0000001002167211 */ /* 0x082fe400078408ff */
[----:B--2---:R-:W-:Y:S02]  /*1b40*/  LEA R21, P1, R12, R16, 0x1 ;  /* 0x000000100c157211 */ /* 0x004fe400078208ff */
[----:B---3--:R-:W-:Y:S02]  /*1b50*/  LEA.HI.X.SX32 R19, R18, R10, 0x1, P4 ;  /* 0x0000000a12137211 */ /* 0x008fe400020f0eff */
[----:B------:R-:W-:-:S02]  /*1b60*/  LEA R28, P4, R14, UR10, 0x1 ;  /* 0x0000000a0e1c7c11 */ /* 0x000fc4000f8808ff */
[----:B------:R-:W-:Y:S01]  /*1b70*/  LEA.HI.X.SX32 R18, R17, R10, 0x1, P6 ;  /* 0x0000000a11127211 */ /* 0x000fe200030f0eff */
[----:B------:R-:W-:Y:S01]  /*1b80*/  STL [R1+0xdd4], R22 ;  /* 0x000dd41601007387 */ /* 0x000fe20000100800 */
[----:B------:R-:W-:Y:S02]  /*1b90*/  LEA R17, P6, R11, R16, 0x1 ;  /* 0x000000100b117211 */ /* 0x000fe400078c08ff */
[-C--:B------:R-:W-:Y:S01]  /*1ba0*/  LEA.HI.X.SX32 R16, R15, R10.reuse, 0x1, P5 ;  /* 0x0000000a0f107211 */ /* 0x080fe200028f0eff */
[----:B------:R-:W-:Y:S01]  /*1bb0*/  STL [R1+0xde4], R21 ;  /* 0x000de41501007387 */ /* 0x000fe20000100800 */
[----:B------:R-:W-:Y:S01]  /*1bc0*/  LEA.HI.X.SX32 R29, R14, UR11, 0x1, P4 ;  /* 0x0000000b0e1d7c11 */ /* 0x000fe2000a0f0eff */
[----:B------:R-:W-:Y:S01]  /*1bd0*/  IMAD R5, R5, UR7, RZ ;  /* 0x0000000705057c24 */ /* 0x000fe2000f8e02ff */
[-C--:B------:R-:W-:Y:S01]  /*1be0*/  LEA.HI.X.SX32 R13, R13, R10.reuse, 0x1, P0 ;  /* 0x0000000a0d0d7211 */ /* 0x080fe200000f0eff */
[----:B------:R-:W-:Y:S01]  /*1bf0*/  STL [R1+0x5ec], R19 ;  /* 0x0005ec1301007387 */ /* 0x000fe20000100800 */
[----:B------:R-:W-:Y:S01]  /*1c00*/  IMAD R4, R4, UR7, RZ ;  /* 0x0000000704047c24 */ /* 0x000fe2000f8e02ff */
[----:B------:R-:W-:-:S02]  /*1c10*/  LEA.HI.X.SX32 R3, R3, R10, 0x1, P3 ;  /* 0x0000000a03037211 */ /* 0x000fc400018f0eff */
[----:B------:R-:W-:Y:S01]  /*1c20*/  STL [R1+0xd88], R18 ;  /* 0x000d881201007387 */ /* 0x000fe20000100800 */
[----:B0-----:R-:W-:-:S03]  /*1c30*/  IMAD R20, R23, 0x1f, RZ ;  /* 0x0000001f17147824 */ /* 0x001fc600078e02ff */
[----:B------:R-:W-:Y:S01]  /*1c40*/  STL [R1+0xde8], R17 ;  /* 0x000de81101007387 */ /* 0x000fe20000100800 */
[----:B------:R-:W-:-:S03]  /*1c50*/  LEA R14, P4, R5, UR10, 0x1 ;  /* 0x0000000a050e7c11 */ /* 0x000fc6000f8808ff */
[----:B------:R-:W-:Y:S01]  /*1c60*/  STL [R1+0xda0], R16 ;  /* 0x000da01001007387 */ /* 0x000fe20000100800 */
[----:B------:R-:W-:-:S03]  /*1c70*/  LEA.HI.X.SX32 R12, R12, R10, 0x1, P1 ;  /* 0x0000000a0c0c7211 */ /* 0x000fc600008f0eff */
[----:B------:R-:W-:Y:S01]  /*1c80*/  STL.64 [R1+0x2e0], R28 ;  /* 0x0002e01c01007387 */ /* 0x000fe20000100a00 */
[----:B------:R-:W-:Y:S01]  /*1c90*/  LEA R24, P0, R4, UR10, 0x1 ;  /* 0x0000000a04187c11 */ /* 0x000fe2000f8008ff */
[----:B------:R-:W-:Y:S02]  /*1ca0*/  IMAD R9, R9, UR7, RZ ;  /* 0x0000000709097c24 */ /* 0x000fe4000f8e02ff */
[----:B------:R0:W-:Y:S01]  /*1cb0*/  STL [R1+0xdc0], R13 ;  /* 0x000dc00d01007387 */ /* 0x0001e20000100800 */
[----:B------:R-:W-:Y:S01]  /*1cc0*/  LEA.HI.X.SX32 R15, R5, UR11, 0x1, P4 ;  /* 0x0000000b050f7c11 */ /* 0x000fe2000a0f0eff */
[----:B------:R-:W-:Y:S02]  /*1cd0*/  IMAD R8, R8, UR7, RZ ;  /* 0x0000000708087c24 */ /* 0x000fe4000f8e02ff */
[----:B------:R1:W-:Y:S01]  /*1ce0*/  STL [R1+0xdc8], R3 ;  /* 0x000dc80301007387 */ /* 0x0003e20000100800 */
[----:B------:R-:W-:Y:S02]  /*1cf0*/  LEA.HI.X.SX32 R25, R4, UR11, 0x1, P0 ;  /* 0x0000000b04197c11 */ /* 0x000fe400080f0eff */
[----:B0-----:R-:W-:-:S02]  /*1d00*/  LEA.HI.X.SX32 R13, R2, R10, 0x1, P2 ;  /* 0x0000000a020d7211 */ /* 0x001fc400010f0eff */
[----:B------:R-:W-:Y:S01]  /*1d10*/  LEA.HI.X.SX32 R10, R11, R10, 0x1, P6 ;  /* 0x0000000a0b0a7211 */ /* 0x000fe200030f0eff */
[----:B-1----:R-:W-:Y:S02]  /*1d20*/  IMAD.WIDE R2, R20, 0x2, R28 ;  /* 0x0000000214027825 */ /* 0x002fe400078e021c */
[----:B------:R-:W-:Y:S01]  /*1d30*/  STL [R1+0xdd0], R13 ;  /* 0x000dd00d01007387 */ /* 0x000fe20000100800 */
[----:B------:R-:W-:-:S03]  /*1d40*/  LEA R18, P0, R9, UR10, 0x1 ;  /* 0x0000000a09127c11 */ /* 0x000fc6000f8008ff */
[----:B------:R-:W-:Y:S01]  /*1d50*/  STL [R1+0xdd8], R12 ;  /* 0x000dd80c01007387 */ /* 0x000fe20000100800 */
[----:B------:R-:W-:Y:S01]  /*1d60*/  IMAD.WIDE R4, R20, 0x2, R14 ;  /* 0x0000000214047825 */ /* 0x000fe200078e020e */
[----:B------:R-:W-:Y:S02]  /*1d70*/  LEA R16, P1, R8, UR10, 0x1 ;  /* 0x0000000a08107c11 */ /* 0x000fe4000f8208ff */
[----:B------:R-:W-:Y:S01]  /*1d80*/  STL [R1+0xde0], R10 ;  /* 0x000de00a01007387 */ /* 0x000fe20000100800 */
[----:B------:R-:W-:-:S03]  /*1d90*/  LEA.HI.X.SX32 R19, R9, UR11, 0x1, P0 ;  /* 0x0000000b09137c11 */ /* 0x000fc600080f0eff */
[----:B------:R-:W-:Y:S01]  /*1da0*/  STL [R1+0xddc], R2 ;  /* 0x000ddc0201007387 */ /* 0x000fe20000100800 */
[----:B------:R-:W-:-:S03]  /*1db0*/  IMAD R7, R7, UR7, RZ ;  /* 0x0000000707077c24 */ /* 0x000fc6000f8e02ff */
[----:B------:R0:W-:Y:S01]  /*1dc0*/  STL [R1+0xdb8], R3 ;  /* 0x000db80301007387 */ /* 0x0001e20000100800 */
[----:B------:R-:W-:Y:S01]  /*1dd0*/  IMAD R0, R0, UR7, RZ ;  /* 0x0000000700007c24 */ /* 0x000fe2000f8e02ff */
[----:B------:R-:W-:Y:S01]  /*1de0*/  LEA.HI.X.SX32 R17, R8, UR11, 0x1, P1 ;  /* 0x0000000b08117c11 */ /* 0x000fe200088f0eff */
[----:B------:R-:W-:Y:S01]  /*1df0*/  IMAD R6, R6, UR7, RZ ;  /* 0x0000000706067c24 */ /* 0x000fe2000f8e02ff */
[----:B------:R1:W-:Y:S01]  /*1e00*/  STL.64 [R1+0x2d8], R14 ;  /* 0x0002d80e01007387 */ /* 0x0003e20000100a00 */
[----:B------:R-:W-:-:S03]  /*1e10*/  IMAD.MOV.U32 R8, RZ, RZ, R14 ;  /* 0x000000ffff087224 */ /* 0x000fc600078e000e */
[----:B------:R-:W-:Y:S01]  /*1e20*/  STL.64 [R1+0x2d0], R24 ;  /* 0x0002d01801007387 */ /* 0x000fe20000100a00 */
[----:B0-----:R-:W-:-:S03]  /*1e30*/  IMAD.WIDE R2, R20, 0x2, R24 ;  /* 0x0000000214027825 */ /* 0x001fc600078e0218 */
[----:B------:R-:W-:Y:S01]  /*1e40*/  STL [R1+0xdbc], R4 ;  /* 0x000dbc0401007387 */ /* 0x000fe20000100800 */
[----:B------:R-:W-:-:S03]  /*1e50*/  LEA R12, P1, R0, UR10, 0x1 ;  /* 0x0000000a000c7c11 */ /* 0x000fc6000f8208ff */
[----:B------:R0:W-:Y:S01]  /*1e60*/  STL [R1+0xda8], R5 ;  /* 0x000da80501007387 */ /* 0x0001e20000100800 */
[----:B-1----:R-:W-:-:S03]  /*1e70*/  LEA R14, P0, R7, UR10, 0x1 ;  /* 0x0000000a070e7c11 */ /* 0x002fc6000f8008ff */
[----:B------:R-:W-:Y:S01]  /*1e80*/  STL [R1+0xdb4], R2 ;  /* 0x000db40201007387 */ /* 0x000fe20000100800 */
[----:B------:R-:W-:-:S03]  /*1e90*/  LEA R10, P2, R6, UR10, 0x1 ;  /* 0x0000000a060a7c11 */ /* 0x000fc6000f8408ff */
[----:B------:R1:W-:Y:S01]  /*1ea0*/  STL [R1+0xdac], R3 ;  /* 0x000dac0301007387 */ /* 0x0003e20000100800 */
[----:B0-----:R-:W-:-:S03]  /*1eb0*/  IMAD.WIDE R4, R20, 0x2, R18 ;  /* 0x0000000214047825 */ /* 0x001fc600078e0212 */
[----:B------:R-:W-:Y:S01]  /*1ec0*/  STL.64 [R1+0x2c8], R18 ;  /* 0x0002c81201007387 */ /* 0x000fe20000100a00 */
[----:B------:R-:W-:Y:S01]  /*1ed0*/  IMAD.MOV.U32 R9, RZ, RZ, R15 ;  /* 0x000000ffff097224 */ /* 0x000fe200078e000f */
[----:B------:R-:W-:Y:S02]  /*1ee0*/  LEA.HI.X.SX32 R15, R7, UR11, 0x1, P0 ;  /* 0x0000000b070f7c11 */ /* 0x000fe400080f0eff */
[----:B------:R-:W-:Y:S01]  /*1ef0*/  STL.64 [R1+0x2c0], R16 ;  /* 0x0002c01001007387 */ /* 0x000fe20000100a00 */
[----:B-1----:R-:W-:Y:S01]  /*1f00*/  IMAD.WIDE R2, R20, 0x2, R16 ;  /* 0x0000000214027825 */ /* 0x002fe200078e0210 */
[----:B------:R-:W-:Y:S02]  /*1f10*/  LEA.HI.X.SX32 R13, R0, UR11, 0x1, P1 ;  /* 0x0000000b000d7c11 */ /* 0x000fe400088f0eff */
[----:B------:R-:W-:Y:S01]  /*1f20*/  STL [R1+0xdb0], R4 ;  /* 0x000db00401007387 */ /* 0x000fe20000100800 */
[----:B------:R-:W-:-:S03]  /*1f30*/  LEA.HI.X.SX32 R6, R6, UR11, 0x1, P2 ;  /* 0x0000000b06067c11 */ /* 0x000fc600090f0eff */
[----:B------:R0:W-:Y:S04]  /*1f40*/  STL [R1+0xd98], R5 ;  /* 0x000d980501007387 */ /* 0x0001e80000100800 */
[----:B------:R-:W-:Y:S01]  /*1f50*/  STL [R1+0xd9c], R2 ;  /* 0x000d9c0201007387 */ /* 0x000fe20000100800 */
[----:B------:R-:W-:-:S03]  /*1f60*/  IMAD.MOV.U32 R11, RZ, RZ, R6 ;  /* 0x000000ffff0b7224 */ /* 0x000fc600078e0006 */
[----:B------:R1:W-:Y:S01]  /*1f70*/  STL [R1+0xd90], R3 ;  /* 0x000d900301007387 */ /* 0x0003e20000100800 */
[----:B0-----:R-:W-:-:S03]  /*1f80*/  IMAD.WIDE R4, R20, 0x2, R14 ;  /* 0x0000000214047825 */ /* 0x001fc600078e020e */
[----:B------:R-:W-:Y:S04]  /*1f90*/  STL [R1+0x5e8], R10 ;  /* 0x0005e80a01007387 */ /* 0x000fe80000100800 */
[----:B------:R-:W-:Y:S04]  /*1fa0*/  STL.64 [R1+0x2f0], R14 ;  /* 0x0002f00e01007387 */ /* 0x000fe80000100a00 */
[----:B------:R-:W-:Y:S01]  /*1fb0*/  STL.64 [R1+0x2e8], R12 ;  /* 0x0002e80c01007387 */ /* 0x000fe20000100a00 */
[----:B------:R-:W-:-:S03]  /*1fc0*/  IMAD R0, R23, 0x1e, RZ ;  /* 0x0000001e17007824 */ /* 0x000fc600078e02ff */
[----:B------:R0:W-:Y:S01]  /*1fd0*/  STL [R1+0x5e4], R6 ;  /* 0x0005e40601007387 */ /* 0x0001e20000100800 */
[----:B-1----:R-:W-:-:S03]  /*1fe0*/  IMAD.WIDE R2, R20, 0x2, R10 ;  /* 0x0000000214027825 */ /* 0x002fc600078e020a */
[----:B------:R-:W-:Y:S01]  /*1ff0*/  STL [R1+0xd94], R4 ;  /* 0x000d940401007387 */ /* 0x000fe20000100800 */
[----:B------:R-:W-:Y:S02]  /*2000*/  IMAD.MOV.U32 R21, RZ, RZ, R9 ;  /* 0x000000ffff157224 */ /* 0x000fe400078e0009 */
[----:B0-----:R-:W-:Y:S01]  /*2010*/  IMAD.WIDE R6, R20, 0x2, R12 ;  /* 0x0000000214067825 */ /* 0x001fe200078e020c */
[----:B------:R0:W-:Y:S03]  /*2020*/  STL [R1+0xd7c], R5 ;  /* 0x000d7c0501007387 */ /* 0x0001e60000100800 */
[----:B------:R-:W-:Y:S01]  /*2030*/  IMAD.MOV.U32 R20, RZ, RZ, R8 ;  /* 0x000000ffff147224 */ /* 0x000fe200078e0008 */
[----:B------:R-:W-:Y:S04]  /*2040*/  STL [R1+0xd80], R6 ;  /* 0x000d800601007387 */ /* 0x000fe80000100800 */
[----:B------:R1:W-:Y:S01]  /*2050*/  STL [R1+0xd64], R7 ;  /* 0x000d640701007387 */ /* 0x0003e20000100800 */
[----:B0-----:R-:W-:-:S03]  /*2060*/  IMAD.WIDE R4, R0, 0x2, R28 ;  /* 0x0000000200047825 */ /* 0x001fc600078e021c */
[----:B------:R-:W-:Y:S04]  /*2070*/  STL [R1+0xd78], R2 ;  /* 0x000d780201007387 */ /* 0x000fe80000100800 */
[----:B------:R0:W-:Y:S01]  /*2080*/  STL [R1+0xd70], R3 ;  /* 0x000d700301007387 */ /* 0x0001e20000100800 */
[----:B-1----:R-:W-:-:S03]  /*2090*/  IMAD.WIDE R6, R0, 0x2, R24 ;  /* 0x0000000200067825 */ /* 0x002fc600078e0218 */
[----:B------:R-:W-:Y:S01]  /*20a0*/  STL [R1+0xd74], R4 ;  /* 0x000d740401007387 */ /* 0x000fe20000100800 */
[----:B0-----:R-:W-:-:S03]  /*20b0*/  IMAD.WIDE R2, R0, 0x2, R20 ;  /* 0x0000000200027825 */ /* 0x001fc600078e0214 */
[----:B------:R0:W-:Y:S04]  /*20c0*/  STL [R1+0xd68], R5 ;  /* 0x000d680501007387 */ /* 0x0001e80000100800 */
[----:B------:R-:W-:Y:S04]  /*20d0*/  STL [R1+0xd6c], R2 ;  /* 0x000d6c0201007387 */ /* 0x000fe80000100800 */
[----:B------:R1:W-:Y:S01]  /*20e0*/  STL [R1+0xd5c], R3 ;  /* 0x000d5c0301007387 */ /* 0x0003e20000100800 */
[----:B0-----:R-:W-:-:S03]  /*20f0*/  IMAD.WIDE R4, R0, 0x2, R18 ;  /* 0x0000000200047825 */ /* 0x001fc600078e0212 */
[----:B------:R-:W-:Y:S04]  /*2100*/  STL [R1+0xd60], R6 ;  /* 0x000d600601007387 */ /* 0x000fe80000100800 */
[----:B------:R0:W-:Y:S01]  /*2110*/  STL [R1+0xd44], R7 ;  /* 0x000d440701007387 */ /* 0x0001e20000100800 */
[----:B-1----:R-:W-:-:S03]  /*2120*/  IMAD.WIDE R2, R0, 0x2, R16 ;  /* 0x0000000200027825 */ /* 0x002fc600078e0210 */
[----:B------:R-:W-:Y:S04]  /*2130*/  STL [R1+0xd58], R4 ;  /* 0x000d580401007387 */ /* 0x000fe80000100800 */
[----:B------:R1:W-:Y:S01]  /*2140*/  STL [R1+0xd50], R5 ;  /* 0x000d500501007387 */ /* 0x0003e20000100800 */
[----:B0-----:R-:W-:-:S03]  /*2150*/  IMAD.WIDE R6, R0, 0x2, R12 ;  /* 0x0000000200067825 */ /* 0x001fc600078e020c */
[----:B------:R-:W-:Y:S01]  /*2160*/  STL [R1+0xd54], R2 ;  /* 0x000d540201007387 */ /* 0x000fe20000100800 */
[----:B------:R-:W-:Y:S02]  /*2170*/  IMAD R8, R23, 0x1d, RZ ;  /* 0x0000001d17087824 */ /* 0x000fe400078e02ff */
[C---:B-1----:R-:W-:Y:S01]  /*2180*/  IMAD.WIDE R4, R0.reuse, 0x2, R14 ;  /* 0x0000000200047825 */ /* 0x042fe200078e020e */
        /* <DEDUP_REMOVED lines=11> */
[----:B-1----:R-:W-:-:S03]  /*2240*/  IMAD.WIDE R2, R8, 0x2, R20 ;  /* 0x0000000208027825 */ /* 0x002fc600078e0214 */
        /* <DEDUP_REMOVED lines=9> */
[----:B------:R-:W-:-:S03]  /*22e0*/  IMAD R0, R23, 0x1c, RZ ;  /* 0x0000001c17007824 */ /* 0x000fc600078e02ff */
[----:B------:R-:W-:Y:S01]  /*22f0*/  STL [R1+0xd14], R2 ;  /* 0x000d140201007387 */ /* 0x000fe20000100800 */
[----:B0-----:R-:W-:-:S03]  /*2300*/  IMAD.WIDE R6, R8, 0x2, R10 ;  /* 0x0000000208067825 */ /* 0x001fc600078e020a */
[----:B------:R0:W-:Y:S01]  /*2310*/  STL [R1+0xd08], R3 ;  /* 0x000d080301007387 */ /* 0x0001e20000100800 */
[----:B-1----:R-:W-:-:S05]  /*2320*/  IMAD.WIDE R4, R8, 0x2, R14 ;  /* 0x0000000208047825 */ /* 0x002fca00078e020e */
        /* <DEDUP_REMOVED lines=20> */
[----:B------:R-:W-:-:S03]  /*2470*/  IMAD R8, R23, 0x1b, RZ ;  /* 0x0000001b17087824 */ /* 0x000fc600078e02ff */
[----:B------:R-:W-:Y:S01]  /*2480*/  STL [R1+0xcd4], R2 ;  /* 0x000cd40201007387 */ /* 0x000fe20000100800 */
[----:B-1----:R-:W-:-:S03]  /*2490*/  IMAD.WIDE R6, R0, 0x2, R10 ;  /* 0x0000000200067825 */ /* 0x002fc600078e020a */
[----:B------:R1:W-:Y:S01]  /*24a0*/  STL [R1+0xcc8], R3 ;  /* 0x000cc80301007387 */ /* 0x0003e20000100800 */
[----:B0-----:R-:W-:-:S05]  /*24b0*/  IMAD.WIDE R4, R0, 0x2, R14 ;  /* 0x0000000200047825 */ /* 0x001fca00078e020e */
        /* <DEDUP_REMOVED lines=38> */
[----:B------:R-:W-:-:S04]  /*2720*/  IMAD.WIDE R8, R0, 0x2, R16 ;  /* 0x0000000200087825 */ /* 0x000fc800078e0210 */
        /* <DEDUP_REMOVED lines=8> */
[----:B------:R1:W-:Y:S04]  /*27b0*/  STL [R1+0x610], R8 ;  /* 0x0006100801007387 */ /* 0x0003e80000100800 */
[----:B------:R-:W-:Y:S01]  /*27c0*/  STL [R1+0x60c], R9 ;  /* 0x00060c0901007387 */ /* 0x000fe20000100800 */
[----:B0-----:R-:W-:-:S03]  /*27d0*/  IMAD.WIDE R6, R0, 0x2, R10 ;  /* 0x0000000200067825 */ /* 0x001fc600078e020a */
[----:B------:R-:W-:Y:S01]  /*27e0*/  STL [R1+0x618], R2 ;  /* 0x0006180201007387 */ /* 0x000fe20000100800 */
[----:B-1----:R-:W-:-:S03]  /*27f0*/  IMAD R8, R23, 0x19, RZ ;  /* 0x0000001917087824 */ /* 0x002fc600078e02ff */
        /* <DEDUP_REMOVED lines=19> */
[----:B------:R-:W-:Y:S01]  /*2930*/  STL [R1+0x650], R4 ;  /* 0x0006500401007387 */ /* 0x000fe20000100800 */
[----:B------:R-:W-:-:S03]  /*2940*/  IMAD R0, R23, 0x18, RZ ;  /* 0x0000001817007824 */ /* 0x000fc600078e02ff */
        /* <DEDUP_REMOVED lines=199> */
[----:B------:R-:W-:-:S03]  /*35c0*/  IMAD.SHL.U32 R0, R23, 0x10, RZ ;  /* 0x0000001017007824 */ /* 0x000fc600078e00ff */
        /* <DEDUP_REMOVED lines=347> */
[----:B------:R-:W-:-:S03]  /*4b80*/  IMAD.MOV.U32 R9, RZ, RZ, R29 ;  /* 0x000000ffff097224 */ /* 0x000fc600078e001d */
[----:B------:R-:W-:Y:S01]  /*4b90*/  STL [R1+0xbd0], R4 ;  /* 0x000bd00401007387 */ /* 0x000fe20000100800 */
[----:B-1----:R-:W-:-:S03]  /*4ba0*/  IMAD.WIDE R2, R8, 0x2, R14 ;  /* 0x0000000208027825 */ /* 0x002fc600078e020e */
[----:B------:R1:W-:Y:S01]  /*4bb0*/  STL [R1+0xbcc], R5 ;  /* 0x000bcc0501007387 */ /* 0x0003e20000100800 */
[----:B0-----:R-:W-:-:S04]  /*4bc0*/  IMAD.WIDE R6, R8, 0x2, R10 ;  /* 0x0000000208067825 */ /* 0x001fc800078e020a */
[----:B-1----:R-:W-:-:S04]  /*4bd0*/  IMAD.WIDE R4, R8, 0x2, R12 ;  /* 0x0000000208047825 */ /* 0x002fc800078e020c */
[----:B------:R-:W-:Y:S02]  /*4be0*/  IMAD.MOV.U32 R8, RZ, RZ, R28 ;  /* 0x000000ffff087224 */ /* 0x000fe400078e001c */
[----:B------:R-:W2:Y:S01]  /*4bf0*/  LDL.LU.64 R28, [R1+0xe38] ;  /* 0x000e3800011c7983 */ /* 0x000ea20000300a00 */
[----:B------:R-:W-:-:S03]  /*4c00*/  IMAD.SHL.U32 R0, R23, 0x2, RZ ;  /* 0x0000000217007824 */ /* 0x000fc600078e00ff */
[----:B------:R-:W-:Y:S04]  /*4c10*/  STL [R1+0xbd8], R2 ;  /* 0x000bd80201007387 */ /* 0x000fe80000100800 */
        /* <DEDUP_REMOVED lines=8> */
[----:B------:R3:W-:Y:S01]  /*4ca0*/  STL [R1+0xbec], R3 ;  /* 0x000bec0301007387 */ /* 0x0007e20000100800 */
[----:B0-----:R-:W-:-:S03]  /*4cb0*/  IMAD.WIDE R6, R0, 0x2, R24 ;  /* 0x0000000200067825 */ /* 0x001fc600078e0218 */
[----:B------:R0:W-:Y:S01]  /*4cc0*/  STL [R1+0xbf8], R4 ;  /* 0x000bf80401007387 */ /* 0x0001e20000100800 */
[----:B-1----:R-:W-:Y:S02]  /*4cd0*/  IMAD.MOV.U32 R2, RZ, RZ, R8 ;  /* 0x000000ffff027224 */ /* 0x002fe400078e0008 */
[----:B---3--:R-:W-:Y:S02]  /*4ce0*/  IMAD.MOV.U32 R3, RZ, RZ, R9 ;  /* 0x000000ffff037224 */ /* 0x008fe400078e0009 */
[----:B------:R-:W-:Y:S01]  /*4cf0*/  IMAD.WIDE R8, R0, 0x2, R18 ;  /* 0x0000000200087825 */ /* 0x000fe200078e0212 */
[----:B------:R1:W-:Y:S03]  /*4d00*/  STL [R1+0xbf4], R5 ;  /* 0x000bf40501007387 */ /* 0x0003e60000100800 */
[----:B0-----:R-:W-:Y:S01]  /*4d10*/  IMAD.MOV.U32 R4, RZ, RZ, R2 ;  /* 0x000000ffff047224 */ /* 0x001fe200078e0002 */
[----:B------:R-:W-:Y:S04]  /*4d20*/  STL [R1+0xc00], R6 ;  /* 0x000c000601007387 */ /* 0x000fe80000100800 */
[----:B------:R0:W-:Y:S01]  /*4d30*/  STL [R1+0xbfc], R7 ;  /* 0x000bfc0701007387 */ /* 0x0001e20000100800 */
[----:B-1----:R-:W-:-:S02]  /*4d40*/  IMAD.MOV.U32 R5, RZ, RZ, R3 ;  /* 0x000000ffff057224 */ /* 0x002fc400078e0003 */
[C---:B------:R-:W-:Y:S01]  /*4d50*/  IMAD.WIDE R2, R0.reuse, 0x2, R16 ;  /* 0x0000000200027825 */ /* 0x040fe200078e0210 */
[----:B------:R1:W-:Y:S04]  /*4d60*/  STL [R1+0xc08], R8 ;  /* 0x000c080801007387 */ /* 0x0003e80000100800 */
[----:B------:R3:W-:Y:S01]  /*4d70*/  STL [R1+0xc04], R9 ;  /* 0x000c040901007387 */ /* 0x0007e20000100800 */
[----:B0-----:R-:W-:-:S03]  /*4d80*/  IMAD.WIDE R6, R0, 0x2, R12 ;  /* 0x0000000200067825 */ /* 0x001fc600078e020c */
[----:B------:R0:W-:Y:S01]  /*4d90*/  STL [R1+0xc10], R2 ;  /* 0x000c100201007387 */ /* 0x0001e20000100800 */
[----:B-1----:R-:W-:Y:S02]  /*4da0*/  IMAD.MOV.U32 R8, RZ, RZ, R4 ;  /* 0x000000ffff087224 */ /* 0x002fe400078e0004 */
[----:B---3--:R-:W-:Y:S01]  /*4db0*/  IMAD.MOV.U32 R9, RZ, RZ, R5 ;  /* 0x000000ffff097224 */ /* 0x008fe200078e0005 */
[----:B------:R1:W-:Y:S01]  /*4dc0*/  STL [R1+0xc0c], R3 ;  /* 0x000c0c0301007387 */ /* 0x0003e20000100800 */
[----:B------:R-:W-:-:S04]  /*4dd0*/  IMAD.WIDE R4, R0, 0x2, R14 ;  /* 0x0000000200047825 */ /* 0x000fc800078e020e */
[----:B0-----:R-:W-:Y:S01]  /*4de0*/  IMAD.MOV.U32 R2, RZ, RZ, R8 ;  /* 0x000000ffff027224 */ /* 0x001fe200078e0008 */
[----:B------:R-:W-:Y:S01]  /*4df0*/  STL [R1+0xc18], R4 ;  /* 0x000c180401007387 */ /* 0x000fe20000100800 */
[----:B-1----:R-:W-:Y:S02]  /*4e00*/  IMAD.MOV.U32 R3, RZ, RZ, R9 ;  /* 0x000000ffff037224 */ /* 0x002fe400078e0009 */
[----:B------:R-:W-:Y:S01]  /*4e10*/  IMAD.WIDE R8, R0, 0x2, R10 ;  /* 0x0000000200087825 */ /* 0x000fe200078e020a */
[----:B------:R0:W-:Y:S03]  /*4e20*/  STL [R1+0xc14], R5 ;  /* 0x000c140501007387 */ /* 0x0001e60000100800 */
[C---:B------:R-:W-:Y:S01]  /*4e30*/  IMAD.WIDE R2, R23.reuse, 0x2, R2 ;  /* 0x0000000217027825 */ /* 0x040fe200078e0202 */
        /* <DEDUP_REMOVED lines=16> */
[----:B------:R-:W-:Y:S01]  /*4f40*/  STL [R1+0xc44], R9 ;  /* 0x000c440901007387 */ /* 0x000fe20000100800 */
[----:B-1----:R-:W-:-:S03]  /*4f50*/  IMAD.WIDE R6, R23, 0x2, R12 ;  /* 0x0000000217067825 */ /* 0x002fc600078e020c */
[----:B------:R-:W-:Y:S04]  /*4f60*/  STL [R1+0xc50], R2 ;  /* 0x000c500201007387 */ /* 0x000fe80000100800 */
[----:B------:R0:W-:Y:S04]  /*4f70*/  STL [R1+0xc4c], R3 ;  /* 0x000c4c0301007387 */ /* 0x0001e80000100800 */
[----:B------:R-:W-:Y:S04]  /*4f80*/  STL [R1+0xc58], R4 ;  /* 0x000c580401007387 */ /* 0x000fe80000100800 */
[----:B------:R-:W-:Y:S01]  /*4f90*/  STL [R1+0xc54], R5 ;  /* 0x000c540501007387 */ /* 0x000fe20000100800 */
[----:B0-----:R-:W-:-:S03]  /*4fa0*/  IMAD.WIDE R2, R23, 0x2, R10 ;  /* 0x0000000217027825 */ /* 0x001fc600078e020a */
[----:B------:R-:W-:Y:S04]  /*4fb0*/  STL [R1+0xc60], R6 ;  /* 0x000c600601007387 */ /* 0x000fe80000100800 */
[----:B------:R-:W-:Y:S04]  /*4fc0*/  STL [R1+0xc5c], R7 ;  /* 0x000c5c0701007387 */ /* 0x000fe80000100800 */
[----:B------:R0:W-:Y:S04]  /*4fd0*/  STL [R1+0xc68], R2 ;  /* 0x000c680201007387 */ /* 0x0001e80000100800 */
[----:B------:R1:W-:Y:S04]  /*4fe0*/  STL [R1+0xc64], R3 ;  /* 0x000c640301007387 */ /* 0x0003e80000100800 */
[----:B------:R3:W-:Y:S04]  /*4ff0*/  STL [R1+0x5a4], RZ ;  /* 0x0005a4ff01007387 */ /* 0x0007e80000100800 */
        /* <DEDUP_REMOVED lines=107> */
[----:B------:R3:W-:Y:S01]  /*56b0*/  STL [R1+0xfc], RZ ;  /* 0x0000fcff01007387 */ /* 0x0007e20000100800 */
[----:B------:R-:W-:-:S03]  /*56c0*/  LOP3.LUT R27, R27, 0x3f, RZ, 0xc0, !PT ;  /* 0x0000003f1b1b7812 */ /* 0x000fc600078ec0ff */
[----:B------:R3:W-:Y:S04]  /*56d0*/  STL [R1+0xe0], RZ ;  /* 0x0000e0ff01007387 */ /* 0x0007e80000100800 */
[----:B------:R3:W-:Y:S04]  /*56e0*/  STL [R1+0xe4], RZ ;  /* 0x0000e4ff01007387 */ /* 0x0007e80000100800 */
[----:B------:R3:W-:Y:S04]  /*56f0*/  STL [R1+0xe8], RZ ;  /* 0x0000e8ff01007387 */ /* 0x0007e80000100800 */
[----:B------:R3:W-:Y:S04]  /*5700*/  STL [R1+0xec], RZ ;  /* 0x0000ecff01007387 */ /* 0x0007e80000100800 */
[----:B------:R3:W-:Y:S01]  /*5710*/  STL [R1+0x1d0], RZ ;  /* 0x0001d0ff01007387 */ /* 0x0007e20000100800 */
[----:B0-----:R-:W-:-:S03]  /*5720*/  IMAD.SHL.U32 R2, R27, 0x2, RZ ;  /* 0x000000021b027824 */ /* 0x001fc600078e00ff */
[----:B------:R3:W-:Y:S04]  /*5730*/  STL [R1+0x1d4], RZ ;  /* 0x0001d4ff01007387 */ /* 0x0007e80000100800 */
[----:B------:R3:W-:Y:S04]  /*5740*/  STL [R1+0x1d8], RZ ;  /* 0x0001d8ff01007387 */ /* 0x0007e80000100800 */
[----:B------:R3:W-:Y:S04]  /*5750*/  STL [R1+0x1dc], RZ ;  /* 0x0001dcff01007387 */ /* 0x0007e80000100800 */
[----:B------:R3:W-:Y:S01]  /*5760*/  STL [R1+0x1b0], RZ ;  /* 0x0001b0ff01007387 */ /* 0x0007e20000100800 */
[----:B--2---:R-:W-:-:S03]  /*5770*/  SHF.R.S32.HI R4, RZ, 0x5, R29 ;  /* 0x00000005ff047819 */ /* 0x004fc6000001141d */
[----:B------:R3:W-:Y:S01]  /*5780*/  STL [R1+0x1b4], RZ ;  /* 0x0001b4ff01007387 */ /* 0x0007e20000100800 */
[----:B------:R-:W-:-:S03]  /*5790*/  LOP3.LUT R4, R2, 0x20, RZ, 0x3c, !PT ;  /* 0x0000002002047812 */ /* 0x000fc600078e3cff */
[----:B------:R3:W-:Y:S01]  /*57a0*/  STL [R1+0x1b8], RZ ;  /* 0x0001b8ff01007387 */ /* 0x0007e20000100800 */
[----:B------:R-:W-:-:S03]  /*57b0*/  LOP3.LUT R4, R2, 0x50, RZ, 0x3c, !PT ;  /* 0x0000005002047812 */ /* 0x000fc600078e3cff */
[----:B------:R3:W-:Y:S01]  /*57c0*/  STL [R1+0x1bc], RZ ;  /* 0x0001bcff01007387 */ /* 0x0007e20000100800 */
[----:B------:R-:W-:-:S03]  /*57d0*/  LOP3.LUT R4, R28, 0x40, RZ, 0x3c, !PT ;  /* 0x000000401c047812 */ /* 0x000fc600078e3cff */
        /* <DEDUP_REMOVED lines=8> */
[----:B------:R3:W-:Y:S01]  /*5860*/  STL [R1+0xe34], R4 ;  /* 0x000e340401007387 */ /* 0x0007e20000100800 */
[----:B-1----:R-:W-:Y:S01]  /*5870*/  IMAD.SHL.U32 R3, R23, 0x20, RZ ;  /* 0x0000002017037824 */ /* 0x002fe200078e00ff */
[----:B------:R-:W-:Y:S01]  /*5880*/  USHF.L.U32 UR5, UR5, 0x5, URZ ;  /* 0x0000000505057899 */ /* 0x000fe2000800063f */
[----:B------:R-:W-:-:S03]  /*5890*/  LOP3.LUT R5, R2, 0x10, RZ, 0x3c, !PT ;  /* 0x0000001002057812 */ /* 0x000fc600078e3cff */
[----:B------:R-:W-:Y:S01]  /*58a0*/  SHF.R.S32.HI R0, RZ, 0x1f, R3 ;  /* 0x0000001fff007819 */ /* 0x000fe20000011403 */
[----:B------:R-:W-:Y:S01]  /*58b0*/  USHF.R.S32.HI UR6, URZ, 0x1f, UR5 ;  /* 0x0000001f3f067899 */ /* 0x000fe20008011405 */
[C---:B------:R-:W-:Y:S02]  /*58c0*/  LOP3.LUT R6, R2.reuse, 0x30, RZ, 0x3c, !PT ;  /* 0x0000003002067812 */ /* 0x040fe400078e3cff */
[C---:B------:R-:W-:Y:S01]  /*58d0*/  SHF.L.U64.HI R0, R3.reuse, 0x1, R0 ;  /* 0x0000000103007819 */ /* 0x040fe20000010200 */
[----:B------:R-:W-:Y:S01]  /*58e0*/  IMAD.SHL.U32 R3, R3, 0x2, RZ ;  /* 0x0000000203037824 */ /* 0x000fe200078e00ff */
[C---:B------:R-:W-:Y:S02]  /*58f0*/  LOP3.LUT R5, R2.reuse, 0x40, RZ, 0x3c, !PT ;  /* 0x0000004002057812 */ /* 0x040fe400078e3cff */
[C---:B------:R-:W-:Y:S02]  /*5900*/  LOP3.LUT R6, R2.reuse, 0x60, RZ, 0x3c, !PT ;  /* 0x0000006002067812 */ /* 0x040fe400078e3cff */
[----:B------:R-:W-:Y:S01]  /*5910*/  LOP3.LUT R5, R2, 0x70, RZ, 0x3c, !PT ;  /* 0x0000007002057812 */ /* 0x000fe200078e3cff */
[----:B------:R-:W-:-:S02]  /*5920*/  USHF.L.U32 UR7, UR5, 0x1, URZ ;  /* 0x0000000105077899 */ /* 0x000fc4000800063f */
[----:B---3--:R-:W-:-:S12]  /*5930*/  USHF.L.U64.HI UR6, UR5, 0x1, UR6 ;  /* 0x0000000105067899 */ /* 0x008fd80008010206 */
.L_x_1:
[----:B------:R-:W2:Y:S01]  /*5940*/  LDL R7, [R1+0x5e4] ;  /* 0x0005e40001077983 */ /* 0x000ea20000100800 */
[----:B------:R-:W0:Y:S03]  /*5950*/  LDC R4, c[0x0][0x230] ;  /* 0x00008c00ff047b82 */ /* 0x000e260000000800 */
[----:B--2---:R1:W-:Y:S04]  /*5960*/  STL [R1+0x16c8], R7 ;  /* 0x0016c80701007387 */ /* 0x0043e80000100800 */
[----:B------:R-:W2:Y:S04]  /*5970*/  LDL R6, [R1+0x5e8] ;  /* 0x0005e80001067983 */ /* 0x000ea80000100800 */
[----:B-1----:R-:W0:Y:S04]  /*5980*/  LDL R7, [R1+0x5a4] ;  /* 0x0005a40001077983 */ /* 0x002e280000100800 */
[----:B------:R-:W-:Y:S04]  /*5990*/  STL [R1+0x13b4], R15 ;  /* 0x0013b40f01007387 */ /* 0x000fe80000100800 */
        /* <DEDUP_REMOVED lines=197> */
[----:B------:R1:W-:Y:S04]  /*65f0*/  STL [R1+0x16c4], R14 ;  /* 0x0016c40e01007387 */ /* 0x0003e80000100800 */
[----:B------:R-:W-:Y:S04]  /*6600*/  STL [R1+0x13a8], R2 ;  /* 0x0013a80201007387 */ /* 0x000fe80000100800 */
[----:B-----5:R-:W-:Y:S04]  /*6610*/  STL [R1+0x13a4], R29 ;  /* 0x0013a41d01007387 */ /* 0x020fe80000100800 */
        /* <DEDUP_REMOVED lines=16> */
[----:B------:R-:W-:Y:S01]  /*6720*/  STL [R1+0x1360], R18 ;  /* 0x0013601201007387 */ /* 0x000fe20000100800 */
[----:B0-----:R-:W-:-:S03]  /*6730*/  IMAD R4, R7, -0x20, R4 ;  /* 0xffffffe007047824 */ /* 0x001fc600078e0204 */
[----:B------:R-:W-:Y:S04]  /*6740*/  STL [R1+0x135c], R19 ;  /* 0x00135c1301007387 */ /* 0x000fe80000100800 */
[----:B------:R-:W-:Y:S04]  /*6750*/  STL [R1+0x1358], R20 ;  /* 0x0013581401007387 */ /* 0x000fe80000100800 */
[----:B------:R-:W-:Y:S04]  /*6760*/  STL [R1+0x12d0], R28 ;  /* 0x0012d01c01007387 */ /* 0x000fe80000100800 */
[----:B------:R-:W-:Y:S04]  /*6770*/  STL [R1+0xe88], R0 ;  /* 0x000e880001007387 */ /* 0x000fe80000100800 */
[----:B------:R-:W2:Y:S01]  /*6780*/  LDL.LU R7, [R1+0x16c8] ;  /* 0x0016c80001077983 */ /* 0x000ea20000300800 */
[----:B------:R-:W-:-:S02]  /*6790*/  ISETP.GT.AND P0, PT, R4, RZ, PT ;  /* 0x000000ff0400720c */ /* 0x000fc40003f04270 */
[----:B-1----:R-:W-:-:S11]  /*67a0*/  PRMT R14, RZ, 0x7610, R14 ;  /* 0x00007610ff0e7816 */ /* 0x002fd6000000000e */
[----:B--2---:R-:W2:Y:S01]  /*67b0*/  @P0 LDG.E.U16 R14, desc[UR8][R6.64] ;  /* 0x00000008060e0981 */ /* 0x004ea2000c1e1500 */
[----:B------:R-:W-:-:S03]  /*67c0*/  PRMT R15, RZ, 0x7610, R15 ;  /* 0x00007610ff0f7816 */ /* 0x000fc6000000000f */
[----:B--2---:R0:W-:Y:S04]  /*67d0*/  STL [R1+0x5e0], R14 ;  /* 0x0005e00e01007387 */ /* 0x0041e80000100800 */
[----:B0-----:R-:W2:Y:S04]  /*67e0*/  LDL.LU R14, [R1+0x16c4] ;  /* 0x0016c400010e7983 */ /* 0x001ea80000300800 */
[----:B------:R-:W3:Y:S04]  /*67f0*/  LDL.64 R6, [R1+0x2e8] ;  /* 0x0002e80001067983 */ /* 0x000ee80000100a00 */
[----:B---3--:R-:W3:Y:S01]  /*6800*/  @P0 LDG.E.U16 R15, desc[UR8][R6.64] ;  /* 0x00000008060f0981 */ /* 0x008ee2000c1e1500 */
[----:B------:R-:W-:-:S03]  /*6810*/  PRMT R3, RZ, 0x7610, R3 ;  /* 0x00007610ff037816 */ /* 0x000fc60000000003 */
[----:B---3--:R0:W-:Y:S04]  /*6820*/  STL [R1+0x5dc], R15 ;  /* 0x0005dc0f01007387 */ /* 0x0081e80000100800 */
[----:B0-----:R-:W3:Y:S04]  /*6830*/  LDL.LU R15, [R1+0x16c0] ;  /* 0x0016c000010f7983 */ /* 0x001ee80000300800 */
[----:B------:R-:W4:Y:S04]  /*6840*/  LDL.64 R6, [R1+0x2f0] ;  /* 0x0002f00001067983 */ /* 0x000f280000100a00 */
[----:B----4-:R-:W4:Y:S01]  /*6850*/  @P0 LDG.E.U16 R3, desc[UR8][R6.64] ;  /* 0x0000000806030981 */ /* 0x010f22000c1e1500 */
[----:B---3--:R-:W-:-:S03]  /*6860*/  PRMT R15, RZ, 0x7610, R15 ;  /* 0x00007610ff0f7816 */ /* 0x008fc6000000000f */
[----:B----4-:R0:W-:Y:S04]  /*6870*/  STL [R1+0x5d8], R3 ;  /* 0x0005d80301007387 */ /* 0x0101e80000100800 */
        /* <DEDUP_REMOVED lines=23> */
[----:B------:R-:W-:-:S03]  /*69f0*/  ISETP.GT.AND P1, PT, R4, 0x1, PT ;  /* 0x000000010400780c */ /* 0x000fc60003f24270 */
[----:B----4-:R0:W-:Y:S04]  /*6a00*/  STL [R1+0x5c4], R15 ;  /* 0x0005c40f01007387 */ /* 0x0101e80000100800 */
[----:B0-----:R-:W4:Y:S04]  /*6a10*/  LDL.LU R15, [R1+0x16a8] ;  /* 0x0016a800010f7983 */ /* 0x001f280000300800 */
[----:B------:R-:W2:Y:S04]  /*6a20*/  LDL R6, [R1+0xc64] ;  /* 0x000c640001067983 */ /* 0x000ea80000100800 */
[----:B------:R-:W2:Y:S01]  /*6a30*/  LDL R7, [R1+0xc68] ;  /* 0x000c680001077983 */ /* 0x000ea20000100800 */
[----:B---3--:R-:W-:-:S02]  /*6a40*/  PRMT R3, RZ, 0x7610, R3 ;  /* 0x00007610ff037816 */ /* 0x008fc40000000003 */
[----:B--2---:R-:W-:-:S04]  /*6a50*/  @P1 LOP3.LUT R7, R7, R6, RZ, 0x3c, !PT ;  /* 0x0000000607071212 */ /* 0x004fc800078e3cff */
[----:B------:R-:W-:-:S04]  /*6a60*/  @P1 LOP3.LUT R6, R7, R6, RZ, 0x3c, !PT ;  /* 0x0000000607061212 */ /* 0x000fc800078e3cff */
[----:B------:R-:W-:-:S05]  /*6a70*/  @P1 LOP3.LUT R7, R7, R6, RZ, 0x3c, !PT ;  /* 0x0000000607071212 */ /* 0x000fca00078e3cff */
[----:B------:R-:W2:Y:S04]  /*6a80*/  @P1 LDG.E.U16 R3, desc[UR8][R6.64] ;  /* 0x0000000806031981 */ /* 0x000ea8000c1e1500 */
[----:B--2---:R0:W-:Y:S04]  /*6a90*/  STL [R1+0x5c0], R3 ;  /* 0x0005c00301007387 */ /* 0x0041e80000100800 */
[----:B0-----:R-:W2:Y:S04]  /*6aa0*/  LDL.LU R3, [R1+0x16a4] ;  /* 0x0016a40001037983 */ /* 0x001ea80000300800 */
[----:B------:R-:W3:Y:S04]  /*6ab0*/  LDL R6, [R1+0xc5c] ;  /* 0x000c5c0001067983 */ /* 0x000ee80000100800 */
[----:B------:R-:W3:Y:S01]  /*6ac0*/  LDL R7, [R1+0xc60] ;  /* 0x000c600001077983 */ /* 0x000ee20000100800 */
[----:B----4-:R-:W-:-:S02]  /*6ad0*/  PRMT R15, RZ, 0x7610, R15 ;  /* 0x00007610ff0f7816 */ /* 0x010fc4000000000f */
[----:B---3--:R-:W-:-:S04]  /*6ae0*/  @P1 LOP3.LUT R7, R7, R6, RZ, 0x3c, !PT ;  /* 0x0000000607071212 */ /* 0x008fc800078e3cff */
[----:B------:R-:W-:-:S04]  /*6af0*/  @P1 LOP3.LUT R6, R7, R6, RZ, 0x3c, !PT ;  /* 0x0000000607061212 */ /* 0x000fc800078e3cff */
[----:B------:R-:W-:-:S05]  /*6b00*/  @P1 LOP3.LUT R7, R7, R6, RZ, 0x3c, !PT ;  /* 0x0000000607071212 */ /* 0x000fca00078e3cff */
[----:B------:R-:W3:Y:S04]  /*6b10*/  @P1 LDG.E.U16 R15, desc[UR8][R6.64] ;  /* 0x00000008060f1981 */ /* 0x000ee8000c1e1500 */
[----:B---3--:R0:W-:Y:S04]  /*6b20*/  STL [R1+0x5bc], R15 ;  /* 0x0005bc0f01007387 */ /* 0x0081e80000100800 */
[----:B0-----:R-:W3:Y:S04]  /*6b30*/  LDL.LU R15, [R1+0x16a0] ;  /* 0x0016a000010f7983 */ /* 0x001ee80000300800 */
[----:B------:R-:W4:Y:S04]  /*6b40*/  LDL R6, [R1+0xc54] ;  /* 0x000c540001067983 */ /* 0x000f280000100800 */
[----:B------:R-:W4:Y:S01]  /*6b50*/  LDL R7, [R1+0xc58] ;  /* 0x000c580001077983 */ /* 0x000f220000100800 */
[----:B--2---:R-:W-:-:S02]  /*6b60*/  PRMT R3, RZ, 0x7610, R3 ;  /* 0x00007610ff037816 */ /* 0x004fc40000000003 */
[----:B----4-:R-:W-:-:S04]  /*6b70*/  @P1 LOP3.LUT R7, R7, R6, RZ, 0x3c, !PT ;  /* 0x0000000607071212 */ /* 0x010fc800078e3cff */
[----:B------:R-:W-:-:S04]  /*6b80*/  @P1 LOP3.LUT R6, R7, R6, RZ, 0x3c, !PT ;  /* 0x0000000607061212 */ /* 0x000fc800078e3cff */
[----:B------:R-:W-:-:S05]  /*6b90*/  @P1 LOP3.LUT R7, R7, R6, RZ, 0x3c, !PT ;  /* 0x0000000607071212 */ /* 0x000fca00078e3cff */
[----:B------:R-:W2:Y:S04]  /*6ba0*/  @P1 LDG.E.U16 R3, desc[UR8][R6.64] ;  /* 0x0000000806031981 */ /* 0x000ea8000c1e1500 */
[----:B--2---:R0:W-:Y:S04]  /*6bb0*/  STL [R1+0x5b8], R3 ;  /* 0x0005b80301007387 */ /* 0x0041e80000100800 */
[----:B0-----:R-:W2:Y:S04]  /*6bc0*/  LDL.LU R3, [R1+0x169c] ;  /* 0x00169c0001037983 */ /* 0x001ea80000300800 */
[----:B------:R-:W4:Y:S04]  /*6bd0*/  LDL R6, [R1+0xc4c] ;  /* 0x000c4c0001067983 */ /* 0x000f280000100800 */
[----:B------:R-:W4:Y:S01]  /*6be0*/  LDL R7, [R1+0xc50] ;  /* 0x000c500001077983 */ /* 0x000f220000100800 */
[----:B---3--:R-:W-:-:S02]  /*6bf0*/  PRMT R15, RZ, 0x7610, R15 ;  /* 0x00007610ff0f7816 */ /* 0x008fc4000000000f */
[----:B----4-:R-:W-:-:S04]  /*6c00*/  @P1 LOP3.LUT R7, R7, R6, RZ, 0x3c, !PT ;  /* 0x0000000607071212 */ /* 0x010fc800078e3cff */
        /* <DEDUP_REMOVED lines=38> */
[----:B------:R-:W3:Y:S01]  /*6e70*/  @P1 LDG.E.U16 R15, desc[UR8][R6.64] ;  /* 0x00000008060f1981 */ /* 0x000ee2000c1e1500 */
[----:B------:R-:W-:-:S03]  /*6e80*/  ISETP.GT.AND P0, PT, R4, 0x2, PT ;  /* 0x000000020400780c */ /* 0x000fc60003f04270 */
        /* <DEDUP_REMOVED lines=1555> */
[----:B------:R-:W-:-:S02]  /*cfc0*/  PRMT R0, RZ, 0x7610, R0 ;  /* 0x00007610ff007816 */ /* 0x000fc40000000000 */
[----:B----4-:R-:W-:-:S04]  /*cfd0*/  @P0 LOP3.LUT R7, R7, R6, RZ, 0x3c, !PT ;  /* 0x0000000607070212 */ /* 0x010fc800078e3cff */
[----:B------:R-:W-:-:S04]  /*cfe0*/  @P0 LOP3.LUT R6, R7, R6, RZ, 0x3c, !PT ;  /* 0x0000000607060212 */ /* 0x000fc800078e3cff */
[----:B------:R-:W-:-:S05]  /*cff0*/  @P0 LOP3.LUT R7, R7, R6, RZ, 0x3c, !PT ;  /* 0x0000000607070212 */ /* 0x000fca00078e3cff */
[----:B------:R0:W4:Y:S04]  /*d000*/  @P0 LDG.E.U16 R0, desc[UR8][R6.64] ;  /* 0x0000000806000981 */ /* 0x000128000c1e1500 */
[----:B------:R-:W0:Y:S04]  /*d010*/  LDL R6, [R1+0x6cc] ;  /* 0x0006cc0001067983 */ /* 0x000e280000100800 */
[----:B------:R-:W0:Y:S01]  /*d020*/  LDL R7, [R1+0x6d0] ;  /* 0x0006d00001077983 */ /* 0x000e220000100800 */
[----:B---3--:R-:W-:Y:S02]  /*d030*/  PRMT R15, RZ, 0x7610, R15 ;  /* 0x00007610ff0f7816 */ /* 0x008fe4000000000f */
[----:B0-----:R-:W-:-:S04]  /*d040*/  @P0 LOP3.LUT R7, R7, R6, RZ, 0x3c, !PT ;  /* 0x0000000607070212 */ /* 0x001fc800078e3cff */
[----:B------:R-:W-:-:S04]  /*d050*/  @P0 LOP3.LUT R6, R7, R6, RZ, 0x3c, !PT ;  /* 0x0000000607060212 */ /* 0x000fc800078e3cff */
[----:B------:R-:W-:-:S05]  /*d060*/  @P0 LOP3.LUT R7, R7, R6, RZ, 0x3c, !PT ;  /* 0x0000000607070212 */ /* 0x000fca00078e3cff */
[----:B------:R-:W3:Y:S04]  /*d070*/  @P0 LDG.E.U16 R15, desc[UR8][R6.64] ;  /* 0x00000008060f0981 */ /* 0x000ee8000c1e1500 */
[----:B----4-:R-:W-:Y:S04]  /*d080*/  STL [R1+0x12d4], R0 ;  /* 0x0012d40001007387 */ /* 0x010fe80000100800 */
        /* <DEDUP_REMOVED lines=26> */
[----:B------:R-:W2:Y:S01]  /*d230*/  @P0 LDG.E.U16 R3, desc[UR8][R6.64] ;  /* 0x0000000806030981 */ /* 0x000ea2000c1e1500 */
[----:B------:R-:W-:-:S03]  /*d240*/  ISETP.GT.AND P1, PT, R4, 0x18, PT ;  /* 0x000000180400780c */ /* 0x000fc60003f24270 */
        /* <DEDUP_REMOVED lines=77> */
[----:B------:R-:W-:-:S02]  /*d720*/  PRMT R14, RZ, 0x7610, R14 ;  /* 0x00007610ff0e7816 */ /* 0x000fc4000000000e */
[----:B----4-:R-:W-:-:S04]  /*d730*/  @P2 LOP3.LUT R7, R7, R6, RZ, 0x3c, !PT ;  /* 0x0000000607072212 */ /* 0x010fc800078e3cff */
[----:B------:R-:W-:-:S04]  /*d740*/  @P2 LOP3.LUT R6, R7, R6, RZ, 0x3c, !PT ;  /* 0x0000000607062212 */ /* 0x000fc800078e3cff */
[----:B------:R-:W-:-:S05]  /*d750*/  @P2 LOP3.LUT R7, R7, R6, RZ, 0x3c, !PT ;  /* 0x0000000607072212 */ /* 0x000fca00078e3cff */
[----:B------:R-:W4:Y:S04]  /*d760*/  @P2 LDG.E.U16 R14, desc[UR8][R6.64] ;  /* 0x00000008060e2981 */ /* 0x000f28000c1e1500 */
[----:B----4-:R0:W-:Y:S04]  /*d770*/  STL [R1+0x88], R14 ;  /* 0x0000880e01007387 */ /* 0x0101e80000100800 */
[----:B0-----:R-:W4:Y:S04]  /*d780*/  LDL.LU R14, [R1+0x13ac] ;  /* 0x0013ac00010e7983 */ /* 0x001f280000300800 */
[----:B------:R-:W3:Y:S04]  /*d790*/  LDL R6, [R1+0x65c] ;  /* 0x00065c0001067983 */ /* 0x000ee80000100800 */
[----:B------:R-:W3:Y:S01]  /*d7a0*/  LDL R7, [R1+0x660] ;  /* 0x0006600001077983 */ /* 0x000ee20000100800 */
[----:B------:R-:W-:-:S02]  /*d7b0*/  PRMT R2, RZ, 0x7610, R2 ;  /* 0x00007610ff027816 */ /* 0x000fc40000000002 */
[----:B---3--:R-:W-:-:S04]  /*d7c0*/  @P2 LOP3.LUT R7, R7, R6, RZ, 0x3c, !PT ;  /* 0x0000000607072212 */ /* 0x008fc800078e3cff */
[----:B------:R-:W-:-:S04]  /*d7d0*/  @P2 LOP3.LUT R6, R7, R6, RZ, 0x3c, !PT ;  /* 0x0000000607062212 */ /* 0x000fc800078e3cff */
[----:B------:R-:W-:-:S05]  /*d7e0*/  @P2 LOP3.LUT R7, R7, R6, RZ, 0x3c, !PT ;  /* 0x0000000607072212 */ /* 0x000fca00078e3cff */
[----:B------:R-:W3:Y:S04]  /*d7f0*/  @P2 LDG.E.U16 R2, desc[UR8][R6.64] ;  /* 0x0000000806022981 */ /* 0x000ee8000c1e1500 */
[----:B---3--:R0:W-:Y:S04]  /*d800*/  STL [R1+0x84], R2 ;  /* 0x0000840201007387 */ /* 0x0081e80000100800 */
[----:B0-----:R-:W3:Y:S04]  /*d810*/  LDL.LU R2, [R1+0x13a8] ;  /* 0x0013a80001027983 */ /* 0x001ee80000300800 */
[----:B------:R-:W2:Y:S04]  /*d820*/  LDL R6, [R1+0x654] ;  /* 0x0006540001067983 */ /* 0x000ea80000100800 */
[----:B------:R-:W2:Y:S01]  /*d830*/  LDL R7, [R1+0x658] ;  /* 0x0006580001077983 */ /* 0x000ea20000100800 */
[----:B------:R-:W-:-:S02]  /*d840*/  PRMT R29, RZ, 0x7610, R29 ;  /* 0x00007610ff1d7816 */ /* 0x000fc4000000001d */
[----:B--2---:R-:W-:-:S04]  /*d850*/  @P2 LOP3.LUT R7, R7, R6, RZ, 0x3c, !PT ;  /* 0x0000000607072212 */ /* 0x004fc800078e3cff */
[----:B------:R-:W-:-:S04]  /*d860*/  @P2 LOP3.LUT R6, R7, R6, RZ, 0x3c, !PT ;  /* 0x0000000607062212 */ /* 0x000fc800078e3cff */
[----:B------:R-:W-:-:S05]  /*d870*/  @P2 LOP3.LUT R7, R7, R6, RZ, 0x3c, !PT ;  /* 0x0000000607072212 */ /* 0x000fca00078e3cff */
[----:B------:R-:W2:Y:S04]  /*d880*/  @P2 LDG.E.U16 R29, desc[UR8][R6.64] ;  /* 0x00000008061d2981 */ /* 0x000ea8000c1e1500 */
        /* <DEDUP_REMOVED lines=38> */
[----:B------:R-:W-:Y:S02]  /*daf0*/  PRMT R13, RZ, 0x7610, R13 ;  /* 0x00007610ff0d7816 */ /* 0x000fe4000000000d */
[----:B0-----:R-:W-:-:S04]  /*db00*/  @P2 LOP3.LUT R7, R7, R6, RZ, 0x3c, !PT ;  /* 0x0000000607072212 */ /* 0x001fc800078e3cff */
[----:B------:R-:W-:-:S04]  /*db10*/  @P2 LOP3.LUT R6, R7, R6, RZ, 0x3c, !PT ;  /* 0x0000000607062212 */ /* 0x000fc800078e3cff */
[----:B------:R-:W-:-:S05]  /*db20*/  @P2 LOP3.LUT R7, R7, R6, RZ, 0x3c, !PT ;  /* 0x0000000607072212 */ /* 0x000fca00078e3cff */
[----:B------:R-:W3:Y:S04]  /*db30*/  @P2 LDG.E.U16 R13, desc[UR8][R6.64] ;  /* 0x00000008060d2981 */ /* 0x000ee8000c1e1500 */
[----:B----4-:R0:W-:Y:S04]  /*db40*/  STL [R1+0x70], R15 ;  /* 0x0000700f01007387 */ /* 0x0101e80000100800 */
[----:B0-----:R-:W4:Y:S04]  /*db50*/  LDL R15, [R1+0x608] ;  /* 0x00060800010f7983 */ /* 0x001f280000100800 */
[----:B---3--:R0:W-:Y:S04]  /*db60*/  STL [R1+0x6c], R13 ;  /* 0x00006c0d01007387 */ /* 0x0081e80000100800 */
[----:B0-----:R-:W3:Y:S04]  /*db70*/  LDL.LU R13, [R1+0x1394] ;  /* 0x00139400010d7983 */ /* 0x001ee80000300800 */
[----:B------:R-:W2:Y:S04]  /*db80*/  LDL R6, [R1+0x624] ;  /* 0x0006240001067983 */ /* 0x000ea80000100800 */
[----:B------:R-:W2:Y:S01]  /*db90*/  LDL R7, [R1+0x628] ;  /* 0x0006280001077983 */ /* 0x000ea20000100800 */
[----:B------:R-:W-:-:S02]  /*dba0*/  ISETP.GT.AND P1, PT, R4, 0x1a, PT ;  /* 0x0000001a0400780c */ /* 0x000fc40003f24270 */
[----:B------:R-:W-:-:S11]  /*dbb0*/  PRMT R12, RZ, 0x7610, R12 ;  /* 0x00007610ff0c7816 */ /* 0x000fd6000000000c */
        /* <DEDUP_REMOVED lines=30> */
[----:B------:R-:W2:Y:S01]  /*dda0*/  @P1 LDG.E.U16 R9, desc[UR8][R6.64] ;  /* 0x0000000806091981 */ /* 0x000ea2000c1e1500 */
[----:B------:R-:W-:-:S03]  /*ddb0*/  PRMT R3, RZ, 0x7610, R3 ;  /* 0x00007610ff037816 */ /* 0x000fc60000000003 */
[----:B--2---:R0:W-:Y:S04]  /*ddc0*/  STL [R1+0x5c], R9 ;  /* 0x00005c0901007387 */ /* 0x0041e80000100800 */
[----:B0-----:R-:W2:Y:S04]  /*ddd0*/  LDL.LU R9, [R1+0x1384] ;  /* 0x0013840001097983 */ /* 0x001ea80000300800 */
[----:B------:R-:W4:Y:S01]  /*dde0*/  LDL R7, [R1+0x604] ;  /* 0x0006040001077983 */ /* 0x000f220000100800 */
[----:B------:R-:W-:Y:S01]  /*ddf0*/  @P1 IMAD.MOV.U32 R6, RZ, RZ, R15 ;  /* 0x000000ffff061224 */ /* 0x000fe200078e000f */
[----:B------:R-:W-:-:S02]  /*de00*/  PRMT R8, RZ, 0x7610, R8 ;  /* 0x00007610ff087816 */ /* 0x000fc40000000008 */
[----:B------:R-:W3:Y:S04]  /*de10*/  LDL R15, [R1+0xc84] ;  /* 0x000c8400010f7983 */ /* 0x000ee80000100800 */
[----:B----4-:R0:W4:Y:S04]  /*de20*/  @P1 LDG.E.U16 R3, desc[UR8][R6.64] ;  /* 0x0000000806031981 */ /* 0x010128000c1e1500 */
[----:B------:R-:W0:Y:S04]  /*de30*/  LDL R6, [R1+0x5fc] ;  /* 0x0005fc0001067983 */ /* 0x000e280000100800 */
[----:B------:R-:W0:Y:S02]  /*de40*/  LDL R7, [R1+0x600] ;  /* 0x0006000001077983 */ /* 0x000e240000100800 */
[----:B0-----:R-:W-:-:S04]  /*de50*/  @P1 LOP3.LUT R7, R7, R6, RZ, 0x3c, !PT ;  /* 0x0000000607071212 */ /* 0x001fc800078e3cff */
[----:B------:R-:W-:-:S04]  /*de60*/  @P1 LOP3.LUT R6, R7, R6, RZ, 0x3c, !PT ;  /* 0x0000000607061212 */ /* 0x000fc800078e3cff */
[----:B------:R-:W-:-:S05]  /*de70*/  @P1 LOP3.LUT R7, R7, R6, RZ, 0x3c, !PT ;  /* 0x0000000607071212 */ /* 0x000fca00078e3cff */
[----:B------:R-:W2:Y:S04]  /*de80*/  @P1 LDG.E.U16 R8, desc[UR8][R6.64] ;  /* 0x0000000806081981 */ /* 0x000ea8000c1e1500 */
[----:B----4-:R-:W-:Y:S04]  /*de90*/  STL [R1+0x1354], R3 ;  /* 0x0013540301007387 */ /* 0x010fe80000100800 */
        /* <DEDUP_REMOVED lines=17> */
[----:B------:R-:W3:Y:S01]  /*dfb0*/  @P1 LDG.E.U16 R24, desc[UR8][R6.64] ;  /* 0x0000000806181981 */ /* 0x000ee2000c1e1500 */
[----:B------:R-:W-:-:S03]  /*dfc0*/  ISETP.GT.AND P2, PT, R4, 0x1b, PT ;  /* 0x0000001b0400780c */ /* 0x000fc60003f44270 */
        /* <DEDUP_REMOVED lines=23> */
[----:B----4-:R0:W-:Y:S04]  /*e140*/  STL [R1+0x44], R14 ;  /* 0x0000440e01007387 */ /* 0x0101e80000100800 */
[----:B0-----:R-:W4:Y:S04]  /*e150*/  LDL R14, [R1+0xcbc] ;  /* 0x000cbc00010e7983 */ /* 0x001f280000100800 */
[----:B--2---:R0:W-:Y:S04]  /*e160*/  STL [R1+0x40], R21 ;  /* 0x0000401501007387 */ /* 0x0041e80000100800 */
[----:B0-----:R-:W2:Y:S04]  /*e170*/  LDL.LU R21, [R1+0x1370] ;  /* 0x0013700001157983 */ /* 0x001ea80000300800 */
        /* <DEDUP_REMOVED lines=33> */
[----:B------:R0:W3:Y:S01]  /*e390*/  @P2 LDG.E.U16 R18, desc[UR8][R6.64] ;  /* 0x0000000806122981 */ /* 0x0000e2000c1e1500 */
[----:B------:R-:W-:Y:S01]  /*e3a0*/  PRMT R0, RZ, 0x7610, R0 ;  /* 0x00007610ff007816 */ /* 0x000fe20000000000 */
[----:B0-----:R-:W-:Y:S02]  /*e3b0*/  @P2 IMAD.MOV.U32 R6, RZ, RZ, R14 ;  /* 0x000000ffff062224 */ /* 0x001fe400078e000e */
[----:B------:R-:W-:-:S05]  /*e3c0*/  @P2 IMAD.MOV.U32 R7, RZ, RZ, R15 ;  /* 0x000000ffff072224 */ /* 0x000fca00078e000f */
[----:B------:R-:W4:Y:S04]  /*e3d0*/  @P2 LDG.E.U16 R0, desc[UR8][R6.64] ;  /* 0x0000000806002981 */ /* 0x000f28000c1e1500 */
[----:B---3--:R0:W-:Y:S04]  /*e3e0*/  STL [R1+0x30], R18 ;  /* 0x0000301201007387 */ /* 0x0081e80000100800 */
[----:B0-----:R-:W3:Y:S04]  /*e3f0*/  LDL.LU R18, [R1+0x1360] ;  /* 0x0013600001127983 */ /* 0x001ee80000300800 */
[----:B------:R-:W2:Y:S04]  /*e400*/  LDL R6, [R1+0xcb4] ;  /* 0x000cb40001067983 */ /* 0x000ea80000100800 */
[----:B------:R-:W2:Y:S01]  /*e410*/  LDL R7, [R1+0xcb8] ;  /* 0x000cb80001077983 */ /* 0x000ea20000100800 */
[----:B------:R-:W-:-:S02]  /*e420*/  ISETP.GT.AND P1, PT, R4, 0x1c, PT ;  /* 0x0000001c0400780c */ /* 0x000fc40003f24270 */
[----:B------:R-:W-:Y:S01]  /*e430*/  PRMT R3, RZ, 0x7610, R3 ;  /* 0x00007610ff037816 */ /* 0x000fe20000000003 */
[----:B------:R-:W3:Y:S04]  /*e440*/  LDL R15, [R1+0xcd0] ;  /* 0x000cd000010f7983 */ /* 0x000ee80000100800 */
[----:B------:R-:W3:Y:S04]  /*e450*/  LDL R14, [R1+0xcd8] ;  /* 0x000cd800010e7983 */ /* 0x000ee80000100800 */
[----:B----4-:R0:W-:Y:S02]  /*e460*/  STL [R1+0x1344], R0 ;  /* 0x0013440001007387 */ /* 0x0101e40000100800 */
[----:B--2---:R-:W-:-:S04]  /*e470*/  @P1 LOP3.LUT R7, R7, R6, RZ, 0x3c, !PT ;  /* 0x0000000607071212 */ /* 0x004fc800078e3cff */
[----:B------:R-:W-:-:S04]  /*e480*/  @P1 LOP3.LUT R6, R7, R6, RZ, 0x3c, !PT ;  /* 0x0000000607061212 */ /* 0x000fc800078e3cff */
[----:B------:R-:W-:-:S05]  /*e490*/  @P1 LOP3.LUT R7, R7, R6, RZ, 0x3c, !PT ;  /* 0x0000000607071212 */ /* 0x000fca00078e3cff */
[----:B------:R1:W2:Y:S04]  /*e4a0*/  @P1 LDG.E.U16 R3, desc[UR8][R6.64] ;  /* 0x0000000806031981 */ /* 0x0002a8000c1e1500 */
[----:B------:R-:W1:Y:S04]  /*e4b0*/  LDL R6, [R1+0xcb0] ;  /* 0x000cb00001067983 */ /* 0x000e680000100800 */
[----:B------:R-:W1:Y:S01]  /*e4c0*/  LDL R7, [R1+0xcc4] ;  /* 0x000cc40001077983 */ /* 0x000e620000100800 */
[----:B------:R-:W-:Y:S02]  /*e4d0*/  PRMT R19, RZ, 0x7610, R19 ;  /* 0x00007610ff137816 */ /* 0x000fe40000000013 */
[----:B-1----:R-:W-:-:S04]  /*e4e0*/  @P1 LOP3.LUT R7, R7, R6, RZ, 0x3c, !PT ;  /* 0x0000000607071212 */ /* 0x002fc800078e3cff */
[----:B------:R-:W-:-:S04]  /*e4f0*/  @P1 LOP3.LUT R6, R7, R6, RZ, 0x3c, !PT ;  /* 0x0000000607061212 */ /* 0x000fc800078e3cff */
[----:B------:R-:W-:-:S05]  /*e500*/  @P1 LOP3.LUT R7, R7, R6, RZ, 0x3c, !PT ;  /* 0x0000000607071212 */ /* 0x000fca00078e3cff */
[----:B------:R-:W4:Y:S04]  /*e510*/  @P1 LDG.E.U16 R19, desc[UR8][R6.64] ;  /* 0x0000000806131981 */ /* 0x000f28000c1e1500 */
[----:B--2---:R1:W-:Y:S04]  /*e520*/  STL [R1+0x28], R3 ;  /* 0x0000280301007387 */ /* 0x0043e80000100800 */
[----:B0-----:R-:W2:Y:S04]  /*e530*/  LDL R0, [R1+0xce0] ;  /* 0x000ce00001007983 */ /* 0x001ea80000100800 */
[----:B-1----:R-:W2:Y:S04]  /*e540*/  LDL R3, [R1+0xca4] ;  /* 0x000ca40001037983 */ /* 0x002ea80000100800 */
        /* <DEDUP_REMOVED lines=14> */
[----:B------:R-:W-:Y:S02]  /*e630*/  PRMT R29, RZ, 0x7610, R29 ;  /* 0x00007610ff1d7816 */ /* 0x000fe4000000001d */
[----:B------:R-:W-:Y:S02]  /*e640*/  PRMT R27, RZ, 0x7610, R27 ;  /* 0x00007610ff1b7816 */ /* 0x000fe4000000001b */
[----:B--2---:R-:W-:-:S04]  /*e650*/  @P1 LOP3.LUT R7, R7, R6, RZ, 0x3c, !PT ;  /* 0x0000000607071212 */ /* 0x004fc800078e3cff */
[----:B------:R-:W-:-:S04]  /*e660*/  @P1 LOP3.LUT R6, R7, R6, RZ, 0x3c, !PT ;  /* 0x0000000607061212 */ /* 0x000fc800078e3cff */
[----:B------:R-:W-:-:S05]  /*e670*/  @P1 LOP3.LUT R7, R7, R6, RZ, 0x3c, !PT ;  /* 0x0000000607071212 */ /* 0x000fca00078e3cff */
[----:B------:R0:W2:Y:S02]  /*e680*/  @P1 LDG.E.U16 R2, desc[UR8][R6.64] ;  /* 0x0000000806021981 */ /* 0x0000a4000c1e1500 */
[----:B0-----:R-:W-:Y:S02]  /*e690*/  @P1 IMAD.MOV.U32 R6, RZ, RZ, R14 ;  /* 0x000000ffff061224 */ /* 0x001fe400078e000e */
[----:B------:R-:W-:-:S05]  /*e6a0*/  @P1 IMAD.MOV.U32 R7, RZ, RZ, R15 ;  /* 0x000000ffff071224 */ /* 0x000fca00078e000f */
[----:B------:R0:W4:Y:S02]  /*e6b0*/  @P1 LDG.E.U16 R29, desc[UR8][R6.64] ;  /* 0x00000008061d1981 */ /* 0x000124000c1e1500 */
[----:B0-----:R-:W-:Y:S02]  /*e6c0*/  @P1 IMAD.MOV.U32 R6, RZ, RZ, R0 ;  /* 0x000000ffff061224 */ /* 0x001fe400078e0000 */
[----:B------:R-:W-:-:S05]  /*e6d0*/  @P1 IMAD.MOV.U32 R7, RZ, RZ, R3 ;  /* 0x000000ffff071224 */ /* 0x000fca00078e0003 */
[----:B------:R-:W3:Y:S04]  /*e6e0*/  @P1 LDG.E.U16 R27, desc[UR8][R6.64] ;  /* 0x00000008061b1981 */ /* 0x000ee8000c1e1500 */
[----:B--2---:R-:W-:Y:S04]  /*e6f0*/  STL [R1+0x4], R2 ;  /* 0x0000040201007387 */ /* 0x004fe80000100800 */
[----:B------:R-:W2:Y:S04]  /*e700*/  LDL R14, [R1+0xcfc] ;  /* 0x000cfc00010e7983 */ /* 0x000ea80000100800 */
[----:B------:R-:W2:Y:S04]  /*e710*/  LDL R15, [R1+0xcf8] ;  /* 0x000cf800010f7983 */ /* 0x000ea80000100800 */
[----:B----4-:R0:W-:Y:S04]  /*e720*/  STL [R1+0x1320], R29 ;  /* 0x0013201d01007387 */ /* 0x0101e80000100800 */
[----:B------:R-:W4:Y:S04]  /*e730*/  LDL R6, [R1+0xcdc] ;  /* 0x000cdc0001067983 */ /* 0x000f280000100800 */
[----:B------:R-:W4:Y:S04]  /*e740*/  LDL R7, [R1+0xcec] ;  /* 0x000cec0001077983 */ /* 0x000f280000100800 */
[----:B------:R-:W2:Y:S04]  /*e750*/  LDL R3, [R1+0xcf0] ;  /* 0x000cf00001037983 */ /* 0x000ea80000100800 */
[----:B------:R-:W2:Y:S04]  /*e760*/  LDL R0, [R1+0xd04] ;  /* 0x000d040001007983 */ /* 0x000ea80000100800 */
[----:B0-----:R-:W2:Y:S04]  /*e770*/  LDL R29, [R1+0xcf4] ;  /* 0x000cf400011d7983 */ /* 0x001ea80000100800 */
[----:B---3--:R0:W-:Y:S04]  /*e780*/  STL [R1+0x1324], R27 ;  /* 0x0013241b01007387 */ /* 0x0081e80000100800 */
[----:B0-----:R-:W3:Y:S01]  /*e790*/  LDL R27, [R1+0xce8] ;  /* 0x000ce800011b7983 */ /* 0x001ee20000100800 */
[----:B------:R-:W-:-:S02]  /*e7a0*/  PRMT R25, RZ, 0x7610, R25 ;  /* 0x00007610ff197816 */ /* 0x000fc40000000019 */
[----:B------:R-:W-:Y:S02]  /*e7b0*/  ISETP.GT.AND P2, PT, R4, 0x1d, PT ;  /* 0x0000001d0400780c */ /* 0x000fe40003f44270 */
[----:B------:R-:W-:Y:S02]  /*e7c0*/  PRMT R23, RZ, 0x7610, R23 ;  /* 0x00007610ff177816 */ /* 0x000fe40000000017 */
[----:B------:R-:W-:Y:S02]  /*e7d0*/  PRMT R13, RZ, 0x7610, R13 ;  /* 0x00007610ff0d7816 */ /* 0x000fe4000000000d */
[----:B----4-:R-:W-:-:S04]  /*e7e0*/  @P1 LOP3.LUT R7, R7, R6, RZ, 0x3c, !PT ;  /* 0x0000000607071212 */ /* 0x010fc800078e3cff */
[----:B------:R-:W-:-:S04]  /*e7f0*/  @P1 LOP3.LUT R6, R7, R6, RZ, 0x3c, !PT ;  /* 0x0000000607061212 */ /* 0x000fc800078e3cff */
[----:B------:R-:W-:-:S05]  /*e800*/  @P1 LOP3.LUT R7, R7, R6, RZ, 0x3c, !PT ;  /* 0x0000000607071212 */ /* 0x000fca00078e3cff */
[----:B------:R2:W4:Y:S02]  /*e810*/  @P1 LDG.E.U16 R25, desc[UR8][R6.64] ;  /* 0x0000000806191981 */ /* 0x000524000c1e1500 */
[----:B--2---:R-:W-:Y:S02]  /*e820*/  @P1 IMAD.MOV.U32 R6, RZ, RZ, R14 ;  /* 0x000000ffff061224 */ /* 0x004fe400078e000e */
[----:B---3--:R-:W-:-:S05]  /*e830*/  @P1 IMAD.MOV.U32 R7, RZ, RZ, R27 ;  /* 0x000000ffff071224 */ /* 0x008fca00078e001b */
[----:B------:R0:W2:Y:S02]  /*e840*/  @P1 LDG.E.U16 R23, desc[UR8][R6.64] ;  /* 0x0000000806171981 */ /* 0x0000a4000c1e1500 */
[----:B0-----:R-:W-:Y:S02]  /*e850*/  @P2 IMAD.MOV.U32 R6, RZ, RZ, R15 ;  /* 0x000000ffff062224 */ /* 0x001fe400078e000f */
[----:B------:R-:W-:-:S05]  /*e860*/  @P2 IMAD.MOV.U32 R7, RZ, RZ, R29 ;  /* 0x000000ffff072224 */ /* 0x000fca00078e001d */
[----:B------:R0:W3:Y:S01]  /*e870*/  @P2 LDG.E.U16 R13, desc[UR8][R6.64] ;  /* 0x00000008060d2981 */ /* 0x0000e2000c1e1500 */
[----:B------:R-:W-:Y:S01]  /*e880*/  PRMT R12, RZ, 0x7610, R12 ;  /* 0x00007610ff0c7816 */ /* 0x000fe2000000000c */
[----:B0-----:R-:W-:Y:S02]  /*e890*/  @P2 IMAD.MOV.U32 R6, RZ, RZ, R0 ;  /* 0x000000ffff062224 */ /* 0x001fe400078e0000 */
[----:B------:R-:W-:-:S05]  /*e8a0*/  @P2 IMAD.MOV.U32 R7, RZ, RZ, R3 ;  /* 0x000000ffff072224 */ /* 0x000fca00078e0003 */
[----:B------:R-:W3:Y:S04]  /*e8b0*/  @P2 LDG.E.U16 R12, desc[UR8][R6.64] ;  /* 0x00000008060c2981 */ /* 0x000ee8000c1e1500 */
[----:B----4-:R-:W-:Y:S04]  /*e8c0*/  STL [R1+0x1328], R25 ;  /* 0x0013281901007387 */ /* 0x010fe80000100800 */
[----:B------:R-:W4:Y:S04]  /*e8d0*/  LDL R14, [R1+0xd0c] ;  /* 0x000d0c00010e7983 */ /* 0x000f280000100800 */
[----:B--2---:R-:W-:Y:S04]  /*e8e0*/  STL [R1+0x132c], R23 ;  /* 0x00132c1701007387 */ /* 0x004fe80000100800 */
[----:B------:R-:W2:Y:S04]  /*e8f0*/  LDL R27, [R1+0xd14] ;  /* 0x000d1400011b7983 */ /* 0x000ea80000100800 */
[----:B---3--:R-:W-:Y:S04]  /*e900*/  STL [R1+0x1318], R13 ;  /* 0x0013180d01007387 */ /* 0x008fe80000100800 */
[----:B------:R-:W3:Y:S01]  /*e910*/  LDL R7, [R1+0xd00] ;  /* 0x000d000001077983 */ /* 0x000ee20000100800 */
[----:B------:R-:W-:-:S03]  /*e920*/  PRMT R11, RZ, 0x7610, R11 ;  /* 0x00007610ff0b7816 */ /* 0x000fc6000000000b */
[----:B------:R-:W2:Y:S04]  /*e930*/  LDL R29, [R1+0xd10] ;  /* 0x000d1000011d7983 */ /* 0x000ea80000100800 */
[----:B------:R-:W2:Y:S04]  /*e940*/  LDL R15, [R1+0xd18] ;  /* 0x000d1800010f7983 */ /* 0x000ea80000100800 */
[----:B------:R-:W2:Y:S04]  /*e950*/  LDL R3, [R1+0xce4] ;  /* 0x000ce40001037983 */ /* 0x000ea80000100800 */
[----:B------:R-:W2:Y:S04]  /*e960*/  LDL R0, [R1+0xd20] ;  /* 0x000d200001007983 */ /* 0x000ea80000100800 */
[----:B------:R0:W-:Y:S04]  /*e970*/  STL [R1+0x131c], R12 ;  /* 0x00131c0c01007387 */ /* 0x0001e80000100800 */
[----:B0-----:R-:W2:Y:S01]  /*e980*/  LDL R12, [R1+0xd2c] ;  /* 0x000d2c00010c7983 */ /* 0x001ea20000100800 */
[----:B----4-:R-:W-:-:S03]  /*e990*/  @P2 IMAD.MOV.U32 R6, RZ, RZ, R14 ;  /* 0x000000ffff062224 */ /* 0x010fc600078e000e */
[----:B------:R-:W4:Y:S04]  /*e9a0*/  LDL R14, [R1+0xd1c] ;  /* 0x000d1c00010e7983 */ /* 0x000f280000100800 */
[----:B---3--:R2:W3:Y:S04]  /*e9b0*/  @P2 LDG.E.U16 R11, desc[UR8][R6.64] ;  /* 0x00000008060b2981 */ /* 0x0084e8000c1e1500 */
[----:B------:R-:W4:Y:S01]  /*e9c0*/  LDL R7, [R1+0xd08] ;  /* 0x000d080001077983 */ /* 0x000f220000100800 */
[----:B------:R-:W-:Y:S01]  /*e9d0*/  PRMT R10, RZ, 0x7610, R10 ;  /* 0x00007610ff0a7816 */ /* 0x000fe2000000000a */
[----:B--2---:R-:W-:Y:S01]  /*e9e0*/  @P2 IMAD.MOV.U32 R6, RZ, RZ, R27 ;  /* 0x000000ffff062224 */ /* 0x004fe200078e001b */
[----:B------:R-:W-:-:S02]  /*e9f0*/  PRMT R9, RZ, 0x7610, R9 ;  /* 0x00007610ff097816 */ /* 0x000fc40000000009 */
[----:B------:R-:W-:Y:S02]  /*ea00*/  PRMT R8, RZ, 0x7610, R8 ;  /* 0x00007610ff087816 */ /* 0x000fe40000000008 */
[----:B----4-:R0:W2:Y:S02]  /*ea10*/  @P2 LDG.E.U16 R10, desc[UR8][R6.64] ;  /* 0x00000008060a2981 */ /* 0x0100a4000c1e1500 */
[----:B0-----:R-:W-:Y:S02]  /*ea20*/  @P2 IMAD.MOV.U32 R6, RZ, RZ, R15 ;  /* 0x000000ffff062224 */ /* 0x001fe400078e000f */
[----:B------:R-:W-:-:S05]  /*ea30*/  @P2 IMAD.MOV.U32 R7, RZ, RZ, R29 ;  /* 0x000000ffff072224 */ /* 0x000fca00078e001d */
[----:B------:R0:W4:Y:S02]  /*ea40*/  @P2 LDG.E.U16 R9, desc[UR8][R6.64] ;  /* 0x0000000806092981 */ /* 0x000124000c1e1500 */
[----:B0-----:R-:W-:Y:S02]  /*ea50*/  @P2 IMAD.MOV.U32 R6, RZ, RZ, R0 ;  /* 0x000000ffff062224 */ /* 0x001fe400078e0000 */
[----:B------:R-:W-:-:S05]  /*ea60*/  @P2 IMAD.MOV.U32 R7, RZ, RZ, R3 ;  /* 0x000000ffff072224 */ /* 0x000fca00078e0003 */
[----:B------:R0:W4:Y:S04]  /*ea70*/  @P2 LDG.E.U16 R8, desc[UR8][R6.64] ;  /* 0x0000000806082981 */ /* 0x000128000c1e1500 */
[----:B---3--:R1:W-:Y:S04]  /*ea80*/  STL [R1+0x1330], R11 ;  /* 0x0013300b01007387 */ /* 0x0083e80000100800 */
[----:B------:R-:W3:Y:S01]  /*ea90*/  LDL R27, [R1+0xd28] ;  /* 0x000d2800011b7983 */ /* 0x000ee20000100800 */
[----:B------:R-:W-:Y:S02]  /*eaa0*/  @P2 IMAD.MOV.U32 R15, RZ, RZ, R14 ;  /* 0x000000ffff0f2224 */ /* 0x000fe400078e000e */
[----:B------:R-:W-:Y:S01]  /*eab0*/  @P2 IMAD.MOV.U32 R14, RZ, RZ, R12 ;  /* 0x000000ffff0e2224 */ /* 0x000fe200078e000c */
[----:B0-----:R-:W-:Y:S01]  /*eac0*/  PRMT R7, RZ, 0x7610, R7 ;  /* 0x00007610ff077816 */ /* 0x001fe20000000007 */
[----:B-1----:R-:W3:Y:S05]  /*ead0*/  LDL R11, [R1+0xd34] ;  /* 0x000d3400010b7983 */ /* 0x002eea0000100800 */
[----:B------:R3:W3:Y:S01]  /*eae0*/  @P2 LDG.E.U16 R7, desc[UR8][R14.64] ;  /* 0x000000080e072981 */ /* 0x0006e2000c1e1500 */
[----:B------:R-:W-:-:S03]  /*eaf0*/  PRMT R6, RZ, 0x7610, R6 ;  /* 0x00007610ff067816 */ /* 0x000fc60000000006 */
[----:B--2---:R-:W-:Y:S04]  /*eb00*/  STL [R1+0x1334], R10 ;  /* 0x0013340a01007387 */ /* 0x004fe80000100800 */
[----:B----4-:R0:W-:Y:S04]  /*eb10*/  STL [R1+0x1338], R9 ;  /* 0x0013380901007387 */ /* 0x0101e80000100800 */
[----:B------:R-:W2:Y:S04]  /*eb20*/  LDL R3, [R1+0x6ac] ;  /* 0x0006ac0001037983 */ /* 0x000ea80000100800 */
[----:B------:R-:W4:Y:S04]  /*eb30*/  LDL R0, [R1+0x6b0] ;  /* 0x0006b00001007983 */ /* 0x000f280000100800 */
[----:B------:R-:W-:Y:S04]  /*eb40*/  STL [R1+0x133c], R8 ;  /* 0x00133c0801007387 */ /* 0x000fe80000100800 */
[----:B------:R-:W4:Y:S04]  /*eb50*/  LDL R12, [R1+0xd30] ;  /* 0x000d3000010c7983 */ /* 0x000f280000100800 */
[----:B0-----:R-:W4:Y:S01]  /*eb60*/  LDL R9, [R1+0xd38] ;  /* 0x000d380001097983 */ /* 0x001f220000100800 */
[----:B---3--:R-:W-:-:S02]  /*eb70*/  @P2 IMAD.MOV.U32 R15, RZ, RZ, R27 ;  /* 0x000000ffff0f2224 */ /* 0x008fc400078e001b */
[----:B------:R-:W-:-:S05]  /*eb80*/  @P2 IMAD.MOV.U32 R14, RZ, RZ, R11 ;  /* 0x000000ffff0e2224 */ /* 0x000fca00078e000b */
[----:B------:R2:W3:Y:S04]  /*eb90*/  @P2 LDG.E.U16 R6, desc[UR8][R14.64] ;  /* 0x000000080e062981 */ /* 0x0004e8000c1e1500 */
[----:B------:R0:W-:Y:S04]  /*eba0*/  STL [R1+0x1340], R7 ;  /* 0x0013400701007387 */ /* 0x0001e80000100800 */
[----:B------:R-:W3:Y:S04]  /*ebb0*/  LDL R11, [R1+0xd24] ;  /* 0x000d2400010b7983 */ /* 0x000ee80000100800 */
[----:B0-----:R-:W3:Y:S01]  /*ebc0*/  LDL R7, [R1+0xd40] ;  /* 0x000d400001077983 */ /* 0x001ee20000100800 */
[----:B------:R-:W-:-:S02]  /*ebd0*/  ISETP.GT.AND P1, PT, R4, 0x1e, PT ;  /* 0x0000001e0400780c */ /* 0x000fc40003f24270 */
[----:B------:R-:W-:Y:S02]  /*ebe0*/  PRMT R28, RZ, 0x7610, R28 ;  /* 0x00007610ff1c7816 */ /* 0x000fe4000000001c */
[----:B------:R-:W-:Y:S01]  /*ebf0*/  PRMT R8, RZ, 0x7610, R8 ;  /* 0x00007610ff087816 */ /* 0x000fe20000000008 */
[----:B--2---:R-:W-:Y:S02]  /*ec00*/  @P0 IMAD.MOV.U32 R15, RZ, RZ, R3 ;  /* 0x000000ffff0f0224 */ /* 0x004fe400078e0003 */
[----:B----4-:R-:W-:-:S05]  /*ec10*/  @P0 IMAD.MOV.U32 R14, RZ, RZ, R0 ;  /* 0x000000ffff0e0224 */ /* 0x010fca00078e0000 */
[----:B------:R0:W2:Y:S02]  /*ec20*/  @P0 LDG.E.U16 R28, desc[UR8][R14.64] ;  /* 0x000000080e1c0981 */ /* 0x0000a4000c1e1500 */
[----:B0-----:R-:W-:Y:S02]  /*ec30*/  @P1 IMAD.MOV.U32 R15, RZ, RZ, R12 ;  /* 0x000000ffff0f1224 */ /* 0x001fe400078e000c */
[----:B------:R-:W-:-:S05]  /*ec40*/  @P1 IMAD.MOV.U32 R14, RZ, RZ, R9 ;  /* 0x000000ffff0e1224 */ /* 0x000fca00078e0009 */
[----:B------:R0:W4:Y:S04]  /*ec50*/  @P1 LDG.E.U16 R8, desc[UR8][R14.64] ;  /* 0x000000080e081981 */ /* 0x000128000c1e1500 */
[----:B---3--:R1:W-:Y:S04]  /*ec60*/  STL [R1+0x1348], R6 ;  /* 0x0013480601007387 */ /* 0x0083e80000100800 */
[----:B------:R-:W3:Y:S01]  /*ec70*/  LDL R29, [R1+0xd3c] ;  /* 0x000d3c00011d7983 */ /* 0x000ee20000100800 */
[----:B0-----:R-:W-:-:S03]  /*ec80*/  @P1 IMAD.MOV.U32 R15, RZ, RZ, R11 ;  /* 0x000000ffff0f1224 */ /* 0x001fc600078e000b */
[----:B------:R-:W3:Y:S04]  /*ec90*/  LDL R27, [R1+0xd4c] ;  /* 0x000d4c00011b7983 */ /* 0x000ee80000100800 */
[----:B------:R-:W3:Y:S04]  /*eca0*/  LDL R3, [R1+0xd48] ;  /* 0x000d480001037983 */ /* 0x000ee80000100800 */
[----:B------:R-:W3:Y:S01]  /*ecb0*/  LDL R0, [R1+0xd54] ;  /* 0x000d540001007983 */ /* 0x000ee20000100800 */
[----:B-1----:R-:W-:Y:S01]  /*ecc0*/  PRMT R6, RZ, 0x7610, R6 ;  /* 0x00007610ff067816 */ /* 0x002fe20000000006 */
[----:B------:R-:W-:-:S05]  /*ecd0*/  @P1 IMAD.MOV.U32 R14, RZ, RZ, R7 ;  /* 0x000000ffff0e1224 */ /* 0x000fca00078e0007 */
[----:B------:R-:W3:Y:S04]  /*ece0*/  @P1 LDG.E.U16 R6, desc[UR8][R14.64] ;  /* 0x000000080e061981 */ /* 0x000ee8000c1e1500 */
[----:B--2---:R-:W-:Y:S04]  /*ecf0*/  STL [R1+0x12d8], R28 ;  /* 0x0012d81c01007387 */ /* 0x004fe80000100800 */
[----:B------:R-:W2:Y:S04]  /*ed00*/  LDL R9, [R1+0xd50] ;  /* 0x000d500001097983 */ /* 0x000ea80000100800 */
[----:B----4-:R0:W-:Y:S04]  /*ed10*/  STL [R1+0x20], R8 ;  /* 0x0000200801007387 */ /* 0x0101e80000100800 */
[----:B------:R-:W4:Y:S04]  /*ed20*/  LDL R12, [R1+0xd44] ;  /* 0x000d4400010c7983 */ /* 0x000f280000100800 */
[----:B------:R-:W4:Y:S04]  /*ed30*/  LDL R11, [R1+0xd60] ;  /* 0x000d6000010b7983 */ /* 0x000f280000100800 */
[----:B------:R-:W4:Y:S04]  /*ed40*/  LDL R7, [R1+0xd5c] ;  /* 0x000d5c0001077983 */ /* 0x000f280000100800 */
[----:B0-----:R-:W4:Y:S04]  /*ed50*/  LDL R8, [R1+0xd58] ;  /* 0x000d580001087983 */ /* 0x001f280000100800 */
[----:B---3--:R0:W-:Y:S04]  /*ed60*/  STL [R1+0x1c], R6 ;  /* 0x00001c0601007387 */ /* 0x0081e80000100800 */
[----:B0-----:R-:W3:Y:S01]  /*ed70*/  LDL R6, [R1+0xd6c] ;  /* 0x000d6c0001067983 */ /* 0x001ee20000100800 */
[----:B------:R-:W-:Y:S01]  /*ed80*/  PRMT R25, RZ, 0x7610, R25 ;  /* 0x00007610ff197816 */ /* 0x000fe20000000019 */
[----:B------:R-:W-:-:S02]  /*ed90*/  @P1 IMAD.MOV.U32 R14, RZ, RZ, R27 ;  /* 0x000000ffff0e1224 */ /* 0x000fc400078e001b */
[----:B------:R-:W-:Y:S01]  /*eda0*/  @P1 IMAD.MOV.U32 R15, RZ, RZ, R29 ;  /* 0x000000ffff0f1224 */ /* 0x000fe200078e001d */
[----:B------:R-:W-:-:S04]  /*edb0*/  PRMT R23, RZ, 0x7610, R23 ;  /* 0x00007610ff177816 */ /* 0x000fc80000000017 */
[----:B------:R0:W3:Y:S01]  /*edc0*/  @P1 LDG.E.U16 R25, desc[UR8][R14.64] ;  /* 0x000000080e191981 */ /* 0x0000e2000c1e1500 */
[----:B------:R-:W-:Y:S01]  /*edd0*/  PRMT R13, RZ, 0x7610, R13 ;  /* 0x00007610ff0d7816 */ /* 0x000fe2000000000d */
[----:B0-----:R-:W-:Y:S02]  /*ede0*/  @P1 IMAD.MOV.U32 R14, RZ, RZ, R0 ;  /* 0x000000ffff0e1224 */ /* 0x001fe400078e0000 */
[----:B------:R-:W-:Y:S01]  /*edf0*/  @P1 IMAD.MOV.U32 R15, RZ, RZ, R3 ;  /* 0x000000ffff0f1224 */ /* 0x000fe200078e0003 */
[----:B------:R-:W-:Y:S02]  /*ee00*/  PRMT R10, RZ, 0x7610, R10 ;  /* 0x00007610ff0a7816 */ /* 0x000fe4000000000a */
[----:B------:R-:W-:Y:S01]  /*ee10*/  PRMT R26, RZ, 0x7610, R26 ;  /* 0x00007610ff1a7816 */ /* 0x000fe2000000001a */
[----:B------:R-:W3:Y:S04]  /*ee20*/  LDL R3, [R1+0xd68] ;  /* 0x000d680001037983 */ /* 0x000ee80000100800 */
[----:B------:R2:W3:Y:S04]  /*ee30*/  @P1 LDG.E.U16 R23, desc[UR8][R14.64] ;  /* 0x000000080e171981 */ /* 0x0004e8000c1e1500 */
[----:B------:R-:W3:Y:S01]  /*ee40*/  LDL R0, [R1+0xd74] ;  /* 0x000d740001007983 */ /* 0x000ee20000100800 */
[----:B--2---:R-:W-:-:S03]  /*ee50*/  @P1 IMAD.MOV.U32 R15, RZ, RZ, R9 ;  /* 0x000000ffff0f1224 */ /* 0x004fc600078e0009 */
[----:B------:R-:W2:Y:S01]  /*ee60*/  LDL R9, [R1+0xd70] ;  /* 0x000d700001097983 */ /* 0x000ea20000100800 */
[----:B----4-:R-:W-:-:S03]  /*ee70*/  @P1 IMAD.MOV.U32 R14, RZ, RZ, R8 ;  /* 0x000000ffff0e1224 */ /* 0x010fc600078e0008 */
[----:B------:R-:W4:Y:S04]  /*ee80*/  LDL R8, [R1+0xd78] ;  /* 0x000d780001087983 */ /* 0x000f280000100800 */
[----:B------:R0:W2:Y:S02]  /*ee90*/  @P1 LDG.E.U16 R13, desc[UR8][R14.64] ;  /* 0x000000080e0d1981 */ /* 0x0000a4000c1e1500 */
[----:B0-----:R-:W-:Y:S02]  /*eea0*/  @P1 IMAD.MOV.U32 R14, RZ, RZ, R11 ;  /* 0x000000ffff0e1224 */ /* 0x001fe400078e000b */
[----:B------:R-:W-:-:S05]  /*eeb0*/  @P1 IMAD.MOV.U32 R15, RZ, RZ, R12 ;  /* 0x000000ffff0f1224 */ /* 0x000fca00078e000c */
[----:B------:R3:W2:Y:S02]  /*eec0*/  @P1 LDG.E.U16 R10, desc[UR8][R14.64] ;  /* 0x000000080e0a1981 */ /* 0x0006a4000c1e1500 */
[----:B---3--:R-:W-:Y:S02]  /*eed0*/  @P1 IMAD.MOV.U32 R14, RZ, RZ, R6 ;  /* 0x000000ffff0e1224 */ /* 0x008fe400078e0006 */
[----:B------:R-:W-:Y:S01]  /*eee0*/  @P1 IMAD.MOV.U32 R15, RZ, RZ, R7 ;  /* 0x000000ffff0f1224 */ /* 0x000fe200078e0007 */
[----:B------:R-:W3:Y:S04]  /*eef0*/  LDL R6, [R1+0xd80] ;  /* 0x000d800001067983 */ /* 0x000ee80000100800 */
[----:B------:R-:W3:Y:S04]  /*ef00*/  LDL R7, [R1+0xd64] ;  /* 0x000d640001077983 */ /* 0x000ee80000100800 */
[----:B------:R0:W4:Y:S02]  /*ef10*/  @P1 LDG.E.U16 R26, desc[UR8][R14.64] ;  /* 0x000000080e1a1981 */ /* 0x000124000c1e1500 */
[----:B0-----:R-:W-:-:S02]  /*ef20*/  @P1 IMAD.MOV.U32 R15, RZ, RZ, R3 ;  /* 0x000000ffff0f1224 */ /* 0x001fc400078e0003 */
[----:B------:R-:W-:Y:S01]  /*ef30*/  @P1 IMAD.MOV.U32 R14, RZ, RZ, R0 ;  /* 0x000000ffff0e1224 */ /* 0x000fe200078e0000 */
[----:B------:R-:W-:Y:S02]  /*ef40*/  ISETP.GT.AND P0, PT, R4, 0x1f, PT ;  /* 0x0000001f0400780c */ /* 0x000fe40003f04270 */
[----:B------:R-:W-:Y:S02]  /*ef50*/  PRMT R24, RZ, 0x7610, R24 ;  /* 0x00007610ff187816 */ /* 0x000fe40000000018 */
[----:B------:R-:W-:-:S04]  /*ef60*/  PRMT R22, RZ, 0x7610, R22 ;  /* 0x00007610ff167816 */ /* 0x000fc80000000016 */
[----:B------:R0:W3:Y:S04]  /*ef70*/  @P1 LDG.E.U16 R24, desc[UR8][R14.64] ;  /* 0x000000080e181981 */ /* 0x0000e8000c1e1500 */
[----:B----4-:R-:W-:Y:S04]  /*ef80*/  STL [R1+0x1310], R26 ;  /* 0x0013101a01007387 */ /* 0x010fe80000100800 */
[----:B------:R-:W4:Y:S04]  /*ef90*/  LDL R3, [R1+0xd7c] ;  /* 0x000d7c0001037983 */ /* 0x000f280000100800 */
[----:B------:R-:W4:Y:S01]  /*efa0*/  LDL R0, [R1+0xd94] ;  /* 0x000d940001007983 */ /* 0x000f220000100800 */
[----:B0-----:R-:W-:-:S02]  /*efb0*/  @P0 IMAD.MOV.U32 R14, RZ, RZ, R8 ;  /* 0x000000ffff0e0224 */ /* 0x001fc400078e0008 */
[----:B--2---:R-:W-:-:S05]  /*efc0*/  @P0 IMAD.MOV.U32 R15, RZ, RZ, R9 ;  /* 0x000000ffff0f0224 */ /* 0x004fca00078e0009 */
[----:B------:R3:W2:Y:S01]  /*efd0*/  @P0 LDG.E.U16 R22, desc[UR8][R14.64] ;  /* 0x000000080e160981 */ /* 0x0006a2000c1e1500 */
[----:B------:R-:W-:Y:S02]  /*efe0*/  PRMT R21, RZ, 0x7610, R21 ;  /* 0x00007610ff157816 */ /* 0x000fe40000000015 */
[----:B------:R-:W-:Y:S01]  /*eff0*/  PRMT R5, RZ, 0x7610, R5 ;  /* 0x00007610ff057816 */ /* 0x000fe20000000005 */
[----:B---3--:R-:W-:Y:S02]  /*f000*/  @P0 IMAD.MOV.U32 R14, RZ, RZ, R6 ;  /* 0x000000ffff0e0224 */ /* 0x008fe400078e0006 */
[----:B------:R-:W-:-:S05]  /*f010*/  @P0 IMAD.MOV.U32 R15, RZ, RZ, R7 ;  /* 0x000000ffff0f0224 */ /* 0x000fca00078e0007 */
[----:B------:R4:W3:Y:S02]  /*f020*/  @P0 LDG.E.U16 R21, desc[UR8][R14.64] ;  /* 0x000000080e150981 */ /* 0x0008e4000c1e1500 */
[----:B----4-:R-:W-:Y:S02]  /*f030*/  @P0 IMAD.MOV.U32 R15, RZ, RZ, R3 ;  /* 0x000000ffff0f0224 */ /* 0x010fe400078e0003 */
[----:B------:R-:W-:-:S05]  /*f040*/  @P0 IMAD.MOV.U32 R14, RZ, RZ, R0 ;  /* 0x000000ffff0e0224 */ /* 0x000fca00078e0000 */
[----:B------:R-:W4:Y:S04]  /*f050*/  @P0 LDG.E.U16 R5, desc[UR8][R14.64] ;  /* 0x000000080e050981 */ /* 0x000f28000c1e1500 */
[----:B------:R-:W-:Y:S04]  /*f060*/  STL [R1+0x1314], R24 ;  /* 0x0013141801007387 */ /* 0x000fe80000100800 */
[----:B------:R0:W-:Y:S04]  /*f070*/  STL [R1+0xc], R13 ;  /* 0x00000c0d01007387 */ /* 0x0001e80000100800 */
[----:B------:R-:W4:Y:S04]  /*f080*/  LDL R12, [R1+0xd9c] ;  /* 0x000d9c00010c7983 */ /* 0x000f280000100800 */
[----:B0-----:R-:W4:Y:S04]  /*f090*/  LDL R13, [R1+0xd90] ;  /* 0x000d9000010d7983 */ /* 0x001f280000100800 */
[----:B------:R-:W-:Y:S04]  /*f0a0*/  STL [R1+0x18], R25 ;  /* 0x0000181901007387 */ /* 0x000fe80000100800 */
[----:B--2---:R-:W-:Y:S04]  /*f0b0*/  STL [R1+0x12dc], R22 ;  /* 0x0012dc1601007387 */ /* 0x004fe80000100800 */
[----:B------:R-:W2:Y:S04]  /*f0c0*/  LDL R11, [R1+0xd98] ;  /* 0x000d9800010b7983 */ /* 0x000ea80000100800 */
[----:B------:R-:W-:Y:S04]  /*f0d0*/  STL [R1+0x14], R23 ;  /* 0x0000141701007387 */ /* 0x000fe80000100800 */
[----:B------:R0:W-:Y:S04]  /*f0e0*/  STL [R1], R10 ;  /* 0x0000000a01007387 */ /* 0x0001e80000100800 */
[----:B------:R-:W2:Y:S04]  /*f0f0*/  LDL R9, [R1+0xdac] ;  /* 0x000dac0001097983 */ /* 0x000ea80000100800 */
[----:B------:R-:W2:Y:S04]  /*f100*/  LDL R8, [R1+0xdb4] ;  /* 0x000db40001087983 */ /* 0x000ea80000100800 */
[----:B0-----:R-:W2:Y:S04]  /*f110*/  LDL R10, [R1+0xdb0] ;  /* 0x000db000010a7983 */ /* 0x001ea80000100800 */
[----:B---3--:R-:W-:Y:S04]  /*f120*/  STL [R1+0x12e0], R21 ;  /* 0x0012e01501007387 */ /* 0x008fe80000100800 */
[----:B------:R-:W3:Y:S04]  /*f130*/  LDL R7, [R1+0xda8] ;  /* 0x000da80001077983 */ /* 0x000ee80000100800 */
[----:B------:R-:W3:Y:S04]  /*f140*/  LDL R0, [R1+0xdbc] ;  /* 0x000dbc0001007983 */ /* 0x000ee80000100800 */
[----:B------:R-:W3:Y:S04]  /*f150*/  LDL R6, [R1+0xddc] ;  /* 0x000ddc0001067983 */ /* 0x000ee80000100800 */
[----:B------:R-:W3:Y:S04]  /*f160*/  LDL.LU R3, [R1+0x5e0] ;  /* 0x0005e00001037983 */ /* 0x000ee80000300800 */
[----:B----4-:R0:W-:Y:S04]  /*f170*/  STL [R1+0x12e4], R5 ;  /* 0x0012e40501007387 */ /* 0x0101e80000100800 */
[----:B0-----:R-:W4:Y:S01]  /*f180*/  LDL R5, [R1+0xdb8] ;  /* 0x000db80001057983 */ /* 0x001f220000100800 */
[----:B------:R-:W-:Y:S01]  /*f190*/  PRMT R16, RZ, 0x7610, R16 ;  /* 0x00007610ff107816 */ /* 0x000fe20000000010 */
[----:B------:R-:W-:-:S02]  /*f1a0*/  @P0 IMAD.MOV.U32 R14, RZ, RZ, R12 ;  /* 0x000000ffff0e0224 */ /* 0x000fc400078e000c */
[----:B------:R-:W-:Y:S01]  /*f1b0*/  @P0 IMAD.MOV.U32 R15, RZ, RZ, R13 ;  /* 0x000000ffff0f0224 */ /* 0x000fe200078e000d */
[----:B------:R-:W-:-:S04]  /*f1c0*/  PRMT R17, RZ, 0x7610, R17 ;  /* 0x00007610ff117816 */ /* 0x000fc80000000011 */
[----:B------:R2:W4:Y:S01]  /*f1d0*/  @P0 LDG.E.U16 R16, desc[UR8][R14.64] ;  /* 0x000000080e100981 */ /* 0x000522000c1e1500 */
[----:B------:R-:W-:Y:S01]  /*f1e0*/  PRMT R18, RZ, 0x7610, R18 ;  /* 0x00007610ff127816 */ /* 0x000fe20000000012 */
[----:B--2---:R-:W-:Y:S02]  /*f1f0*/  @P0 IMAD.MOV.U32 R14, RZ, RZ, R10 ;  /* 0x000000ffff0e0224 */ /* 0x004fe400078e000a */
[----:B------:R-:W-:-:S05]  /*f200*/  @P0 IMAD.MOV.U32 R15, RZ, RZ, R11 ;  /* 0x000000ffff0f0224 */ /* 0x000fca00078e000b */
[----:B------:R0:W2:Y:S01]  /*f210*/  @P0 LDG.E.U16 R17, desc[UR8][R14.64] ;  /* 0x000000080e110981 */ /* 0x0000a2000c1e1500 */
[----:B------:R-:W-:Y:S01]  /*f220*/  PRMT R19, RZ, 0x7610, R19 ;  /* 0x00007610ff137816 */ /* 0x000fe20000000013 */
[----:B0-----:R-:W-:Y:S02]  /*f230*/  @P0 IMAD.MOV.U32 R14, RZ, RZ, R8 ;  /* 0x000000ffff0e0224 */ /* 0x001fe400078e0008 */
[----:B------:R-:W-:-:S05]  /*f240*/  @P0 IMAD.MOV.U32 R15, RZ, RZ, R9 ;  /* 0x000000ffff0f0224 */ /* 0x000fca00078e0009 */
[----:B------:R3:W2:Y:S01]  /*f250*/  @P0 LDG.E.U16 R18, desc[UR8][R14.64] ;  /* 0x000000080e120981 */ /* 0x0006a2000c1e1500 */
[----:B------:R-:W-:Y:S01]  /*f260*/  PRMT R20, RZ, 0x7610, R20 ;  /* 0x00007610ff147816 */ /* 0x000fe20000000014 */
[----:B---3--:R-:W-:Y:S02]  /*f270*/  @P0 IMAD.MOV.U32 R14, RZ, RZ, R0 ;  /* 0x000000ffff0e0224 */ /* 0x008fe400078e0000 */
[----:B------:R-:W-:-:S05]  /*f280*/  @P0 IMAD.MOV.U32 R15, RZ, RZ, R7 ;  /* 0x000000ffff0f0224 */ /* 0x000fca00078e0007 */
[----:B------:R0:W3:Y:S02]  /*f290*/  @P0 LDG.E.U16 R19, desc[UR8][R14.64] ;  /* 0x000000080e130981 */ /* 0x0000e4000c1e1500 */
[----:B0-----:R-:W-:Y:S02]  /*f2a0*/  @P0 IMAD.MOV.U32 R14, RZ, RZ, R6 ;  /* 0x000000ffff0e0224 */ /* 0x001fe400078e0006 */
[----:B----4-:R-:W-:-:S05]  /*f2b0*/  @P0 IMAD.MOV.U32 R15, RZ, RZ, R5 ;  /* 0x000000ffff0f0224 */ /* 0x010fca00078e0005 */
[----:B------:R-:W4:Y:S01]  /*f2c0*/  @P0 LDG.E.U16 R20, desc[UR8][R14.64] ;  /* 0x000000080e140981 */ /* 0x000f22000c1e1500 */
[----:B------:R-:W0:Y:S03]  /*f2d0*/  S2R R0, SR_TID.X ;  /* 0x0000000000007919 */ /* 0x000e260000002100 */
[----:B------:R-:W-:Y:S04]  /*f2e0*/  STL [R1+0x12e8], R16 ;  /* 0x0012e81001007387 */ /* 0x000fe80000100800 */
[----:B------:R-:W4:Y:S01]  /*f2f0*/  LDL.LU R25, [R1+0x5dc] ;  /* 0x0005dc0001197983 */ /* 0x000f220000300800 */
[----:B------:R-:W1:Y:S01]  /*f300*/  S2R R2, SR_TID.X ;  /* 0x0000000000027919 */ /* 0x000e620000002100 */
[----:B------:R-:W-:Y:S06]  /*f310*/  BAR.SYNC.DEFER_BLOCKING 0x0 ;  /* 0x0000000000007b1d */ /* 0x000fec0000010000 */
[----:B--2---:R-:W-:Y:S01]  /*f320*/  STL [R1+0x12ec], R17 ;  /* 0x0012ec1101007387 */ /* 0x004fe20000100800 */
[----:B0-----:R-:W-:-:S03]  /*f330*/  LOP3.LUT R0, R0, 0x1f, RZ, 0xc0, !PT ;  /* 0x0000001f00007812 */ /* 0x001fc600078ec0ff */
[----:B------:R-:W-:Y:S01]  /*f340*/  STL [R1+0x12f0], R18 ;  /* 0x0012f01201007387 */ /* 0x000fe20000100800 */
[----:B------:R-:W-:-:S03]  /*f350*/  ISETP.GE.AND P0, PT, R0, R4, PT ;  /* 0x000000040000720c */ /* 0x000fc60003f06270 */
[----:B---3--:R-:W-:Y:S04]  /*f360*/  STL [R1+0x12f4], R19 ;  /* 0x0012f41301007387 */ /* 0x008fe80000100800 */
[----:B------:R-:W-:Y:S04]  /*f370*/  STL [R1+0x134c], R14 ;  /* 0x00134c0e01007387 */ /* 0x000fe80000100800 */
[----:B----4-:R0:W-:Y:S04]  /*f380*/  STL [R1+0x12f8], R20 ;  /* 0x0012f81401007387 */ /* 0x0101e80000100800 */
[----:B------:R-:W2:Y:S04]  /*f390*/  LDL.LU R0, [R1+0x5d8] ;  /* 0x0005d80001007983 */ /* 0x000ea80000300800 */
[----:B0-----:R-:W3:Y:S04]  /*f3a0*/  LDL.LU R20, [R1+0x5d4] ;  /* 0x0005d40001147983 */ /* 0x001ee80000300800 */
[----:B------:R-:W4:Y:S04]  /*f3b0*/  LDL.LU R27, [R1+0x5d0] ;  /* 0x0005d000011b7983 */ /* 0x000f280000300800 */
[----:B------:R-:W3:Y:S04]  /*f3c0*/  LDL.LU R14, [R1+0x5cc] ;  /* 0x0005cc00010e7983 */ /* 0x000ee80000300800 */
[----:B------:R-:W3:Y:S01]  /*f3d0*/  LDL.LU R29, [R1+0x5c8] ;  /* 0x0005c800011d7983 */ /* 0x000ee20000300800 */
[----:B-1----:R-:W-:-:S03]  /*f3e0*/  LOP3.LUT R2, R2, 0x3f, RZ, 0xc0, !PT ;  /* 0x0000003f02027812 */ /* 0x002fc600078ec0ff */
[----:B------:R-:W-:Y:S04]  /*f3f0*/  STL [R1+0x1350], R4 ;  /* 0x0013500401007387 */ /* 0x000fe80000100800 */
[----:B------:R-:W3:Y:S01]  /*f400*/  LDL.LU R15, [R1+0x5c4] ;  /* 0x0005c400010f7983 */ /* 0x000ee20000300800 */
[----:B------:R-:W-:-:S03]  /*f410*/  IMAD.SHL.U32 R2, R2, 0x2, RZ ;  /* 0x0000000202027824 */ /* 0x000fc600078e00ff */
[----:B------:R-:W3:Y:S04]  /*f420*/  LDL.LU R19, [R1+0x4dc] ;  /* 0x0004dc0001137983 */ /* 0x000ee80000300800 */
[----:B------:R-:W3:Y:S04]  /*f430*/  LDL.LU R18, [R1+0x4d8] ;  /* 0x0004d80001127983 */ /* 0x000ee80000300800 */
[----:B------:R-:W3:Y:S04]  /*f440*/  LDL.LU R17, [R1+0x4d4] ;  /* 0x0004d40001117983 */ /* 0x000ee80000300800 */
[----:B------:R-:W3:Y:S04]  /*f450*/  LDL.LU R16, [R1+0x4d0] ;  /* 0x0004d00001107983 */ /* 0x000ee80000300800 */
[----:B------:R0:W-:Y:S04]  /*f460*/  STS.U16 [R2+UR4], R3 ;  /* 0x0000000302007988 */ /* 0x0001e80008000404 */
[----:B------:R-:W3:Y:S04]  /*f470*/  LDL.LU R5, [R1+0x4cc] ;  /* 0x0004cc0001057983 */ /* 0x000ee80000300800 */
[----:B0-----:R-:W3:Y:S04]  /*f480*/  LDL.LU R3, [R1+0x4c8] ;  /* 0x0004c80001037983 */ /* 0x001ee80000300800 */
[----:B------:R-:W3:Y:S04]  /*f490*/  LDL.LU R21, [R1+0x4c4] ;  /* 0x0004c40001157983 */ /* 0x000ee80000300800 */
        /* <DEDUP_REMOVED lines=12> */
[----:B------:R0:W-:Y:S04]  /*f560*/  STS.U16 [R2+UR4+0x80], R25 ;  /* 0x0000801902007988 */ /* 0x0001e80008000404 */
[----:B------:R-:W3:Y:S04]  /*f570*/  LDL.LU R23, [R1+0x9c] ;  /* 0x00009c0001177983 */ /* 0x000ee80000300800 */
[----:B0-----:R-:W3:Y:S04]  /*f580*/  LDL.LU R25, [R1+0x98] ;  /* 0x0000980001197983 */ /* 0x001ee80000300800 */
[----:B--2---:R0:W-:Y:S04]  /*f590*/  STS.U16 [R2+UR4+0x100], R0 ;  /* 0x0001000002007988 */ /* 0x0041e80008000404 */
[----:B0-----:R-:W2:Y:S04]  /*f5a0*/  LDL.LU R0, [R1+0x94] ;  /* 0x0000940001007983 */ /* 0x001ea80000300800 */
[----:B----4-:R0:W-:Y:S04]  /*f5b0*/  STS.U16 [R2+UR4+0x200], R27 ;  /* 0x0002001b02007988 */ /* 0x0101e80008000404 */
[----:B---3--:R1:W-:Y:S04]  /*f5c0*/  STS.U16 [R2+UR4+0x300], R29 ;  /* 0x0003001d02007988 */ /* 0x0083e80008000404 */
[----:B0-----:R-:W3:Y:S04]  /*f5d0*/  LDL.LU R27, [R1+0x90] ;  /* 0x00009000011b7983 */ /* 0x001ee80000300800 */
[----:B-1----:R-:W4:Y:S04]  /*f5e0*/  LDL.LU R29, [R1+0x8c] ;  /* 0x00008c00011d7983 */ /* 0x002f280000300800 */
[----:B------:R-:W-:Y:S04]  /*f5f0*/  STS.U16 [R2+UR4+0x180], R20 ;  /* 0x0001801402007988 */ /* 0x000fe80008000404 */
[----:B------:R-:W-:Y:S04]  /*f600*/  STS.U16 [R2+UR4+0x2200], R5 ;  /* 0x0022000502007988 */ /* 0x000fe80008000404 */
[----:B------:R-:W-:Y:S04]  /*f610*/  STS.U16 [R2+UR4+0x280], R14 ;  /* 0x0002800e02007988 */ /* 0x000fe80008000404 */
[----:B------:R-:W-:Y:S04]  /*f620*/  STS.U16 [R2+UR4+0x380], R15 ;  /* 0x0003800f02007988 */ /* 0x000fe80008000404 */
[----:B------:R0:W-:Y:S04]  /*f630*/  STS.U16 [R2+UR4+0x2280], R3 ;  /* 0x0022800302007988 */ /* 0x0001e80008000404 */
[----:B------:R-:W-:Y:S04]  /*f640*/  STS.U16 [R2+UR4+0x2000], R19 ;  /* 0x0020001302007988 */ /* 0x000fe80008000404 */
[----:B------:R-:W-:Y:S04]  /*f650*/  STS.U16 [R2+UR4+0x2080], R18 ;  /* 0x0020801202007988 */ /* 0x000fe80008000404 */
[----:B------:R-:W-:Y:S04]  /*f660*/  STS.U16 [R2+UR4+0x2100], R17 ;  /* 0x0021001102007988 */ /* 0x000fe80008000404 */
[----:B------:R-:W-:Y:S04]  /*f670*/  STS.U16 [R2+UR4+0x2180], R16 ;  /* 0x0021801002007988 */ /* 0x000fe80008000404 */
[----:B------:R-:W-:Y:S04]  /*f680*/  STS.U16 [R2+UR4+0x2300], R21 ;  /* 0x0023001502007988 */ /* 0x000fe80008000404 */
[----:B------:R-:W-:Y:S04]  /*f690*/  STS.U16 [R2+UR4+0x2380], R22 ;  /* 0x0023801602007988 */ /* 0x000fe80008000404 */
[----:B0-----:R-:W4:Y:S04]  /*f6a0*/  LDL.LU R3, [R1+0x5c0] ;  /* 0x0005c00001037983 */ /* 0x001f280000300800 */
[----:B------:R-:W4:Y:S04]  /*f6b0*/  LDL.LU R4, [R1+0x5b8] ;  /* 0x0005b80001047983 */ /* 0x000f280000300800 */
[----:B------:R-:W-:Y:S04]  /*f6c0*/  STS.U16 [R2+UR4+0x4000], R24 ;  /* 0x0040001802007988 */ /* 0x000fe80008000404 */
        /* <DEDUP_REMOVED lines=11> */
[----:B------:R-:W-:Y:S01]  /*f780*/  STS.U16 [R2+UR4+0x6180], R23 ;  /* 0x0061801702007988 */ /* 0x000fe20008000404 */
[----:B------:R-:W-:-:S03]  /*f790*/  LOP3.LUT R5, R2, 0x10, RZ, 0x3c, !PT ;  /* 0x0000001002057812 */ /* 0x000fc600078e3cff */
[----:B--2---:R0:W-:Y:S04]  /*f7a0*/  STS.U16 [R2+UR4+0x6280], R0 ;  /* 0x0062800002007988 */ /* 0x0041e80008000404 */
[----:B0-----:R-:W2:Y:S04]  /*f7b0*/  LDL.LU R0, [R1+0x5b4] ;  /* 0x0005b40001007983 */ /* 0x001ea80000300800 */
[----:B------:R-:W2:Y:S04]  /*f7c0*/  LDL.LU R20, [R1+0x5b0] ;  /* 0x0005b00001147983 */ /* 0x000ea80000300800 */
[----:B---3--:R-:W-:Y:S04]  /*f7d0*/  STS.U16 [R2+UR4+0x6300], R27 ;  /* 0x0063001b02007988 */ /* 0x008fe80008000404 */
[----:B------:R-:W3:Y:S04]  /*f7e0*/  LDL.LU R25, [R1+0x5ac] ;  /* 0x0005ac0001197983 */ /* 0x000ee80000300800 */
[----:B----4-:R0:W-:Y:S04]  /*f7f0*/  STS.U16 [R2+UR4+0x6380], R29 ;  /* 0x0063801d02007988 */ /* 0x0101e80008000404 */
[----:B0-----:R-:W4:Y:S04]  /*f800*/  LDL.LU R2, [R1+0x5bc] ;  /* 0x0005bc0001027983 */ /* 0x001f280000300800 */
        /* <DEDUP_REMOVED lines=24> */
[----:B----4-:R-:W-:Y:S04]  /*f990*/  STS.U16 [R5+UR4+0x480], R2 ;  /* 0x0004800205007988 */ /* 0x010fe80008000404 */
[----:B------:R-:W-:Y:S04]  /*f9a0*/  STS.U16 [R5+UR4+0x500], R4 ;  /* 0x0005000405007988 */ /* 0x000fe80008000404 */
[----:B--2---:R0:W-:Y:S04]  /*f9b0*/  STS.U16 [R5+UR4+0x580], R0 ;  /* 0x0005800005007988 */ /* 0x0041e80008000404 */
[----:B0-----:R-:W2:Y:S04]  /*f9c0*/  LDL.LU R0, [R1+0x74] ;  /* 0x0000740001007983 */ /* 0x001ea80000300800 */
[----:B------:R-:W-:Y:S04]  /*f9d0*/  STS.U16 [R5+UR4+0x600], R20 ;  /* 0x0006001405007988 */ /* 0x000fe80008000404 */
[----:B---3--:R0:W-:Y:S04]  /*f9e0*/  STS.U16 [R5+UR4+0x680], R25 ;  /* 0x0006801905007988 */ /* 0x0081e80008000404 */
[----:B0-----:R-:W3:Y:S01]  /*f9f0*/  LDL.LU R25, [R1+0x70] ;  /* 0x0000700001197983 */ /* 0x001ee20000300800 */
[----:B------:R-:W0:Y:S03]  /*fa00*/  S2R R2, SR_TID.X ;  /* 0x0000000000027919 */ /* 0x000e260000002100 */
[----:B------:R-:W-:Y:S04]  /*fa10*/  STS.U16 [R5+UR4+0x700], R14 ;  /* 0x0007000e05007988 */ /* 0x000fe80008000404 */
        /* <DEDUP_REMOVED lines=11> */
[----:B-1----:R-:W4:Y:S04]  /*fad0*/  LDL.LU R27, [R1+0x6c] ;  /* 0x00006c00011b7983 */ /* 0x002f280000300800 */
        /* <DEDUP_REMOVED lines=9> */
[----:B0-----:R-:W-:-:S03]  /*fb70*/  LOP3.LUT R2, R2, 0x3f, RZ, 0xc0, !PT ;  /* 0x0000003f02027812 */ /* 0x001fc600078ec0ff */
[----:B------:R-:W-:Y:S04]  /*fb80*/  STS.U16 [R5+UR4+0x6580], R29 ;  /* 0x0065801d05007988 */ /* 0x000fe80008000404 */
[----:B------:R0:W-:Y:S01]  /*fb90*/  STS.U16 [R5+UR4+0x6600], R3 ;  /* 0x0066000305007988 */ /* 0x0001e20008000404 */
[----:B------:R-:W-:-:S05]  /*fba0*/  IMAD.SHL.U32 R2, R2, 0x2, RZ ;  /* 0x0000000202027824 */ /* 0x000fca00078e00ff */
[----:B------:R-:W-:Y:S01]  /*fbb0*/  LOP3.LUT R15, R2, 0x20, RZ, 0x3c, !PT ;  /* 0x00000020020f7812 */ /* 0x000fe200078e3cff */
[----:B0-----:R-:W4:Y:S04]  /*fbc0*/  LDL.LU R3, [R1+0x59c] ;  /* 0x00059c0001037983 */ /* 0x001f280000300800 */
[----:B------:R-:W4:Y:S04]  /*fbd0*/  LDL.LU R29, [R1+0x598] ;  /* 0x00059800011d7983 */ /* 0x000f280000300800 */
[----:B------:R-:W4:Y:S04]  /*fbe0*/  LDL.LU R2, [R1+0x594] ;  /* 0x0005940001027983 */ /* 0x000f280000300800 */
[----:B--2---:R0:W-:Y:S04]  /*fbf0*/  STS.U16 [R5+UR4+0x6680], R0 ;  /* 0x0066800005007988 */ /* 0x0041e80008000404 */
[----:B0-----:R-:W2:Y:S04]  /*fc00*/  LDL.LU R0, [R1+0x590] ;  /* 0x0005900001007983 */ /* 0x001ea80000300800 */
[----:B------:R-:W2:Y:S04]  /*fc10*/  LDL.LU R4, [R1+0x58c] ;  /* 0x00058c0001047983 */ /* 0x000ea80000300800 */
[----:B------:R-:W2:Y:S04]  /*fc20*/  LDL.LU R20, [R1+0x588] ;  /* 0x0005880001147983 */ /* 0x000ea80000300800 */
[----:B------:R-:W2:Y:S04]  /*fc30*/  LDL.LU R14, [R1+0x584] ;  /* 0x00058400010e7983 */ /* 0x000ea80000300800 */
[----:B------:R-:W2:Y:S04]  /*fc40*/  LDL.LU R19, [R1+0x580] ;  /* 0x0005800001137983 */ /* 0x000ea80000300800 */
[----:B---3--:R0:W-:Y:S04]  /*fc50*/  STS.U16 [R5+UR4+0x6700], R25 ;  /* 0x0067001905007988 */ /* 0x0081e80008000404 */
[----:B------:R-:W3:Y:S04]  /*fc60*/  LDL.LU R18, [R1+0x49c] ;  /* 0x00049c0001127983 */ /* 0x000ee80000300800 */
[----:B0-----:R-:W3:Y:S04]  /*fc70*/  LDL.LU R25, [R1+0x498] ;  /* 0x0004980001197983 */ /* 0x001ee80000300800 */
[----:B------:R-:W3:Y:S04]  /*fc80*/  LDL.LU R17, [R1+0x494] ;  /* 0x0004940001117983 */ /* 0x000ee80000300800 */
[----:B------:R-:W3:Y:S04]  /*fc90*/  LDL.LU R16, [R1+0x490] ;  /* 0x0004900001107983 */ /* 0x000ee80000300800 */
[----:B----4-:R0:W-:Y:S04]  /*fca0*/  STS.U16 [R5+UR4+0x6780], R27 ;  /* 0x0067801b05007988 */ /* 0x0101e80008000404 */
[----:B0-----:R-:W4:Y:S04]  /*fcb0*/  LDL.LU R5, [R1+0x48c] ;  /* 0x00048c0001057983 */ /* 0x001f280000300800 */
[----:B------:R-:W4:Y:S04]  /*fcc0*/  LDL.LU R21, [R1+0x488] ;  /* 0x0004880001157983 */ /* 0x000f280000300800 */
        /* <DEDUP_REMOVED lines=14> */
[----:B------:R0:W-:Y:S04]  /*fdb0*/  STS.U16 [R15+UR4+0x800], R3 ;  /* 0x000800030f007988 */ /* 0x0001e80008000404 */
[----:B------:R1:W-:Y:S04]  /*fdc0*/  STS.U16 [R15+UR4+0x880], R29 ;  /* 0x0008801d0f007988 */ /* 0x0003e80008000404 */
[----:B------:R-:W-:Y:S04]  /*fdd0*/  STS.U16 [R15+UR4+0x900], R2 ;  /* 0x000900020f007988 */ /* 0x000fe80008000404 */
[----:B0-----:R-:W4:Y:S04]  /*fde0*/  LDL.LU R3, [R1+0x1354] ;  /* 0x0013540001037983 */ /* 0x001f280000300800 */
[----:B-1----:R-:W4:Y:S04]  /*fdf0*/  LDL.LU R29, [R1+0x54] ;  /* 0x00005400011d7983 */ /* 0x002f280000300800 */
[----:B--2---:R0:W-:Y:S04]  /*fe00*/  STS.U16 [R15+UR4+0x980], R0 ;  /* 0x000980000f007988 */ /* 0x0041e80008000404 */
[----:B0-----:R-:W2:Y:S04]  /*fe10*/  LDL.LU R0, [R1+0x50] ;  /* 0x0000500001007983 */ /* 0x001ea80000300800 */
[----:B------:R-:W-:Y:S04]  /*fe20*/  STS.U16 [R15+UR4+0xa00], R4 ;  /* 0x000a00040f007988 */ /* 0x000fe80008000404 */
[----:B------:R-:W-:Y:S04]  /*fe30*/  STS.U16 [R15+UR4+0xa80], R20 ;  /* 0x000a80140f007988 */ /* 0x000fe80008000404 */
[----:B------:R-:W-:Y:S04]  /*fe40*/  STS.U16 [R15+UR4+0xb00], R14 ;  /* 0x000b000e0f007988 */ /* 0x000fe80008000404 */
[----:B------:R-:W-:Y:S04]  /*fe50*/  STS.U16 [R15+UR4+0xb80], R19 ;  /* 0x000b80130f007988 */ /* 0x000fe80008000404 */
[----:B---3--:R-:W-:Y:S04]  /*fe60*/  STS.U16 [R15+UR4+0x2800], R18 ;  /* 0x002800120f007988 */ /* 0x008fe80008000404 */
[----:B------:R0:W-:Y:S04]  /*fe70*/  STS.U16 [R15+UR4+0x2880], R25 ;  /* 0x002880190f007988 */ /* 0x0001e80008000404 */
[----:B0-----:R-:W3:Y:S01]  /*fe80*/  LDL.LU R25, [R1+0x4c] ;  /* 0x00004c0001197983 */ /* 0x001ee20000300800 */
[----:B------:R-:W0:Y:S03]  /*fe90*/  S2R R2, SR_TID.X ;  /* 0x0000000000027919 */ /* 0x000e260000002100 */
[----:B------:R-:W-:Y:S04]  /*fea0*/  STS.U16 [R15+UR4+0x2900], R17 ;  /* 0x002900110f007988 */ /* 0x000fe80008000404 */
[----:B------:R-:W-:Y:S04]  /*feb0*/  STS.U16 [R15+UR4+0x2980], R16 ;  /* 0x002980100f007988 */ /* 0x000fe80008000404 */
[----:B----4-:R-:W-:Y:S04]  /*fec0*/  STS.U16 [R15+UR4+0x2a00], R5 ;  /* 0x002a00050f007988 */ /* 0x010fe80008000404 */
        /* <DEDUP_REMOVED lines=14> */
[----:B------:R1:W-:Y:S04]  /*ffb0*/  STS.U16 [R15+UR4+0x6980], R27 ;  /* 0x0069801b0f007988 */ /* 0x0003e80008000404 */
[----:B------:R-:W4:Y:S04]  /*ffc0*/  LDL.LU R4, [R1+0x57c] ;  /* 0x00057c0001047983 */ /* 0x000f280000300800 */
[----:B-1----:R-:W4:Y:S01]  /*ffd0*/  LDL.LU R27, [R1+0x578] ;  /* 0x00057800011b7983 */ /* 0x002f220000300800 */
[----:B0-----:R-:W-:-:S03]  /*ffe0*/  LOP3.LUT R2, R2, 0x3f, RZ, 0xc0, !PT ;  /* 0x0000003f02027812 */ /* 0x001fc600078ec0ff */
[----:B------:R0:W-:Y:S04]  /*fff0*/  STS.U16 [R15+UR4+0x6a00], R3 ;  /* 0x006a00030f007988 */ /* 0x0001e80008000404 */
[----:B------:R-:W-:Y:S01]  /*10000*/  STS.U16 [R15+UR4+0x6a80], R29 ;  /* 0x006a801d0f007988 */ /* 0x000fe20008000404 */
[----:B------:R-:W-:-:S03]  /*10010*/  IMAD.SHL.U32 R2, R2, 0x2, RZ ;  /* 0x0000000202027824 */ /* 0x000fc600078e00ff */
[----:B------:R-:W4:Y:S04]  /*10020*/  LDL.LU R14, [R1+0x574] ;  /* 0x00057400010e7983 */ /* 0x000f280000300800 */
[----:B------:R-:W4:Y:S01]  /*10030*/  LDL.LU R6, [R1+0x570] ;  /* 0x0005700001067983 */ /* 0x000f220000300800 */
[----:B0-----:R-:W-:-:S03]  /*10040*/  LOP3.LUT R3, R2, 0x30, RZ, 0x3c, !PT ;  /* 0x0000003002037812 */ /* 0x001fc600078e3cff */
[----:B--2---:R0:W-:Y:S04]  /*10050*/  STS.U16 [R15+UR4+0x6b00], R0 ;  /* 0x006b00000f007988 */ /* 0x0041e80008000404 */
[----:B0-----:R-:W2:Y:S04]  /*10060*/  LDL.LU R0, [R1+0x56c] ;  /* 0x00056c0001007983 */ /* 0x001ea80000300800 */
[----:B------:R-:W2:Y:S04]  /*10070*/  LDL.LU R2, [R1+0x568] ;  /* 0x0005680001027983 */ /* 0x000ea80000300800 */
        /* <DEDUP_REMOVED lines=19> */
[----:B---3--:R0:W-:Y:S04]  /*101b0*/  STS.U16 [R15+UR4+0x6b80], R25 ;  /* 0x006b80190f007988 */ /* 0x0081e80008000404 */
[----:B------:R-:W3:Y:S04]  /*101c0*/  LDL.LU R23, [R1+0x40] ;  /* 0x0000400001177983 */ /* 0x000ee80000300800 */
[----:B0-----:R-:W3:Y:S04]  /*101d0*/  LDL.LU R25, [R1+0x3c] ;  /* 0x00003c0001197983 */ /* 0x001ee80000300800 */
[----:B------:R0:W-:Y:S04]  /*101e0*/  STL [R1+0x12fc], R15 ;  /* 0x0012fc0f01007387 */ /* 0x0001e80000100800 */
[----:B0-----:R-:W3:Y:S04]  /*101f0*/  LDL.LU R15, [R1+0x564] ;  /* 0x00056400010f7983 */ /* 0x001ee80000300800 */
[----:B----4-:R0:W-:Y:S04]  /*10200*/  STS.U16 [R3+UR4+0xc00], R4 ;  /* 0x000c000403007988 */ /* 0x0101e80008000404 */
[----:B------:R1:W-:Y:S04]  /*10210*/  STS.U16 [R3+UR4+0xc80], R27 ;  /* 0x000c801b03007988 */ /* 0x0003e80008000404 */
[----:B------:R4:W-:Y:S04]  /*10220*/  STS.U16 [R3+UR4+0xd00], R14 ;  /* 0x000d000e03007988 */ /* 0x0009e80008000404 */
[----:B------:R4:W-:Y:S04]  /*10230*/  STS.U16 [R3+UR4+0xd80], R6 ;  /* 0x000d800603007988 */ /* 0x0009e80008000404 */
[----:B0-----:R-:W3:Y:S04]  /*10240*/  LDL.LU R4, [R1+0x1350] ;  /* 0x0013500001047983 */ /* 0x001ee80000300800 */
[----:B-1----:R-:W3:Y:S04]  /*10250*/  LDL.LU R27, [R1+0x38] ;  /* 0x00003800011b7983 */ /* 0x002ee80000300800 */
[----:B----4-:R-:W4:Y:S04]  /*10260*/  LDL.LU R14, [R1+0x134c] ;  /* 0x00134c00010e7983 */ /* 0x010f280000300800 */
[----:B------:R-:W4:Y:S04]  /*10270*/  LDL.LU R6, [R1+0x1348] ;  /* 0x0013480001067983 */ /* 0x000f280000300800 */
[----:B--2---:R0:W-:Y:S04]  /*10280*/  STS.U16 [R3+UR4+0xe00], R0 ;  /* 0x000e000003007988 */ /* 0x0041e80008000404 */
[----:B------:R-:W-:Y:S04]  /*10290*/  STS.U16 [R3+UR4+0xe80], R2 ;  /* 0x000e800203007988 */ /* 0x000fe80008000404 */
[----:B0-----:R-:W2:Y:S04]  /*102a0*/  LDL.LU R0, [R1+0x1344] ;  /* 0x0013440001007983 */ /* 0x001ea80000300800 */
[----:B---3--:R-:W-:Y:S04]  /*102b0*/  STS.U16 [R3+UR4+0xf00], R15 ;  /* 0x000f000f03007988 */ /* 0x008fe80008000404 */
[----:B------:R-:W-:Y:S04]  /*102c0*/  STS.U16 [R3+UR4+0xf80], R20 ;  /* 0x000f801403007988 */ /* 0x000fe80008000404 */
[----:B------:R0:W-:Y:S04]  /*102d0*/  STS.U16 [R3+UR4+0x2c00], R29 ;  /* 0x002c001d03007988 */ /* 0x0001e80008000404 */
[----:B------:R-:W-:Y:S04]  /*102e0*/  STS.U16 [R3+UR4+0x2c80], R19 ;  /* 0x002c801303007988 */ /* 0x000fe80008000404 */
[----:B------:R-:W-:Y:S04]  /*102f0*/  STS.U16 [R3+UR4+0x2d00], R18 ;  /* 0x002d001203007988 */ /* 0x000fe80008000404 */
[----:B------:R-:W-:Y:S04]  /*10300*/  STS.U16 [R3+UR4+0x2d80], R17 ;  /* 0x002d801103007988 */ /* 0x000fe80008000404 */
[----:B------:R-:W-:Y:S04]  /*10310*/  STS.U16 [R3+UR4+0x2e00], R16 ;  /* 0x002e001003007988 */ /* 0x000fe80008000404 */
[----:B0-----:R-:W3:Y:S04]  /*10320*/  LDL.LU R29, [R1+0x34] ;  /* 0x00003400011d7983 */ /* 0x001ee80000300800 */
[----:B------:R-:W-:Y:S04]  /*10330*/  STS.U16 [R3+UR4+0x2e80], R5 ;  /* 0x002e800503007988 */ /* 0x000fe80008000404 */
[----:B------:R-:W-:Y:S04]  /*10340*/  STS.U16 [R3+UR4+0x2f00], R21 ;  /* 0x002f001503007988 */ /* 0x000fe80008000404 */
[----:B------:R-:W-:Y:S04]  /*10350*/  STS.U16 [R3+UR4+0x2f80], R22 ;  /* 0x002f801603007988 */ /* 0x000fe80008000404 */
[----:B------:R-:W-:Y:S04]  /*10360*/  STS.U16 [R3+UR4+0x4c00], R24 ;  /* 0x004c001803007988 */ /* 0x000fe80008000404 */
[----:B------:R0:W-:Y:S04]  /*10370*/  STS.U16 [R3+UR4+0x4c80], R12 ;  /* 0x004c800c03007988 */ /* 0x0001e80008000404 */
[----:B0-----:R-:W4:Y:S01]  /*10380*/  LDL.LU R12, [R1+0x30] ;  /* 0x00003000010c7983 */ /* 0x001f220000300800 */
[----:B------:R-:W0:Y:S03]  /*10390*/  S2R R2, SR_TID.X ;  /* 0x0000000000027919 */ /* 0x000e260000002100 */
[----:B------:R-:W-:Y:S04]  /*103a0*/  STS.U16 [R3+UR4+0x4d00], R26 ;  /* 0x004d001a03007988 */ /* 0x000fe80008000404 */
[----:B------:R-:W-:Y:S04]  /*103b0*/  STS.U16 [R3+UR4+0x4d80], R28 ;  /* 0x004d801c03007988 */ /* 0x000fe80008000404 */
[----:B------:R1:W-:Y:S04]  /*103c0*/  STS.U16 [R3+UR4+0x4e00], R7 ;  /* 0x004e000703007988 */ /* 0x0003e80008000404 */
[----:B------:R-:W-:Y:S04]  /*103d0*/  STS.U16 [R3+UR4+0x4e80], R8 ;  /* 0x004e800803007988 */ /* 0x000fe80008000404 */
[----:B------:R-:W-:Y:S04]  /*103e0*/  STS.U16 [R3+UR4+0x4f00], R9 ;  /* 0x004f000903007988 */ /* 0x000fe80008000404 */
[----:B------:R-:W-:Y:S04]  /*103f0*/  STS.U16 [R3+UR4+0x4f80], R10 ;  /* 0x004f800a03007988 */ /* 0x000fe80008000404 */
[----:B------:R-:W-:Y:S04]  /*10400*/  STS.U16 [R3+UR4+0x6c00], R11 ;  /* 0x006c000b03007988 */ /* 0x000fe80008000404 */
[----:B------:R0:W-:Y:S04]  /*10410*/  STS.U16 [R3+UR4+0x6c80], R13 ;  /* 0x006c800d03007988 */ /* 0x0001e80008000404 */
[----:B-1----:R-:W2:Y:S04]  /*10420*/  LDL.LU R7, [R1+0x55c] ;  /* 0x00055c0001077983 */ /* 0x002ea80000300800 */
[----:B------:R1:W-:Y:S04]  /*10430*/  STS.U16 [R3+UR4+0x6d00], R23 ;  /* 0x006d001703007988 */ /* 0x0003e80008000404 */
[----:B0-----:R-:W2:Y:S04]  /*10440*/  LDL.LU R13, [R1+0x558] ;  /* 0x00055800010d7983 */ /* 0x001ea80000300800 */
[----:B------:R-:W2:Y:S04]  /*10450*/  LDL.LU R8, [R1+0x554] ;  /* 0x0005540001087983 */ /* 0x000ea80000300800 */
[----:B------:R-:W2:Y:S04]  /*10460*/  LDL.LU R9, [R1+0x550] ;  /* 0x0005500001097983 */ /* 0x000ea80000300800 */
[----:B------:R-:W2:Y:S04]  /*10470*/  LDL.LU R10, [R1+0x54c] ;  /* 0x00054c00010a7983 */ /* 0x000ea80000300800 */
[----:B------:R-:W2:Y:S04]  /*10480*/  LDL.LU R11, [R1+0x548] ;  /* 0x00054800010b7983 */ /* 0x000ea80000300800 */
[----:B------:R0:W-:Y:S04]  /*10490*/  STS.U16 [R3+UR4+0x6d80], R25 ;  /* 0x006d801903007988 */ /* 0x0001e80008000404 */
[----:B-1----:R-:W2:Y:S04]  /*104a0*/  LDL.LU R23, [R1+0x544] ;  /* 0x0005440001177983 */ /* 0x002ea80000300800 */
[----:B------:R1:W-:Y:S01]  /*104b0*/  STS.U16 [R3+UR4+0x6e00], R27 ;  /* 0x006e001b03007988 */ /* 0x0003e20008000404 */
[----:B------:R-:W-:-:S03]  /*104c0*/  LOP3.LUT R2, R2, 0x3f, RZ, 0xc0, !PT ;  /* 0x0000003f02027812 */ /* 0x000fc600078ec0ff */
[----:B0-----:R-:W2:Y:S04]  /*104d0*/  LDL.LU R25, [R1+0x540] ;  /* 0x0005400001197983 */ /* 0x001ea80000300800 */
[----:B------:R-:W2:Y:S04]  /*104e0*/  LDL.LU R17, [R1+0x458] ;  /* 0x0004580001117983 */ /* 0x000ea80000300800 */
[----:B-1----:R-:W2:Y:S01]  /*104f0*/  LDL.LU R27, [R1+0x454] ;  /* 0x00045400011b7983 */ /* 0x002ea20000300800 */
[----:B------:R-:W-:-:S05]  /*10500*/  IMAD.SHL.U32 R2, R2, 0x2, RZ ;  /* 0x0000000202027824 */ /* 0x000fca00078e00ff */
[----:B------:R-:W-:Y:S01]  /*10510*/  LOP3.LUT R15, R2, 0x40, RZ, 0x3c, !PT ;  /* 0x00000040020f7812 */ /* 0x000fe200078e3cff */
[----:B---3--:R0:W-:Y:S04]  /*10520*/  STS.U16 [R3+UR4+0x6e80], R29 ;  /* 0x006e801d03007988 */ /* 0x0081e80008000404 */
        /* <DEDUP_REMOVED lines=10> */
[----:B----4-:R-:W-:Y:S04]  /*105d0*/  STS.U16 [R3+UR4+0x6f00], R12 ;  /* 0x006f000c03007988 */ /* 0x010fe80008000404 */
[----:B------:R-:W4:Y:S04]  /*105e0*/  LDL.LU R26, [R1+0x344] ;  /* 0x00034400011a7983 */ /* 0x000f280000300800 */
[----:B------:R-:W4:Y:S04]  /*105f0*/  LDL.LU R28, [R1+0x33c] ;  /* 0x00033c00011c7983 */ /* 0x000f280000300800 */
[----:B--2---:R0:W-:Y:S04]  /*10600*/  STS.U16 [R3+UR4+0x6f80], R0 ;  /* 0x006f800003007988 */ /* 0x0041e80008000404 */
[----:B0-----:R-:W2:Y:S04]  /*10610*/  LDL.LU R0, [R1+0x334] ;  /* 0x0003340001007983 */ /* 0x001ea80000300800 */
[----:B------:R-:W2:Y:S04]  /*10620*/  LDL.LU R12, [R1+0x28] ;  /* 0x00002800010c7983 */ /* 0x000ea80000300800 */
[----:B------:R0:W-:Y:S04]  /*10630*/  STL [R1+0x1300], R3 ;  /* 0x0013000301007387 */ /* 0x0001e80000100800 */
[----:B0-----:R-:W3:Y:S04]  /*10640*/  LDL.LU R3, [R1+0x45c] ;  /* 0x00045c0001037983 */ /* 0x001ee80000300800 */
[----:B------:R0:W-:Y:S04]  /*10650*/  STS.U16 [R15+UR4+0x1000], R7 ;  /* 0x001000070f007988 */ /* 0x0001e80008000404 */
[----:B------:R1:W-:Y:S04]  /*10660*/  STS.U16 [R15+UR4+0x1080], R13 ;  /* 0x0010800d0f007988 */ /* 0x0003e80008000404 */
[----:B------:R1:W-:Y:S04]  /*10670*/  STS.U16 [R15+UR4+0x1100], R8 ;  /* 0x001100080f007988 */ /* 0x0003e80008000404 */
[----:B------:R1:W-:Y:S04]  /*10680*/  STS.U16 [R15+UR4+0x1180], R9 ;  /* 0x001180090f007988 */ /* 0x0003e80008000404 */
[----:B------:R1:W-:Y:S04]  /*10690*/  STS.U16 [R15+UR4+0x1200], R10 ;  /* 0x0012000a0f007988 */ /* 0x0003e80008000404 */
[----:B------:R1:W-:Y:S04]  /*106a0*/  STS.U16 [R15+UR4+0x1280], R11 ;  /* 0x0012800b0f007988 */ /* 0x0003e80008000404 */
[----:B0-----:R-:W2:Y:S04]  /*106b0*/  LDL.LU R7, [R1+0x1340] ;  /* 0x0013400001077983 */ /* 0x001ea80000300800 */
[----:B-1----:R-:W2:Y:S04]  /*106c0*/  LDL.LU R13, [R1+0x10] ;  /* 0x00001000010d7983 */ /* 0x002ea80000300800 */
[----:B------:R-:W2:Y:S04]  /*106d0*/  LDL.LU R8, [R1+0x133c] ;  /* 0x00133c0001087983 */ /* 0x000ea80000300800 */
[----:B------:R-:W2:Y:S04]  /*106e0*/  LDL.LU R9, [R1+0x1338] ;  /* 0x0013380001097983 */ /* 0x000ea80000300800 */
[----:B------:R-:W2:Y:S04]  /*106f0*/  LDL.LU R10, [R1+0x1334] ;  /* 0x00133400010a7983 */ /* 0x000ea80000300800 */
[----:B------:R-:W2:Y:S04]  /*10700*/  LDL.LU R11, [R1+0x1330] ;  /* 0x00133000010b7983 */ /* 0x000ea80000300800 */
[----:B------:R0:W-:Y:S04]  /*10710*/  STS.U16 [R15+UR4+0x1300], R23 ;  /* 0x001300170f007988 */ /* 0x0001e80008000404 */
[----:B------:R1:W-:Y:S04]  /*10720*/  STS.U16 [R15+UR4+0x1380], R25 ;  /* 0x001380190f007988 */ /* 0x0003e80008000404 */
[----:B0-----:R-:W2:Y:S04]  /*10730*/  LDL.LU R23, [R1+0x132c] ;  /* 0x00132c0001177983 */ /* 0x001ea80000300800 */
[----:B-1----:R-:W2:Y:S04]  /*10740*/  LDL.LU R25, [R1+0x1328] ;  /* 0x0013280001197983 */ /* 0x002ea80000300800 */
[----:B---3--:R0:W-:Y:S04]  /*10750*/  STS.U16 [R15+UR4+0x3000], R3 ;  /* 0x003000030f007988 */ /* 0x0081e80008000404 */
[----:B------:R1:W-:Y:S04]  /*10760*/  STS.U16 [R15+UR4+0x3080], R17 ;  /* 0x003080110f007988 */ /* 0x0003e80008000404 */
[----:B------:R3:W-:Y:S04]  /*10770*/  STS.U16 [R15+UR4+0x3100], R27 ;  /* 0x0031001b0f007988 */ /* 0x0007e80008000404 */
[----:B------:R4:W-:Y:S04]  /*10780*/  STS.U16 [R15+UR4+0x3180], R29 ;  /* 0x0031801d0f007988 */ /* 0x0009e80008000404 */
[----:B0-----:R-:W2:Y:S04]  /*10790*/  LDL.LU R3, [R1+0x8] ;  /* 0x0000080001037983 */ /* 0x001ea80000300800 */
[----:B-1----:R-:W2:Y:S04]  /*107a0*/  LDL.LU R17, [R1+0x4] ;  /* 0x0000040001117983 */ /* 0x002ea80000300800 */
[----:B---3--:R-:W3:Y:S04]  /*107b0*/  LDL.LU R27, [R1+0x1324] ;  /* 0x00132400011b7983 */ /* 0x008ee80000300800 */
[----:B----4-:R-:W4:Y:S04]  /*107c0*/  LDL.LU R29, [R1+0x1320] ;  /* 0x00132000011d7983 */ /* 0x010f280000300800 */
[----:B------:R-:W-:Y:S04]  /*107d0*/  STS.U16 [R15+UR4+0x3200], R2 ;  /* 0x003200020f007988 */ /* 0x000fe80008000404 */
[----:B------:R-:W-:Y:S04]  /*107e0*/  STS.U16 [R15+UR4+0x3280], R20 ;  /* 0x003280140f007988 */ /* 0x000fe80008000404 */
[----:B------:R-:W-:Y:S04]  /*107f0*/  STS.U16 [R15+UR4+0x3300], R19 ;  /* 0x003300130f007988 */ /* 0x000fe80008000404 */
[----:B------:R-:W-:Y:S04]  /*10800*/  STS.U16 [R15+UR4+0x3380], R18 ;  /* 0x003380120f007988 */ /* 0x000fe80008000404 */
[----:B------:R0:W-:Y:S04]  /*10810*/  STS.U16 [R15+UR4+0x5000], R16 ;  /* 0x005000100f007988 */ /* 0x0001e80008000404 */
[----:B------:R1:W-:Y:S04]  /*10820*/  STS.U16 [R15+UR4+0x5080], R5 ;  /* 0x005080050f007988 */ /* 0x0003e80008000404 */
[----:B0-----:R-:W3:Y:S04]  /*10830*/  LDL.LU R16, [R1+0x53c] ;  /* 0x00053c0001107983 */ /* 0x001ee80000300800 */
[----:B-1----:R-:W3:Y:S01]  /*10840*/  LDL.LU R5, [R1+0x538] ;  /* 0x0005380001057983 */ /* 0x002ee20000300800 */
[----:B------:R-:W0:Y:S03]  /*10850*/  S2R R2, SR_TID.X ;  /* 0x0000000000027919 */ /* 0x000e260000002100 */
[----:B------:R-:W-:Y:S04]  /*10860*/  STS.U16 [R15+UR4+0x5100], R21 ;  /* 0x005100150f007988 */ /* 0x000fe80008000404 */
[----:B------:R-:W-:Y:S04]  /*10870*/  STS.U16 [R15+UR4+0x5180], R22 ;  /* 0x005180160f007988 */ /* 0x000fe80008000404 */
[----:B------:R-:W-:Y:S04]  /*10880*/  STS.U16 [R15+UR4+0x5200], R24 ;  /* 0x005200180f007988 */ /* 0x000fe80008000404 */
[----:B------:R-:W-:Y:S04]  /*10890*/  STS.U16 [R15+UR4+0x5280], R26 ;  /* 0x0052801a0f007988 */ /* 0x000fe80008000404 */
[----:B------:R-:W-:Y:S04]  /*108a0*/  STS.U16 [R15+UR4+0x5300], R28 ;  /* 0x0053001c0f007988 */ /* 0x000fe80008000404 */
[----:B--2---:R1:W-:Y:S04]  /*108b0*/  STS.U16 [R15+UR4+0x5380], R0 ;  /* 0x005380000f007988 */ /* 0x0043e80008000404 */
[----:B------:R2:W-:Y:S04]  /*108c0*/  STS.U16 [R15+UR4+0x7000], R12 ;  /* 0x0070000c0f007988 */ /* 0x0005e80008000404 */
[----:B------:R0:W-:Y:S04]  /*108d0*/  STS.U16 [R15+UR4+0x7080], R13 ;  /* 0x0070800d0f007988 */ /* 0x0001e80008000404 */
[----:B-1----:R-:W3:Y:S04]  /*108e0*/  LDL.LU R0, [R1+0x534] ;  /* 0x0005340001007983 */ /* 0x002ee80000300800 */
[----:B--2---:R-:W2:Y:S04]  /*108f0*/  LDL.LU R12, [R1+0x530] ;  /* 0x00053000010c7983 */ /* 0x004ea80000300800 */
[----:B------:R-:W2:Y:S04]  /*10900*/  LDL.LU R18, [R1+0x52c] ;  /* 0x00052c0001127983 */ /* 0x000ea80000300800 */
[----:B0-----:R-:W2:Y:S04]  /*10910*/  LDL.LU R13, [R1+0x524] ;  /* 0x00052400010d7983 */ /* 0x001ea80000300800 */
[----:B------:R-:W2:Y:S04]  /*10920*/  LDL.LU R20, [R1+0x424] ;  /* 0x0004240001147983 */ /* 0x000ea80000300800 */
[----:B------:R-:W2:Y:S04]  /*10930*/  LDL.LU R19, [R1+0x41c] ;  /* 0x00041c0001137983 */ /* 0x000ea80000300800 */
[----:B------:R-:W2:Y:S04]  /*10940*/  LDL.LU R21, [R1+0x414] ;  /* 0x0004140001157983 */ /* 0x000ea80000300800 */
[----:B------:R-:W2:Y:S04]  /*10950*/  LDL.LU R22, [R1+0x40c] ;  /* 0x00040c0001167983 */ /* 0x000ea80000300800 */
[----:B------:R-:W2:Y:S04]  /*10960*/  LDL.LU R24, [R1+0x404] ;  /* 0x0004040001187983 */ /* 0x000ea80000300800 */
[----:B------:R-:W2:Y:S04]  /*10970*/  LDL.LU R26, [R1+0x3fc] ;  /* 0x0003fc00011a7983 */ /* 0x000ea80000300800 */
[----:B------:R-:W2:Y:S01]  /*10980*/  LDL.LU R28, [R1+0x3f4] ;  /* 0x0003f400011c7983 */ /* 0x000ea20000300800 */
[----:B------:R-:W-:-:S05]  /*10990*/  LOP3.LUT R2, R2, 0x3f, RZ, 0xc0, !PT ;  /* 0x0000003f02027812 */ /* 0x000fca00078ec0ff */
[----:B------:R-:W-:Y:S01]  /*109a0*/  IMAD.SHL.U32 R2, R2, 0x2, RZ ;  /* 0x0000000202027824 */ /* 0x000fe200078e00ff */
[----:B------:R-:W-:Y:S04]  /*109b0*/  STS.U16 [R15+UR4+0x7100], R3 ;  /* 0x007100030f007988 */ /* 0x000fe80008000404 */
[----:B------:R-:W-:Y:S04]  /*109c0*/  STS.U16 [R15+UR4+0x7180], R17 ;  /* 0x007180110f007988 */ /* 0x000fe80008000404 */
[----:B----4-:R0:W-:Y:S04]  /*109d0*/  STS.U16 [R15+UR4+0x7200], R29 ;  /* 0x0072001d0f007988 */ /* 0x0101e80008000404 */
[----:B---3--:R1:W-:Y:S04]  /*109e0*/  STS.U16 [R15+UR4+0x7280], R27 ;  /* 0x0072801b0f007988 */ /* 0x0083e80008000404 */
[----:B------:R-:W-:Y:S04]  /*109f0*/  STS.U16 [R15+UR4+0x7300], R25 ;  /* 0x007300190f007988 */ /* 0x000fe80008000404 */
[----:B------:R3:W-:Y:S04]  /*10a00*/  STS.U16 [R15+UR4+0x7380], R23 ;  /* 0x007380170f007988 */ /* 0x0007e80008000404 */
[----:B0-----:R-:W4:Y:S01]  /*10a10*/  LDL.LU R29, [R1+0x42c] ;  /* 0x00042c00011d7983 */ /* 0x001f220000300800 */
[----:B-1----:R-:W-:-:S03]  /*10a20*/  LOP3.LUT R27, R2, 0x50, RZ, 0x3c, !PT ;  /* 0x00000050021b7812 */ /* 0x002fc600078e3cff */
[----:B------:R-:W4:Y:S04]  /*10a30*/  LDL.LU R2, [R1+0x51c] ;  /* 0x00051c0001027983 */ /* 0x000f280000300800 */
[----:B---3--:R-:W3:Y:S04]  /*10a40*/  LDL.LU R23, [R1+0x514] ;  /* 0x0005140001177983 */ /* 0x008ee80000300800 */
[----:B------:R-:W3:Y:S04]  /*10a50*/  LDL.LU R25, [R1+0x32c] ;  /* 0x00032c0001197983 */ /* 0x000ee80000300800 */
[----:B------:R-:W3:Y:S04]  /*10a60*/  LDL.LU R3, [R1+0x324] ;  /* 0x0003240001037983 */ /* 0x000ee80000300800 */
[----:B------:R-:W3:Y:S04]  /*10a70*/  LDL.LU R15, [R1+0x31c] ;  /* 0x00031c00010f7983 */ /* 0x000ee80000300800 */
[----:B------:R0:W-:Y:S04]  /*10a80*/  STS.U16 [R27+UR4+0x1400], R16 ;  /* 0x001400101b007988 */ /* 0x0001e80008000404 */
[----:B------:R-:W3:Y:S04]  /*10a90*/  LDL.LU R17, [R1+0x314] ;  /* 0x0003140001117983 */ /* 0x000ee80000300800 */
[----:B------:R1:W-:Y:S04]  /*10aa0*/  STS.U16 [R27+UR4+0x1480], R5 ;  /* 0x001480051b007988 */ /* 0x0003e80008000404 */
[----:B0-----:R-:W3:Y:S04]  /*10ab0*/  LDL.LU R16, [R1+0x2fc] ;  /* 0x0002fc0001107983 */ /* 0x001ee80000300800 */
[----:B-1----:R-:W3:Y:S04]  /*10ac0*/  LDL.LU R5, [R1+0x16c] ;  /* 0x00016c0001057983 */ /* 0x002ee80000300800 */
[----:B------:R0:W-:Y:S04]  /*10ad0*/  STS.U16 [R27+UR4+0x1500], R0 ;  /* 0x001500001b007988 */ /* 0x0001e80008000404 */
[----:B--2---:R1:W-:Y:S04]  /*10ae0*/  STS.U16 [R27+UR4+0x1580], R12 ;  /* 0x0015800c1b007988 */ /* 0x0043e80008000404 */
[----:B------:R2:W-:Y:S04]  /*10af0*/  STS.U16 [R27+UR4+0x1600], R18 ;  /* 0x001600121b007988 */ /* 0x0005e80008000404 */
[----:B------:R2:W-:Y:S04]  /*10b00*/  STS.U16 [R27+UR4+0x1680], R13 ;  /* 0x0016800d1b007988 */ /* 0x0005e80008000404 */
[----:B0-----:R-:W3:Y:S04]  /*10b10*/  LDL.LU R0, [R1+0x164] ;  /* 0x0001640001007983 */ /* 0x001ee80000300800 */
[----:B-1----:R-:W3:Y:S04]  /*10b20*/  LDL.LU R12, [R1+0x131c] ;  /* 0x00131c00010c7983 */ /* 0x002ee80000300800 */
[----:B--2---:R-:W2:Y:S04]  /*10b30*/  LDL.LU R18, [R1+0x14c] ;  /* 0x00014c0001127983 */ /* 0x004ea80000300800 */
[----:B------:R-:W2:Y:S04]  /*10b40*/  LDL.LU R13, [R1+0x1318] ;  /* 0x00131800010d7983 */ /* 0x000ea80000300800 */
[----:B----4-:R-:W-:Y:S04]  /*10b50*/  STS.U16 [R27+UR4+0x1700], R2 ;  /* 0x001700021b007988 */ /* 0x010fe80008000404 */
[----:B---3--:R-:W-:Y:S04]  /*10b60*/  STS.U16 [R27+UR4+0x1780], R23 ;  /* 0x001780171b007988 */ /* 0x008fe80008000404 */
[----:B------:R0:W-:Y:S04]  /*10b70*/  STS.U16 [R27+UR4+0x3400], R29 ;  /* 0x0034001d1b007988 */ /* 0x0001e80008000404 */
[----:B------:R1:W-:Y:S04]  /*10b80*/  STS.U16 [R27+UR4+0x3480], R20 ;  /* 0x003480141b007988 */ /* 0x0003e80008000404 */
        /* <DEDUP_REMOVED lines=11> */
[----:B------:R-:W4:Y:S04]  /*10c40*/  LDL.LU R22, [R1+0x4ec] ;  /* 0x0004ec0001167983 */ /* 0x000f280000300800 */
[----:B------:R0:W-:Y:S04]  /*10c50*/  STS.U16 [R27+UR4+0x5480], R3 ;  /* 0x005480031b007988 */ /* 0x0001e80008000404 */
[----:B------:R-:W4:Y:S04]  /*10c60*/  LDL.LU R24, [R1+0x4e8] ;  /* 0x0004e80001187983 */ /* 0x000f280000300800 */
[----:B------:R1:W-:Y:S04]  /*10c70*/  STS.U16 [R27+UR4+0x5500], R15 ;  /* 0x0055000f1b007988 */ /* 0x0003e80008000404 */
[----:B------:R-:W4:Y:S04]  /*10c80*/  LDL.LU R26, [R1+0x4e4] ;  /* 0x0004e400011a7983 */ /* 0x000f280000300800 */
[----:B------:R1:W-:Y:S04]  /*10c90*/  STS.U16 [R27+UR4+0x5580], R17 ;  /* 0x005580111b007988 */ /* 0x0003e80008000404 */
[----:B--2---:R-:W2:Y:S04]  /*10ca0*/  LDL.LU R28, [R1+0x4e0] ;  /* 0x0004e000011c7983 */ /* 0x004ea80000300800 */
[----:B------:R1:W-:Y:S04]  /*10cb0*/  STS.U16 [R27+UR4+0x5600], R16 ;  /* 0x005600101b007988 */ /* 0x0003e80008000404 */
[----:B------:R1:W-:Y:S01]  /*10cc0*/  STS.U16 [R27+UR4+0x5680], R5 ;  /* 0x005680051b007988 */ /* 0x0003e20008000404 */
[----:B------:R-:W-:-:S03]  /*10cd0*/  PRMT R4, RZ, 0x7610, R4 ;  /* 0x00007610ff047816 */ /* 0x000fc60000000004 */
[----:B0-----:R-:W3:Y:S04]  /*10ce0*/  LDL R3, [R1+0xdd0] ;  /* 0x000dd00001037983 */ /* 0x001ee80000100800 */
[----:B-1----:R-:W4:Y:S04]  /*10cf0*/  LDL R15, [R1+0xdd8] ;  /* 0x000dd800010f7983 */ /* 0x002f280000100800 */
[----:B------:R-:W2:Y:S04]  /*10d00*/  LDL R17, [R1+0xde0] ;  /* 0x000de00001117983 */ /* 0x000ea80000100800 */
[----:B------:R-:W3:Y:S04]  /*10d10*/  LDL R16, [R1+0xde8] ;  /* 0x000de80001107983 */ /* 0x000ee80000100800 */
[----:B------:R-:W4:Y:S04]  /*10d20*/  LDL R5, [R1+0xde4] ;  /* 0x000de40001057983 */ /* 0x000f280000100800 */
[----:B------:R0:W-:Y:S04]  /*10d30*/  STS.U16 [R27+UR4+0x5700], R0 ;  /* 0x005700001b007988 */ /* 0x0001e80008000404 */
        /* <DEDUP_REMOVED lines=8> */
[----:B0-----:R-:W4:Y:S04]  /*10dc0*/  LDL R0, [R1+0xdd4] ;  /* 0x000dd40001007983 */ /* 0x001f280000100800 */
[----:B------:R0:W-:Y:S02]  /*10dd0*/  STS.U16 [R27+UR4+0x7780], R6 ;  /* 0x007780061b007988 */ /* 0x0001e40008000404 */
[----:B0-----:R-:W-:Y:S01]  /*10de0*/  PRMT R6, RZ, 0x7610, R6 ;  /* 0x00007610ff067816 */ /* 0x001fe20000000006 */
[----:B--2---:R-:W-:-:S02]  /*10df0*/  @!P0 IMAD.MOV.U32 R9, RZ, RZ, R17 ;  /* 0x000000ffff098224 */ /* 0x004fc400078e0011 */
[----:B---3--:R-:W-:Y:S01]  /*10e00*/  @!P0 IMAD.MOV.U32 R8, RZ, RZ, R16 ;  /* 0x000000ffff088224 */ /* 0x008fe200078e0010 */
[----:B------:R-:W-:Y:S01]  /*10e10*/  PRMT R7, RZ, 0x7610, R7 ;  /* 0x00007610ff077816 */ /* 0x000fe20000000007 */
[----:B------:R-:W2:Y:S04]  /*10e20*/  LDL R17, [R1+0xdc8] ;  /* 0x000dc80001117983 */ /* 0x000ea80000100800 */
[----:B------:R4:W3:Y:S04]  /*10e30*/  @!P0 LDG.E.U16 R4, desc[UR8][R8.64] ;  /* 0x0000000808048981 */ /* 0x0008e8000c1e1500 */
[----:B------:R-:W2:Y:S01]  /*10e40*/  LDL R16, [R1+0xdcc] ;  /* 0x000dcc0001107983 */ /* 0x000ea20000100800 */
[----:B----4-:R-:W-:-:S02]  /*10e50*/  @!P0 IMAD.MOV.U32 R8, RZ, RZ, R5 ;  /* 0x000000ffff088224 */ /* 0x010fc400078e0005 */
[----:B------:R-:W-:-:S05]  /*10e60*/  @!P0 IMAD.MOV.U32 R9, RZ, RZ, R15 ;  /* 0x000000ffff098224 */ /* 0x000fca00078e000f */
[----:B------:R0:W4:Y:S02]  /*10e70*/  @!P0 LDG.E.U16 R6, desc[UR8][R8.64] ;  /* 0x0000000808068981 */ /* 0x000124000c1e1500 */
[----:B0-----:R-:W-:Y:S02]  /*10e80*/  @!P0 IMAD.MOV.U32 R8, RZ, RZ, R0 ;  /* 0x000000ffff088224 */ /* 0x001fe400078e0000 */
[----:B------:R-:W-:-:S05]  /*10e90*/  @!P0 IMAD.MOV.U32 R9, RZ, RZ, R3 ;  /* 0x000000ffff098224 */ /* 0x000fca00078e0003 */
[----:B------:R2:W2:Y:S01]  /*10ea0*/  @!P0 LDG.E.U16 R7, desc[UR8][R8.64] ;  /* 0x0000000808078981 */ /* 0x0004a2000c1e1500 */
[----:B------:R-:W0:Y:S03]  /*10eb0*/  S2R R2, SR_TID.X ;  /* 0x0000000000027919 */ /* 0x000e260000002100 */
[----:B---3--:R-:W-:Y:S04]  /*10ec0*/  STL [R1+0x1304], R4 ;  /* 0x0013040401007387 */ /* 0x008fe80000100800 */
[----:B----4-:R-:W-:Y:S04]  /*10ed0*/  STL [R1+0x1308], R6 ;  /* 0x0013080601007387 */ /* 0x010fe80000100800 */
[----:B------:R-:W3:Y:S04]  /*10ee0*/  LDL R5, [R1+0xdc0] ;  /* 0x000dc00001057983 */ /* 0x000ee80000100800 */
[----:B------:R-:W4:Y:S01]  /*10ef0*/  LDL R0, [R1+0xdc4] ;  /* 0x000dc40001007983 */ /* 0x000f220000100800 */
[----:B0-----:R-:W-:-:S03]  /*10f00*/  LOP3.LUT R2, R2, 0x3f, RZ, 0xc0, !PT ;  /* 0x0000003f02027812 */ /* 0x001fc600078ec0ff */
[----:B------:R-:W4:Y:S02]  /*10f10*/  LDL.LU R27, [R1+0x448] ;  /* 0x00044800011b7983 */ /* 0x000f240000300800 */
[----:B------:R-:W-:-:S05]  /*10f20*/  IMAD.SHL.U32 R2, R2, 0x2, RZ ;  /* 0x0000000202027824 */ /* 0x000fca00078e00ff */
[----:B------:R-:W-:Y:S02]  /*10f30*/  LOP3.LUT R18, R2, 0x60, RZ, 0x3c, !PT ;  /* 0x0000006002127812 */ /* 0x000fe400078e3cff */
[----:B------:R-:W-:-:S03]  /*10f40*/  PRMT R10, RZ, 0x7610, R10 ;  /* 0x00007610ff0a7816 */ /* 0x000fc6000000000a */
[----:B------:R0:W-:Y:S04]  /*10f50*/  STS.U16 [R18+UR4+0x1800], R29 ;  /* 0x0018001d12007988 */ /* 0x0001e80008000404 */
[----:B------:R1:W-:Y:S04]  /*10f60*/  STS.U16 [R18+UR4+0x1880], R20 ;  /* 0x0018801412007988 */ /* 0x0003e80008000404 */
[----:B------:R1:W-:Y:S04]  /*10f70*/  STS.U16 [R18+UR4+0x1900], R19 ;  /* 0x0019001312007988 */ /* 0x0003e80008000404 */
[----:B------:R-:W-:Y:S04]  /*10f80*/  STS.U16 [R18+UR4+0x1980], R21 ;  /* 0x0019801512007988 */ /* 0x000fe80008000404 */
[----:B------:R-:W-:Y:S04]  /*10f90*/  STS.U16 [R18+UR4+0x1a00], R22 ;  /* 0x001a001612007988 */ /* 0x000fe80008000404 */
[----:B------:R-:W-:Y:S01]  /*10fa0*/  STS.U16 [R18+UR4+0x1a80], R24 ;  /* 0x001a801812007988 */ /* 0x000fe20008000404 */
[----:B--2---:R-:W-:-:S03]  /*10fb0*/  @!P0 IMAD.MOV.U32 R8, RZ, RZ, R16 ;  /* 0x000000ffff088224 */ /* 0x004fc600078e0010 */
[----:B0-----:R-:W2:Y:S04]  /*10fc0*/  LDL.LU R29, [R1+0x440] ;  /* 0x00044000011d7983 */ /* 0x001ea80000300800 */
[----:B------:R-:W2:Y:S04]  /*10fd0*/  LDL.LU R3, [R1+0x438] ;  /* 0x0004380001037983 */ /* 0x000ea80000300800 */
[----:B------:R-:W2:Y:S04]  /*10fe0*/  LDL.LU R15, [R1+0x430] ;  /* 0x00043000010f7983 */ /* 0x000ea80000300800 */
[----:B-1----:R-:W2:Y:S04]  /*10ff0*/  LDL.LU R20, [R1+0x428] ;  /* 0x0004280001147983 */ /* 0x002ea80000300800 */
[----:B------:R-:W2:Y:S01]  /*11000*/  LDL.LU R19, [R1+0x420] ;  /* 0x0004200001137983 */ /* 0x000ea20000300800 */
[----:B------:R-:W-:-:S03]  /*11010*/  @!P0 IMAD.MOV.U32 R9, RZ, RZ, R17 ;  /* 0x000000ffff098224 */ /* 0x000fc600078e0011 */
[----:B------:R-:W-:Y:S04]  /*11020*/  STS.U16 [R18+UR4+0x1b00], R26 ;  /* 0x001b001a12007988 */ /* 0x000fe80008000404 */
[----:B------:R0:W-:Y:S04]  /*11030*/  STL [R1+0x130c], R7 ;  /* 0x00130c0701007387 */ /* 0x0001e80000100800 */
[----:B------:R1:W-:Y:S04]  /*11040*/  STS.U16 [R18+UR4+0x1b80], R28 ;  /* 0x001b801c12007988 */ /* 0x0003e80008000404 */
[----:B------:R-:W2:Y:S04]  /*11050*/  LDL R25, [R1+0xda4] ;  /* 0x000da40001197983 */ /* 0x000ea80000100800 */
[----:B------:R-:W2:Y:S04]  /*11060*/  LDL R23, [R1+0xd88] ;  /* 0x000d880001177983 */ /* 0x000ea80000100800 */
[----:B------:R-:W2:Y:S04]  /*11070*/  LDL R6, [R1+0x5ec] ;  /* 0x0005ec0001067983 */ /* 0x000ea80000100800 */
[----:B------:R-:W2:Y:S04]  /*11080*/  LDL R4, [R1+0xd84] ;  /* 0x000d840001047983 */ /* 0x000ea80000100800 */
[----:B------:R3:W2:Y:S04]  /*11090*/  @!P0 LDG.E.U16 R10, desc[UR8][R8.64] ;  /* 0x00000008080a8981 */ /* 0x0006a8000c1e1500 */
[----:B0-----:R-:W2:Y:S04]  /*110a0*/  LDL R7, [R1+0xd8c] ;  /* 0x000d8c0001077983 */ /* 0x001ea80000100800 */
[----:B-1----:R-:W2:Y:S04]  /*110b0*/  LDL.LU R18, [R1+0x418] ;  /* 0x0004180001127983 */ /* 0x002ea80000300800 */
[----:B------:R-:W2:Y:S04]  /*110c0*/  LDL.LU R17, [R1+0x410] ;  /* 0x0004100001117983 */ /* 0x000ea80000300800 */
[----:B------:R-:W2:Y:S01]  /*110d0*/  LDL.LU R16, [R1+0x348] ;  /* 0x0003480001107983 */ /* 0x000ea20000300800 */
[----:B------:R-:W-:-:S03]  /*110e0*/  PRMT R11, RZ, 0x7610, R11 ;  /* 0x00007610ff0b7816 */ /* 0x000fc6000000000b */
[----:B------:R-:W2:Y:S01]  /*110f0*/  LDL.LU R24, [R1+0x340] ;  /* 0x0003400001187983 */ /* 0x000ea20000300800 */
[----:B---3--:R-:W-:Y:S02]  /*11100*/  @!P0 IMAD.MOV.U32 R9, RZ, RZ, R5 ;  /* 0x000000ffff098224 */ /* 0x008fe400078e0005 */
[----:B----4-:R-:W-:Y:S01]  /*11110*/  @!P0 IMAD.MOV.U32 R8, RZ, RZ, R0 ;  /* 0x000000ffff088224 */ /* 0x010fe200078e0000 */
[----:B------:R-:W3:Y:S04]  /*11120*/  LDL.LU R5, [R1+0x338] ;  /* 0x0003380001057983 */ /* 0x000ee80000300800 */
[----:B------:R-:W4:Y:S04]  /*11130*/  LDL.LU R26, [R1+0x330] ;  /* 0x00033000011a7983 */ /* 0x000f280000300800 */
[----:B------:R-:W4:Y:S04]  /*11140*/  LDL.LU R21, [R1+0x328] ;  /* 0x0003280001157983 */ /* 0x000f280000300800 */
[----:B------:R-:W4:Y:S04]  /*11150*/  LDL.LU R22, [R1+0x320] ;  /* 0x0003200001167983 */ /* 0x000f280000300800 */
[----:B------:R-:W4:Y:S04]  /*11160*/  LDL.LU R28, [R1+0x318] ;  /* 0x00031800011c7983 */ /* 0x000f280000300800 */
[----:B------:R-:W4:Y:S04]  /*11170*/  LDL.LU R0, [R1+0x310] ;  /* 0x0003100001007983 */ /* 0x000f280000300800 */
[----:B------:R2:W4:Y:S04]  /*11180*/  @!P0 LDG.E.U16 R11, desc[UR8][R8.64] ;  /* 0x00000008080b8981 */ /* 0x000528000c1e1500 */
[----:B------:R-:W3:Y:S01]  /*11190*/  LDL R9, [R1+0xda0] ;  /* 0x000da00001097983 */ /* 0x000ee20000100800 */
[----:B------:R-:W-:Y:S01]  /*111a0*/  PRMT R12, RZ, 0x7610, R12 ;  /* 0x00007610ff0c7816 */ /* 0x000fe2000000000c */
[----:B--2---:R-:W-:Y:S01]  /*111b0*/  @!P0 IMAD.MOV.U32 R8, RZ, RZ, R25 ;  /* 0x000000ffff088224 */ /* 0x004fe200078e0019 */
[----:B------:R-:W-:-:S02]  /*111c0*/  PRMT R13, RZ, 0x7610, R13 ;  /* 0x00007610ff0d7816 */ /* 0x000fc4000000000d */
[----:B------:R-:W-:Y:S02]  /*111d0*/  PRMT R14, RZ, 0x7610, R14 ;  /* 0x00007610ff0e7816 */ /* 0x000fe4000000000e */
[----:B---3--:R0:W2:Y:S02]  /*111e0*/  @!P0 LDG.E.U16 R12, desc[UR8][R8.64] ;  /* 0x00000008080c8981 */ /* 0x0080a4000c1e1500 */
[----:B0-----:R-:W-:Y:S01]  /*111f0*/  @!P0 IMAD.MOV.U32 R8, RZ, RZ, R7 ;  /* 0x000000ffff088224 */ /* 0x001fe200078e0007 */
[----:B------:R-:W-:-:S05]  /*11200*/  LOP3.LUT R7, R2, 0x60, RZ, 0x3c, !PT ;  /* 0x0000006002077812 */ /* 0x000fca00078e3cff */
[----:B------:R0:W-:Y:S04]  /*11210*/  STS.U16 [R7+UR4+0x3800], R27 ;  /* 0x0038001b07007988 */ /* 0x0001e80008000404 */
        /* <DEDUP_REMOVED lines=8> */
[----:B0-----:R-:W3:Y:S04]  /*112a0*/  LDL.LU R27, [R1+0x20] ;  /* 0x00002000011b7983 */ /* 0x001ee80000300800 */
[----:B-1----:R-:W2:Y:S04]  /*112b0*/  LDL.LU R29, [R1+0x1c] ;  /* 0x00001c00011d7983 */ /* 0x002ea80000300800 */
[----:B------:R0:W-:Y:S04]  /*112c0*/  STS.U16 [R7+UR4+0x5880], R24 ;  /* 0x0058801807007988 */ /* 0x0001e80008000404 */
[----:B0-----:R-:W2:Y:S04]  /*112d0*/  LDL.LU R24, [R1+0x18] ;  /* 0x0000180001187983 */ /* 0x001ea80000300800 */
[----:B------:R-:W2:Y:S01]  /*112e0*/  LDL.LU R2, [R1+0x14] ;  /* 0x0000140001027983 */ /* 0x000ea20000300800 */
[----:B------:R-:W-:-:S05]  /*112f0*/  @!P0 IMAD.MOV.U32 R9, RZ, RZ, R23 ;  /* 0x000000ffff098224 */ /* 0x000fca00078e0017 */
[----:B------:R0:W2:Y:S04]  /*11300*/  @!P0 LDG.E.U16 R13, desc[UR8][R8.64] ;  /* 0x00000008080d8981 */ /* 0x0000a8000c1e1500 */
[----:B------:R-:W-:Y:S04]  /*11310*/  STS.U16 [R7+UR4+0x5900], R5 ;  /* 0x0059000507007988 */ /* 0x000fe80008000404 */
[----:B----4-:R1:W-:Y:S01]  /*11320*/  STS.U16 [R7+UR4+0x5980], R26 ;  /* 0x0059801a07007988 */ /* 0x0103e20008000404 */
[----:B0-----:R-:W-:Y:S02]  /*11330*/  @!P0 IMAD.MOV.U32 R8, RZ, RZ, R4 ;  /* 0x000000ffff088224 */ /* 0x001fe400078e0004 */
[----:B------:R-:W-:-:S05]  /*11340*/  @!P0 IMAD.MOV.U32 R9, RZ, RZ, R6 ;  /* 0x000000ffff098224 */ /* 0x000fca00078e0006 */
[----:B------:R0:W4:Y:S04]  /*11350*/  @!P0 LDG.E.U16 R14, desc[UR8][R8.64] ;  /* 0x00000008080e8981 */ /* 0x000128000c1e1500 */
[----:B------:R-:W4:Y:S04]  /*11360*/  LDL.LU R8, [R1+0xc] ;  /* 0x00000c0001087983 */ /* 0x000f280000300800 */
[----:B-1----:R-:W4:Y:S04]  /*11370*/  LDL.LU R26, [R1] ;  /* 0x00000000011a7983 */ /* 0x002f280000300800 */
[----:B------:R1:W-:Y:S04]  /*11380*/  STS.U16 [R7+UR4+0x5a00], R21 ;  /* 0x005a001507007988 */ /* 0x0003e80008000404 */
[----:B------:R0:W-:Y:S04]  /*11390*/  STS.U16 [R7+UR4+0x5a80], R22 ;  /* 0x005a801607007988 */ /* 0x0001e80008000404 */
[----:B------:R0:W-:Y:S04]  /*113a0*/  STS.U16 [R7+UR4+0x5b00], R28 ;  /* 0x005b001c07007988 */ /* 0x0001e80008000404 */
[----:B------:R0:W-:Y:S04]  /*113b0*/  STS.U16 [R7+UR4+0x5b80], R0 ;  /* 0x005b800007007988 */ /* 0x0001e80008000404 */
        /* <DEDUP_REMOVED lines=10> */
[----:B-1----:R-:W4:Y:S04]  /*11460*/  LDL.LU R21, [R1+0x3f8] ;  /* 0x0003f80001157983 */ /* 0x002f280000300800 */
[----:B0-----:R-:W4:Y:S04]  /*11470*/  LDL.LU R22, [R1+0x3f0] ;  /* 0x0003f00001167983 */ /* 0x001f280000300800 */
[----:B------:R-:W4:Y:S04]  /*11480*/  LDL.LU R28, [R1+0x3ec] ;  /* 0x0003ec00011c7983 */ /* 0x000f280000300800 */
[----:B------:R-:W4:Y:S04]  /*11490*/  LDL.LU R0, [R1+0x3e8] ;  /* 0x0003e80001007983 */ /* 0x000f280000300800 */
[----:B------:R-:W4:Y:S04]  /*114a0*/  LDL.LU R9, [R1+0x168] ;  /* 0x0001680001097983 */ /* 0x000f280000300800 */
[----:B------:R-:W4:Y:S04]  /*114b0*/  LDL.LU R23, [R1+0x148] ;  /* 0x0001480001177983 */ /* 0x000f280000300800 */
[----:B------:R-:W4:Y:S04]  /*114c0*/  LDL.LU R25, [R1+0x144] ;  /* 0x0001440001197983 */ /* 0x000f280000300800 */
[----:B---3--:R0:W-:Y:S04]  /*114d0*/  STS.U16 [R7+UR4+0x7800], R27 ;  /* 0x0078001b07007988 */ /* 0x0081e80008000404 */
[----:B--2---:R1:W-:Y:S04]  /*114e0*/  STS.U16 [R7+UR4+0x7880], R29 ;  /* 0x0078801d07007988 */ /* 0x0043e80008000404 */
[----:B0-----:R-:W2:Y:S04]  /*114f0*/  LDL.LU R27, [R1+0x140] ;  /* 0x00014000011b7983 */ /* 0x001ea80000300800 */
[----:B------:R0:W-:Y:S04]  /*11500*/  STS.U16 [R7+UR4+0x7900], R24 ;  /* 0x0079001807007988 */ /* 0x0001e80008000404 */
[----:B------:R3:W-:Y:S04]  /*11510*/  STS.U16 [R7+UR4+0x7980], R2 ;  /* 0x0079800207007988 */ /* 0x0007e80008000404 */
[----:B-1----:R-:W2:Y:S04]  /*11520*/  LDL.LU R29, [R1+0x12c] ;  /* 0x00012c00011d7983 */ /* 0x002ea80000300800 */
[----:B0-----:R-:W2:Y:S01]  /*11530*/  LDL.LU R24, [R1+0x1314] ;  /* 0x0013140001187983 */ /* 0x001ea20000300800 */
[----:B---3--:R-:W0:Y:S03]  /*11540*/  S2R R2, SR_TID.X ;  /* 0x0000000000027919 */ /* 0x008e260000002100 */
[----:B----4-:R1:W-:Y:S01]  /*11550*/  STS.U16 [R7+UR4+0x7a00], R8 ;  /* 0x007a000807007988 */ /* 0x0103e20008000404 */
[----:B0-----:R-:W-:-:S05]  /*11560*/  LOP3.LUT R2, R2, 0x3f, RZ, 0xc0, !PT ;  /* 0x0000003f02027812 */ /* 0x001fca00078ec0ff */
[----:B------:R-:W-:Y:S01]  /*11570*/  IMAD.SHL.U32 R2, R2, 0x2, RZ ;  /* 0x0000000202027824 */ /* 0x000fe200078e00ff */
[----:B------:R0:W-:Y:S04]  /*11580*/  STS.U16 [R7+UR4+0x7a80], R26 ;  /* 0x007a801a07007988 */ /* 0x0001e80008000404 */
[----:B-1----:R-:W-:Y:S02]  /*11590*/  LOP3.LUT R8, R2, 0x70, RZ, 0x3c, !PT ;  /* 0x0000007002087812 */ /* 0x002fe400078e3cff */
[----:B------:R-:W3:Y:S04]  /*115a0*/  LDL.LU R2, [R1+0x3e4] ;  /* 0x0003e40001027983 */ /* 0x000ee80000300800 */
[----:B0-----:R-:W4:Y:S04]  /*115b0*/  LDL.LU R26, [R1+0x1310] ;  /* 0x00131000011a7983 */ /* 0x001f280000300800 */
[----:B----4-:R0:W-:Y:S04]  /*115c0*/  STS.U16 [R7+UR4+0x7b00], R26 ;  /* 0x007b001a07007988 */ /* 0x0101e80008000404 */
[----:B--2---:R1:W-:Y:S04]  /*115d0*/  STS.U16 [R7+UR4+0x7b80], R24 ;  /* 0x007b801807007988 */ /* 0x0043e80008000404 */
[----:B------:R2:W-:Y:S04]  /*115e0*/  STS.U16 [R8+UR4+0x1c00], R6 ;  /* 0x001c000608007988 */ /* 0x0005e80008000404 */
[----:B------:R4:W-:Y:S04]  /*115f0*/  STS.U16 [R8+UR4+0x1c80], R4 ;  /* 0x001c800408007988 */ /* 0x0009e80008000404 */
[----:B------:R3:W-:Y:S04]  /*11600*/  STS.U16 [R8+UR4+0x1d00], R3 ;  /* 0x001d000308007988 */ /* 0x0007e80008000404 */
[----:B------:R3:W-:Y:S04]  /*11610*/  STS.U16 [R8+UR4+0x1d80], R15 ;  /* 0x001d800f08007988 */ /* 0x0007e80008000404 */
[----:B0-----:R-:W3:Y:S04]  /*11620*/  LDL.LU R26, [R1+0x2f8] ;  /* 0x0002f800011a7983 */ /* 0x001ee80000300800 */
[----:B-1----:R-:W3:Y:S04]  /*11630*/  LDL.LU R7, [R1+0x130c] ;  /* 0x00130c0001077983 */ /* 0x002ee80000300800 */
[----:B------:R-:W3:Y:S04]  /*11640*/  LDL.LU R24, [R1+0x3e0] ;  /* 0x0003e00001187983 */ /* 0x000ee80000300800 */
[----:B--2---:R-:W2:Y:S04]  /*11650*/  LDL.LU R6, [R1+0x1308] ;  /* 0x0013080001067983 */ /* 0x004ea80000300800 */
[----:B----4-:R-:W4:Y:S04]  /*11660*/  LDL.LU R4, [R1+0x1304] ;  /* 0x0013040001047983 */ /* 0x010f280000300800 */
[----:B---3--:R-:W3:Y:S04]  /*11670*/  LDL.LU R3, [R1+0x1300] ;  /* 0x0013000001037983 */ /* 0x008ee80000300800 */
[----:B------:R-:W3:Y:S04]  /*11680*/  LDL.LU R15, [R1+0x12fc] ;  /* 0x0012fc00010f7983 */ /* 0x000ee80000300800 */
[----:B------:R0:W-:Y:S04]  /*11690*/  STS.U16 [R8+UR4+0x1e00], R20 ;  /* 0x001e001408007988 */ /* 0x0001e80008000404 */
[----:B------:R1:W-:Y:S04]  /*116a0*/  STS.U16 [R8+UR4+0x1e80], R19 ;  /* 0x001e801308007988 */ /* 0x0003e80008000404 */
[----:B------:R1:W-:Y:S04]  /*116b0*/  STS.U16 [R8+UR4+0x1f00], R18 ;  /* 0x001f001208007988 */ /* 0x0003e80008000404 */
[----:B------:R1:W-:Y:S04]  /*116c0*/  STS.U16 [R8+UR4+0x1f80], R17 ;  /* 0x001f801108007988 */ /* 0x0003e80008000404 */
[----:B------:R1:W-:Y:S04]  /*116d0*/  STS.U16 [R8+UR4+0x3c00], R16 ;  /* 0x003c001008007988 */ /* 0x0003e80008000404 */
[----:B------:R1:W-:Y:S04]  /*116e0*/  STS.U16 [R8+UR4+0x3c80], R5 ;  /* 0x003c800508007988 */ /* 0x0003e80008000404 */
[----:B0-----:R-:W2:Y:S04]  /*116f0*/  LDL.LU R20, [R1+0x12f8] ;  /* 0x0012f80001147983 */ /* 0x001ea80000300800 */
[----:B-1----:R-:W4:Y:S04]  /*11700*/  LDL.LU R19, [R1+0x12f4] ;  /* 0x0012f40001137983 */ /* 0x002f280000300800 */
[----:B------:R-:W3:Y:S04]  /*11710*/  LDL.LU R18, [R1+0x12f0] ;  /* 0x0012f00001127983 */ /* 0x000ee80000300800 */
[----:B------:R-:W2:Y:S04]  /*11720*/  LDL.LU R17, [R1+0x12ec] ;  /* 0x0012ec0001117983 */ /* 0x000ea80000300800 */
[----:B------:R-:W4:Y:S04]  /*11730*/  LDL.LU R16, [R1+0x12e8] ;  /* 0x0012e80001107983 */ /* 0x000f280000300800 */
[----:B------:R-:W3:Y:S04]  /*11740*/  LDL.LU R5, [R1+0x12e4] ;  /* 0x0012e40001057983 */ /* 0x000ee80000300800 */
        /* <DEDUP_REMOVED lines=8> */
[----:B------:R0:W-:Y:S02]  /*117d0*/  STS.U16 [R8+UR4+0x3f00], R2 ;  /* 0x003f000208007988 */ /* 0x0001e40008000404 */
[----:B0-----:R-:W0:Y:S02]  /*117e0*/  S2R R2, SR_TID.X ;  /* 0x0000000000027919 */ /* 0x001e240000002100 */
[----:B------:R-:W-:Y:S04]  /*117f0*/  STS.U16 [R8+UR4+0x3f80], R24 ;  /* 0x003f801808007988 */ /* 0x000fe80008000404 */
[----:B------:R-:W-:Y:S04]  /*11800*/  STS.U16 [R8+UR4+0x5c00], R26 ;  /* 0x005c001a08007988 */ /* 0x000fe80008000404 */
[----:B------:R-:W-:Y:S04]  /*11810*/  STS.U16 [R8+UR4+0x5c80], R9 ;  /* 0x005c800908007988 */ /* 0x000fe80008000404 */
[----:B--2---:R1:W-:Y:S04]  /*11820*/  STS.U16 [R8+UR4+0x5d00], R0 ;  /* 0x005d000008007988 */ /* 0x0043e80008000404 */
[----:B------:R-:W-:Y:S04]  /*11830*/  STS.U16 [R8+UR4+0x5d80], R23 ;  /* 0x005d801708007988 */ /* 0x000fe80008000404 */
[----:B------:R-:W-:Y:S04]  /*11840*/  STS.U16 [R8+UR4+0x5e00], R25 ;  /* 0x005e001908007988 */ /* 0x000fe80008000404 */
[----:B------:R-:W-:Y:S04]  /*11850*/  STS.U16 [R8+UR4+0x5e80], R27 ;  /* 0x005e801b08007988 */ /* 0x000fe80008000404 */
[----:B------:R-:W-:Y:S04]  /*11860*/  STS.U16 [R8+UR4+0x5f00], R29 ;  /* 0x005f001d08007988 */ /* 0x000fe80008000404 */
[----:B---3--:R2:W-:Y:S04]  /*11870*/  STS.U16 [R8+UR4+0x5f80], R28 ;  /* 0x005f801c08007988 */ /* 0x0085e80008000404 */
[----:B-1----:R-:W3:Y:S04]  /*11880*/  LDL R0, [R1+0xdec] ;  /* 0x000dec0001007983 */ /* 0x002ee80000100800 */
[----:B--2---:R-:W2:Y:S01]  /*11890*/  LDL.LU R28, [R1+0x12d0] ;  /* 0x0012d000011c7983 */ /* 0x004ea20000300800 */
[----:B0-----:R-:W-:-:S03]  /*118a0*/  LOP3.LUT R2, R2, 0x3f, RZ, 0xc0, !PT ;  /* 0x0000003f02027812 */ /* 0x001fc600078ec0ff */
[----:B----4-:R-:W-:Y:S04]  /*118b0*/  STS.U16 [R8+UR4+0x7c00], R22 ;  /* 0x007c001608007988 */ /* 0x010fe80008000404 */
[----:B------:R-:W-:Y:S01]  /*118c0*/  STS.U16 [R8+UR4+0x7c80], R21 ;  /* 0x007c801508007988 */ /* 0x000fe20008000404 */
[----:B------:R-:W-:-:S03]  /*118d0*/  IMAD.SHL.U32 R2, R2, 0x2, RZ ;  /* 0x0000000202027824 */ /* 0x000fc600078e00ff */
[----:B------:R-:W-:Y:S04]  /*118e0*/  STS.U16 [R8+UR4+0x7d00], R5 ;  /* 0x007d000508007988 */ /* 0x000fe80008000404 */
[----:B------:R-:W-:Y:S04]  /*118f0*/  STS.U16 [R8+UR4+0x7d80], R16 ;  /* 0x007d801008007988 */ /* 0x000fe80008000404 */
[----:B------:R-:W-:Y:S04]  /*11900*/  STS.U16 [R8+UR4+0x7e00], R17 ;  /* 0x007e001108007988 */ /* 0x000fe80008000404 */
[----:B------:R-:W-:Y:S01]  /*11910*/  STS.U16 [R8+UR4+0x7e80], R18 ;  /* 0x007e801208007988 */ /* 0x000fe20008000404 */
[----:B------:R-:W-:-:S03]  /*11920*/  LOP3.LUT R29, R2, 0x10, RZ, 0x3c, !PT ;  /* 0x00000010021d7812 */ /* 0x000fc600078e3cff */
        /* <DEDUP_REMOVED lines=10> */
[----:B------:R-:W-:Y:S06]  /*119d0*/  BAR.SYNC.DEFER_BLOCKING 0x0 ;  /* 0x0000000000007b1d */ /* 0x000fec0000010000 */
[----:B---3--:R-:W-:Y:S04]  /*119e0*/  LDSM.16.M88.4 R4, [R0+UR4+0x8000] ;  /* 0x008000040004783b */ /* 0x008fe80008000200 */
[----:B------:R-:W-:Y:S04]  /*119f0*/  LDSM.16.M88.4 R8, [R0+UR4+0x8200] ;  /* 0x008200040008783b */ /* 0x000fe80008000200 */
[----:B--2---:R-:W0:Y:S04]  /*11a00*/  LDSM.16.MT88.4 R20, [R28+UR4] ;  /* 0x000000041c14783b */ /* 0x004e280008004200 */
[----:B------:R-:W1:Y:S04]  /*11a10*/  LDSM.16.MT88.4 R12, [R28+UR4+0x80] ;  /* 0x000080041c0c783b */ /* 0x000e680008004200 */
[----:B------:R-:W2:Y:S04]  /*11a20*/  LDSM.16.MT88.4 R16, [R28+UR4+0x100] ;  /* 0x000100041c10783b */ /* 0x000ea80008004200 */
[----:B0-----:R-:W-:Y:S04]  /*11a30*/  STL.64 [R1+0x12c8], R22 ;  /* 0x0012c81601007387 */ /* 0x001fe80000100a00 */
[----:B------:R-:W-:Y:S04]  /*11a40*/  STL.64 [R1+0x12c0], R20 ;  /* 0x0012c01401007387 */ /* 0x000fe80000100a00 */
[----:B------:R-:W0:Y:S04]  /*11a50*/  LDSM.16.MT88.4 R20, [R28+UR4+0x180] ;  /* 0x000180041c14783b */ /* 0x000e280008004200 */
[----:B------:R-:W-:Y:S04]  /*11a60*/  STL [R1+0x10ec], R6 ;  /* 0x0010ec0601007387 */ /* 0x000fe80000100800 */
[----:B------:R-:W-:Y:S04]  /*11a70*/  STL [R1+0x10e8], R7 ;  /* 0x0010e80701007387 */ /* 0x000fe80000100800 */
[----:B------:R-:W-:Y:S04]  /*11a80*/  STL [R1+0x10f4], R10 ;  /* 0x0010f40a01007387 */ /* 0x000fe80000100800 */
[----:B------:R-:W-:Y:S04]  /*11a90*/  STL [R1+0x10f0], R11 ;  /* 0x0010f00b01007387 */ /* 0x000fe80000100800 */
[----:B-1----:R-:W-:Y:S04]  /*11aa0*/  STL.64 [R1+0x12a8], R14 ;  /* 0x0012a80e01007387 */ /* 0x002fe80000100a00 */
[----:B------:R1:W-:Y:S04]  /*11ab0*/  STL.64 [R1+0x12a0], R12 ;  /* 0x0012a00c01007387 */ /* 0x0003e80000100a00 */
[----:B--2---:R-:W-:Y:S04]  /*11ac0*/  STL.64 [R1+0x1288], R18 ;  /* 0x0012881201007387 */ /* 0x004fe80000100a00 */
[----:B------:R-:W-:Y:S04]  /*11ad0*/  STL.64 [R1+0x1280], R16 ;  /* 0x0012801001007387 */ /* 0x000fe80000100a00 */
[----:B------:R-:W2:Y:S04]  /*11ae0*/  LDSM.16.MT88.4 R16, [R28+UR4+0x200] ;  /* 0x000200041c10783b */ /* 0x000ea80008004200 */
[----:B0-----:R-:W-:Y:S04]  /*11af0*/  STL [R1+0x30], R20 ;  /* 0x0000301401007387 */ /* 0x001fe80000100800 */
[----:B-1----:R-:W3:Y:S04]  /*11b00*/  LDL.LU.64 R12, [R1+0x2a0] ;  /* 0x0002a000010c7983 */ /* 0x002ee80000300a00 */
[----:B------:R-:W4:Y:S01]  /*11b10*/  LDL.LU.64 R14, [R1+0x2a8] ;  /* 0x0002a800010e7983 */ /* 0x000f220000300a00 */
[----:B------:R-:W-:-:S02]  /*11b20*/  IMAD.MOV.U32 R27, RZ, RZ, R21 ;  /* 0x000000ffff1b7224 */ /* 0x000fc400078e0015 */
[----:B------:R-:W-:Y:S02]  /*11b30*/  IMAD.MOV.U32 R26, RZ, RZ, R22 ;  /* 0x000000ffff1a7224 */ /* 0x000fe400078e0016 */
[----:B------:R-:W-:Y:S02]  /*11b40*/  IMAD.MOV.U32 R25, RZ, RZ, R23 ;  /* 0x000000ffff197224 */ /* 0x000fe400078e0017 */
[----:B------:R-:W0:Y:S01]  /*11b50*/  LDSM.16.MT88.4 R20, [R28+UR4+0x280] ;  /* 0x000280041c14783b */ /* 0x000e220008004200 */
[----:B--2---:R-:W-:Y:S02]  /*11b60*/  IMAD.MOV.U32 R11, RZ, RZ, R16 ;  /* 0x000000ffff0b7224 */ /* 0x004fe400078e0010 */
[----:B------:R-:W-:Y:S02]  /*11b70*/  IMAD.MOV.U32 R10, RZ, RZ, R17 ;  /* 0x000000ffff0a7224 */ /* 0x000fe400078e0011 */
[----:B------:R-:W-:Y:S02]  /*11b80*/  IMAD.MOV.U32 R3, RZ, RZ, R18 ;  /* 0x000000ffff037224 */ /* 0x000fe400078e0012 */
[----:B------:R-:W-:Y:S01]  /*11b90*/  IMAD.MOV.U32 R0, RZ, RZ, R19 ;  /* 0x000000ffff007224 */ /* 0x000fe200078e0013 */
[----:B----4-:R-:W-:Y:S04]  /*11ba0*/  STL.64 [R1+0x12b8], R14 ;  /* 0x0012b80e01007387 */ /* 0x010fe80000100a00 */
[----:B---3--:R1:W-:Y:S04]  /*11bb0*/  STL.64 [R1+0x12b0], R12 ;  /* 0x0012b00c01007387 */ /* 0x0083e80000100a00 */
[----:B-1----:R-:W2:Y:S04]  /*11bc0*/  LDL.LU.64 R12, [R1+0x2b0] ;  /* 0x0002b000010c7983 */ /* 0x002ea80000300a00 */
[----:B------:R-:W2:Y:S04]  /*11bd0*/  LDL.LU.64 R14, [R1+0x2b8] ;  /* 0x0002b800010e7983 */ /* 0x000ea80000300a00 */
[----:B------:R-:W3:Y:S04]  /*11be0*/  LDL.LU.64 R16, [R1+0x290] ;  /* 0x0002900001107983 */ /* 0x000ee80000300a00 */
[----:B------:R-:W3:Y:S04]  /*11bf0*/  LDL.LU.64 R18, [R1+0x298] ;  /* 0x0002980001127983 */ /* 0x000ee80000300a00 */
[----:B0-----:R-:W-:Y:S04]  /*11c00*/  STL.64 [R1+0x60], R20 ;  /* 0x0000601401007387 */ /* 0x001fe80000100a00 */
[----:B------:R-:W-:Y:S04]  /*11c10*/  STL.64 [R1+0x68], R22 ;  /* 0x0000681601007387 */ /* 0x000fe80000100a00 */
[----:B------:R-:W0:Y:S04]  /*11c20*/  LDSM.16.MT88.4 R20, [R28+UR4+0x300] ;  /* 0x000300041c14783b */ /* 0x000e280008004200 */
[----:B0-----:R-:W-:Y:S04]  /*11c30*/  STL.64 [R1+0x50], R20 ;  /* 0x0000501401007387 */ /* 0x001fe80000100a00 */
[----:B------:R-:W-:Y:S04]  /*11c40*/  STL.64 [R1+0x58], R22 ;  /* 0x0000581601007387 */ /* 0x000fe80000100a00 */
[----:B------:R-:W0:Y:S02]  /*11c50*/  LDSM.16.MT88.4 R20, [R28+UR4+0x380] ;  /* 0x000380041c14783b */ /* 0x000e240008004200 */
[----:B0-----:R-:W-:-:S02]  /*11c60*/  IMAD.MOV.U32 R6, RZ, RZ, R22 ;  /* 0x000000ffff067224 */ /* 0x001fc400078e0016 */
[----:B------:R-:W-:Y:S02]  /*11c70*/  IMAD.MOV.U32 R2, RZ, RZ, R23 ;  /* 0x000000ffff027224 */ /* 0x000fe400078e0017 */
[----:B------:R-:W-:Y:S02]  /*11c80*/  IMAD.MOV.U32 R29, RZ, RZ, R20 ;  /* 0x000000ffff1d7224 */ /* 0x000fe400078e0014 */
[----:B------:R-:W-:Y:S01]  /*11c90*/  IMAD.MOV.U32 R7, RZ, RZ, R21 ;  /* 0x000000ffff077224 */ /* 0x000fe200078e0015 */
[----:B------:R-:W2:Y:S04]  /*11ca0*/  LDL.LU.64 R22, [R1+0x12c8] ;  /* 0x0012c80001167983 */ /* 0x000ea80000300a00 */
[----:B------:R-:W2:Y:S04]  /*11cb0*/  LDL.LU.64 R20, [R1+0x12c0] ;  /* 0x0012c00001147983 */ /* 0x000ea80000300a00 */
[----:B------:R-:W-:Y:S04]  /*11cc0*/  STL [R1+0x123c], R2 ;  /* 0x00123c0201007387 */ /* 0x000fe80000100800 */
[----:B------:R-:W-:Y:S04]  /*11cd0*/  STL [R1+0x1238], R6 ;  /* 0x0012380601007387 */ /* 0x000fe80000100800 */
[----:B------:R-:W-:Y:S04]  /*11ce0*/  STL [R1+0x1234], R7 ;  /* 0x0012340701007387 */ /* 0x000fe80000100800 */
[----:B------:R-:W-:Y:S01]  /*11cf0*/  STL [R1+0x1230], R29 ;  /* 0x0012301d01007387 */ /* 0x000fe20000100800 */
[----:B--2---:R-:W-:-:S15]  /*11d00*/  HMMA.16816.F32.BF16 R12, R20, R4, R12 ;  /* 0x00000004140c723c */ /* 0x004fde000004180c */
[----:B------:R-:W-:-:S08]  /*11d10*/  NOP ;  /* 0x0000000000007918 */ /* 0x000fd00000000000 */
[----:B------:R-:W-:Y:S04]  /*11d20*/  STL.64 [R1+0x2b0], R12 ;  /* 0x0002b00c01007387 */ /* 0x000fe80000100a00 */
[----:B------:R0:W-:Y:S04]  /*11d30*/  STL.64 [R1+0x2b8], R14 ;  /* 0x0002b80e01007387 */ /* 0x0001e80000100a00 */
[----:B0-----:R-:W2:Y:S04]  /*11d40*/  LDL.LU.64 R14, [R1+0x12b8] ;  /* 0x0012b800010e7983 */ /* 0x001ea80000300a00 */
[----:B------:R-:W2:Y:S02]  /*11d50*/  LDL.LU.64 R12, [R1+0x12b0] ;  /* 0x0012b000010c7983 */ /* 0x000ea40000300a00 */
[----:B--2---:R-:W-:Y:S02]  /*11d60*/  HMMA.16816.F32.BF16 R20, R20, R8, R12 ;  /* 0x000000081414723c */ /* 0x004fe4000004180c */
[----:B------:R-:W3:Y:S04]  /*11d70*/  LDL.LU.64 R14, [R1+0x12a8] ;  /* 0x0012a800010e7983 */ /* 0x000ee80000300a00 */
[----:B------:R-:W3:Y:S04]  /*11d80*/  LDL.LU.64 R12, [R1+0x12a0] ;  /* 0x0012a000010c7983 */ /* 0x000ee80000300a00 */
[----:B------:R-:W-:Y:S04]  /*11d90*/  STL.64 [R1+0x1298], R10 ;  /* 0x0012980a01007387 */ /* 0x000fe80000100a00 */
[----:B------:R3:W-:Y:S01]  /*11da0*/  STL.64 [R1+0x1290], R8 ;  /* 0x0012900801007387 */ /* 0x0007e20000100a00 */
[----:B------:R-:W-:-:S08]  /*11db0*/  LOP3.LUT R24, R28, 0x40, RZ, 0x3c, !PT ;  /* 0x000000401c187812 */ /* 0x000fd000078e3cff */
[----:B------:R-:W-:Y:S04]  /*11dc0*/  STL.64 [R1+0x2a0], R20 ;  /* 0x0002a01401007387 */ /* 0x000fe80000100a00 */
[----:B------:R-:W-:Y:S01]  /*11dd0*/  STL.64 [R1+0x2a8], R22 ;  /* 0x0002a81601007387 */ /* 0x000fe20000100a00 */
[----:B---3--:R-:W-:Y:S03]  /*11de0*/  HMMA.16816.F32.BF16 R8, R12, R4, R16 ;  /* 0x000000040c08723c */ /* 0x008fe60000041810 */
[----:B------:R-:W2:Y:S04]  /*11df0*/  LDL.LU.64 R16, [R1+0x270] ;  /* 0x0002700001107983 */ /* 0x000ea80000300a00 */
[----:B------:R-:W2:-:S15]  /*11e00*/  LDL.LU.64 R18, [R1+0x278] ;  /* 0x0002780001127983 */ /* 0x000e9e0000300a00 */
[----:B------:R-:W-:-:S01]  /*11e10*/  NOP ;  /* 0x0000000000007918 */ /* 0x000fc20000000000 */
[----:B------:R-:W-:Y:S04]  /*11e20*/  STL.64 [R1+0x290], R8 ;  /* 0x0002900801007387 */ /* 0x000fe80000100a00 */
[----:B------:R-:W-:Y:S04]  /*11e30*/  STL.64 [R1+0x298], R10 ;  /* 0x0002980a01007387 */ /* 0x000fe80000100a00 */
[----:B------:R-:W0:Y:S02]  /*11e40*/  LDSM.16.MT88.4 R8, [R24+UR4] ;  /* 0x000000041808783b */ /* 0x000e240008004200 */
[----:B0-----:R-:W-:-:S02]  /*11e50*/  IMAD.MOV.U32 R23, RZ, RZ, R8 ;  /* 0x000000ffff177224 */ /* 0x001fc400078e0008 */
[----:B------:R-:W-:Y:S02]  /*11e60*/  IMAD.MOV.U32 R22, RZ, RZ, R9 ;  /* 0x000000ffff167224 */ /* 0x000fe400078e0009 */
[----:B------:R-:W-:Y:S02]  /*11e70*/  IMAD.MOV.U32 R21, RZ, RZ, R10 ;  /* 0x000000ffff157224 */ /* 0x000fe400078e000a */
[----:B------:R-:W-:Y:S02]  /*11e80*/  IMAD.MOV.U32 R20, RZ, RZ, R11 ;  /* 0x000000ffff147224 */ /* 0x000fe400078e000b */
[----:B------:R-:W0:Y:S04]  /*11e90*/  LDSM.16.MT88.4 R8, [R24+UR4+0x80] ;  /* 0x000080041808783b */ /* 0x000e280008004200 */
[----:B------:R-:W-:Y:S04]  /*11ea0*/  STL.64 [R1+0x1248], R22 ;  /* 0x0012481601007387 */ /* 0x000fe80000100a00 */
[----:B------:R1:W-:Y:S04]  /*11eb0*/  STL.64 [R1+0x1240], R20 ;  /* 0x0012401401007387 */ /* 0x0003e80000100a00 */
[----:B-1----:R-:W3:Y:S01]  /*11ec0*/  LDL.LU R20, [R1+0x30] ;  /* 0x0000300001147983 */ /* 0x002ee20000300800 */
[----:B------:R-:W-:-:S02]  /*11ed0*/  IMAD.MOV.U32 R22, RZ, RZ, R26 ;  /* 0x000000ffff167224 */ /* 0x000fc400078e001a */
[----:B------:R-:W-:Y:S02]  /*11ee0*/  IMAD.MOV.U32 R23, RZ, RZ, R25 ;  /* 0x000000ffff177224 */ /* 0x000fe400078e0019 */
[----:B------:R-:W-:Y:S02]  /*11ef0*/  IMAD.MOV.U32 R21, RZ, RZ, R27 ;  /* 0x000000ffff157224 */ /* 0x000fe400078e001b */
[----:B------:R-:W1:Y:S04]  /*11f00*/  LDSM.16.MT88.4 R24, [R24+UR4+0x100] ;  /* 0x000100041818783b */ /* 0x000e680008004200 */
[----:B------:R-:W-:Y:S01]  /*11f10*/  STL.64 [R1+0x1278], R22 ;  /* 0x0012781601007387 */ /* 0x000fe20000100a00 */
[----:B0-----:R-:W-:Y:S02]  /*11f20*/  IMAD.MOV.U32 R7, RZ, RZ, R10 ;  /* 0x000000ffff077224 */ /* 0x001fe400078e000a */
[----:B------:R-:W-:-:S02]  /*11f30*/  IMAD.MOV.U32 R29, RZ, RZ, R11 ;  /* 0x000000ffff1d7224 */ /* 0x000fc400078e000b */
[----:B------:R-:W-:Y:S02]  /*11f40*/  IMAD.MOV.U32 R2, RZ, RZ, R8 ;  /* 0x000000ffff027224 */ /* 0x000fe400078e0008 */
[----:B------:R-:W-:Y:S01]  /*11f50*/  IMAD.MOV.U32 R6, RZ, RZ, R9 ;  /* 0x000000ffff067224 */ /* 0x000fe200078e0009 */
[----:B---3--:R0:W-:Y:S04]  /*11f60*/  STL.64 [R1+0x1270], R20 ;  /* 0x0012701401007387 */ /* 0x0081e80000100a00 */
[----:B0-----:R-:W3:Y:S04]  /*11f70*/  LDL.LU.64 R20, [R1+0x280] ;  /* 0x0002800001147983 */ /* 0x001ee80000300a00 */
[----:B------:R-:W3:Y:S04]  /*11f80*/  LDL.LU.64 R22, [R1+0x288] ;  /* 0x0002880001167983 */ /* 0x000ee80000300a00 */
[----:B------:R-:W4:Y:S04]  /*11f90*/  LDL.LU.64 R10, [R1+0x1298] ;  /* 0x00129800010a7983 */ /* 0x000f280000300a00 */
[----:B------:R-:W2:Y:S02]  /*11fa0*/  LDL.LU.64 R8, [R1+0x1290] ;  /* 0x0012900001087983 */ /* 0x000ea40000300a00 */
[----:B--2---:R-:W-:Y:S02]  /*11fb0*/  HMMA.16816.F32.BF16 R12, R12, R8, R16 ;  /* 0x000000080c0c723c */ /* 0x004fe40000041810 */
[----:B------:R-:W3:Y:S04]  /*11fc0*/  LDL.LU.64 R18, [R1+0x1288] ;  /* 0x0012880001127983 */ /* 0x000ee80000300a00 */
[----:B------:R-:W3:Y:S04]  /*11fd0*/  LDL.LU.64 R16, [R1+0x1280] ;  /* 0x0012800001107983 */ /* 0x000ee80000300a00 */
[----:B-1----:R0:W-:Y:S02]  /*11fe0*/  STL.64 [R1+0x11a8], R26 ;  /* 0x0011a81a01007387 */ /* 0x0021e40000100a00 */
[----:B0-----:R-:W-:-:S02]  /*11ff0*/  IMAD.MOV.U32 R26, RZ, RZ, R3 ;  /* 0x000000ffff1a7224 */ /* 0x001fc400078e0003 */
[----:B------:R-:W-:-:S09]  /*12000*/  IMAD.MOV.U32 R27, RZ, RZ, R0 ;  /* 0x000000ffff1b7224 */ /* 0x000fd200078e0000 */
[----:B------:R-:W-:Y:S04]  /*12010*/  STL.64 [R1+0x270], R12 ;  /* 0x0002700c01007387 */ /* 0x000fe80000100a00 */
[----:B------:R-:W-:Y:S04]  /*12020*/  STL.64 [R1+0x278], R14 ;  /* 0x0002780e01007387 */ /* 0x000fe80000100a00 */
[----:B------:R4:W-:Y:S04]  /*12030*/  STL.64 [R1+0x11a0], R24 ;  /* 0x0011a01801007387 */ /* 0x0009e80000100a00 */
[----:B------:R-:W-:Y:S01]  /*12040*/  STL.64 [R1+0x1258], R26 ;  /* 0x0012581a01007387 */ /* 0x000fe20000100a00 */
[----:B----4-:R-:W-:-:S02]  /*12050*/  IMAD.MOV.U32 R24, RZ, RZ, R11 ;  /* 0x000000ffff187224 */ /* 0x010fc400078e000b */
[----:B------:R-:W-:-:S05]  /*12060*/  IMAD.MOV.U32 R25, RZ, RZ, R10 ;  /* 0x000000ffff197224 */ /* 0x000fca00078e000a */
[----:B------:R0:W-:Y:S01]  /*12070*/  STL.64 [R1+0x1250], R24 ;  /* 0x0012501801007387 */ /* 0x0001e20000100a00 */
[----:B---3--:R-:W-:Y:S03]  /*12080*/  HMMA.16816.F32.BF16 R12, R16, R4, R20 ;  /* 0x00000004100c723c */ /* 0x008fe60000041814 */
[----:B------:R-:W2:Y:S04]  /*12090*/  LDL.LU.64 R20, [R1+0x260] ;  /* 0x0002600001147983 */ /* 0x000ea80000300a00 */
[----:B------:R-:W2:Y:S04]  /*120a0*/  LDL.LU.64 R22, [R1+0x268] ;  /* 0x0002680001167983 */ /* 0x000ea80000300a00 */
[----:B0-----:R-:W3:Y:S04]  /*120b0*/  LDL.LU.64 R24, [R1+0x240] ;  /* 0x0002400001187983 */ /* 0x001ee80000300a00 */
[----:B------:R-:W4:Y:S09]  /*120c0*/  LDL.LU.64 R26, [R1+0x248] ;  /* 0x00024800011a7983 */ /* 0x000f320000300a00 */
[----:B------:R-:W-:-:S02]  /*120d0*/  IMAD.MOV.U32 R0, RZ, RZ, R15 ;  /* 0x000000ffff007224 */ /* 0x000fc400078e000f */
[----:B------:R-:W-:Y:S02]  /*120e0*/  IMAD.MOV.U32 R10, RZ, RZ, R12 ;  /* 0x000000ffff0a7224 */ /* 0x000fe400078e000c */
[----:B------:R-:W-:Y:S02]  /*120f0*/  IMAD.MOV.U32 R11, RZ, RZ, R13 ;  /* 0x000000ffff0b7224 */ /* 0x000fe400078e000d */
[----:B------:R-:W-:Y:S01]  /*12100*/  IMAD.MOV.U32 R3, RZ, RZ, R14 ;  /* 0x000000ffff037224 */ /* 0x000fe200078e000e */
[----:B----4-:R-:W-:Y:S04]  /*12110*/  STL.64 [R1+0x1268], R26 ;  /* 0x0012681a01007387 */ /* 0x010fe80000100a00 */
[----:B---3--:R0:W-:Y:S04]  /*12120*/  STL.64 [R1+0x1260], R24 ;  /* 0x0012601801007387 */ /* 0x0081e80000100a00 */
[----:B0-----:R-:W3:Y:S04]  /*12130*/  LDL.LU.64 R24, [R1+0x250] ;  /* 0x0002500001187983 */ /* 0x001ee80000300a00 */
[----:B------:R-:W3:Y:S04]  /*12140*/  LDL.LU.64 R26, [R1+0x258] ;  /* 0x00025800011a7983 */ /* 0x000ee80000300a00 */
[----:B------:R0:W-:Y:S02]  /*12150*/  STL [R1+0x1104], R0 ;  /* 0x0011040001007387 */ /* 0x0001e40000100800 */
[----:B0-----:R-:W-:-:S05]  /*12160*/  LOP3.LUT R0, R28, 0x40, RZ, 0x3c, !PT ;  /* 0x000000401c007812 */ /* 0x001fca00078e3cff */
[----:B------:R-:W0:Y:S04]  /*12170*/  LDSM.16.MT88.4 R12, [R0+UR4+0x180] ;  /* 0x00018004000c783b */ /* 0x000e280008004200 */
[----:B------:R-:W-:Y:S04]  /*12180*/  STL [R1+0x1100], R3 ;  /* 0x0011000301007387 */ /* 0x000fe80000100800 */
[----:B------:R-:W-:Y:S04]  /*12190*/  STL [R1+0x10fc], R11 ;  /* 0x0010fc0b01007387 */ /* 0x000fe80000100800 */
[----:B------:R-:W-:Y:S01]  /*121a0*/  STL [R1+0x10f8], R10 ;  /* 0x0010f80a01007387 */ /* 0x000fe20000100800 */
[----:B--2---:R-:W-:Y:S03]  /*121b0*/  HMMA.16816.F32.BF16 R16, R16, R8, R20 ;  /* 0x000000081010723c */ /* 0x004fe60000041814 */
[----:B0-----:R-:W-:Y:S04]  /*121c0*/  STL.64 [R1+0x1188], R14 ;  /* 0x0011880e01007387 */ /* 0x001fe80000100a00 */
[----:B------:R0:W-:Y:S04]  /*121d0*/  STL.64 [R1+0x1180], R12 ;  /* 0x0011800c01007387 */ /* 0x0001e80000100a00 */
[----:B0-----:R-:W2:Y:S04]  /*121e0*/  LDL.LU.64 R12, [R1+0x230] ;  /* 0x00023000010c7983 */ /* 0x001ea80000300a00 */
[----:B------:R-:W2:Y:S04]  /*121f0*/  LDL.LU.64 R14, [R1+0x238] ;  /* 0x00023800010e7983 */ /* 0x000ea80000300a00 */
[----:B------:R-:W3:Y:S04]  /*12200*/  LDL.LU.64 R22, [R1+0x1278] ;  /* 0x0012780001167983 */ /* 0x000ee80000300a00 */
[----:B------:R-:W3:Y:S04]  /*12210*/  LDL.LU.64 R20, [R1+0x1270] ;  /* 0x0012700001147983 */ /* 0x000ee80000300a00 */
[----:B------:R-:W-:Y:S04]  /*12220*/  STL.64 [R1+0x260], R16 ;  /* 0x0002601001007387 */ /* 0x000fe80000100a00 */
[----:B------:R-:W-:Y:S04]  /*12230*/  STL.64 [R1+0x268], R18 ;  /* 0x0002681201007387 */ /* 0x000fe80000100a00 */
[----:B------:R-:W0:Y:S04]  /*12240*/  LDSM.16.MT88.4 R16, [R0+UR4+0x200] ;  /* 0x000200040010783b */ /* 0x000e280008004200 */
[----:B0-----:R-:W-:Y:S04]  /*12250*/  STL.64 [R1+0x1168], R18 ;  /* 0x0011681201007387 */ /* 0x001fe80000100a00 */
[----:B------:R0:W-:Y:S04]  /*12260*/  STL.64 [R1+0x1160], R16 ;  /* 0x0011601001007387 */ /* 0x0001e80000100a00 */
[----:B0-----:R-:W4:Y:S04]  /*12270*/  LDL.LU.64 R16, [R1+0x220] ;  /* 0x0002200001107983 */ /* 0x001f280000300a00 */
[----:B------:R-:W4:Y:S01]  /*12280*/  LDL.LU.64 R18, [R1+0x228] ;  /* 0x0002280001127983 */ /* 0x000f220000300a00 */
[----:B---3--:R-:W-:-:S15]  /*12290*/  HMMA.16816.F32.BF16 R24, R20, R4, R24 ;  /* 0x000000041418723c */ /* 0x008fde0000041818 */
[----:B------:R-:W-:-:S08]  /*122a0*/  NOP ;  /* 0x0000000000007918 */ /* 0x000fd00000000000 */
[----:B------:R-:W-:Y:S04]  /*122b0*/  STL.64 [R1+0x250], R24 ;  /* 0x0002501801007387 */ /* 0x000fe80000100a00 */
[----:B------:R0:W-:Y:S04]  /*122c0*/  STL.64 [R1+0x258], R26 ;  /* 0x0002581a01007387 */ /* 0x0001e80000100a00 */
[----:B0-----:R-:W3:Y:S04]  /*122d0*/  LDL.LU.64 R26, [R1+0x1268] ;  /* 0x00126800011a7983 */ /* 0x001ee80000300a00 */
[----:B------:R-:W3:Y:S02]  /*122e0*/  LDL.LU.64 R24, [R1+0x1260] ;  /* 0x0012600001187983 */ /* 0x000ee40000300a00 */
[----:B---3--:R-:W-:Y:S02]  /*122f0*/  HMMA.16816.F32.BF16 R20, R20, R8, R24 ;  /* 0x000000081414723c */ /* 0x008fe40000041818 */
[----:B------:R-:W2:Y:S04]  /*12300*/  LDL.LU.64 R26, [R1+0x1258] ;  /* 0x00125800011a7983 */ /* 0x000ea80000300a00 */
[----:B------:R-:W2:-:S15]  /*12310*/  LDL.LU.64 R24, [R1+0x1250] ;  /* 0x0012500001187983 */ /* 0x000e9e0000300a00 */
[----:B------:R-:W-:-:S02]  /*12320*/  NOP ;  /* 0x0000000000007918 */ /* 0x000fc40000000000 */
[----:B------:R-:W-:Y:S04]  /*12330*/  STL.64 [R1+0x240], R20 ;  /* 0x0002401401007387 */ /* 0x000fe80000100a00 */
[----:B------:R0:W-:Y:S04]  /*12340*/  STL.64 [R1+0x248], R22 ;  /* 0x0002481601007387 */ /* 0x0001e80000100a00 */
[----:B0-----:R-:W3:Y:S04]  /*12350*/  LDL.LU.64 R22, [R1+0x1248] ;  /* 0x0012480001167983 */ /* 0x001ee80000300a00 */
[----:B------:R-:W3:Y:S01]  /*12360*/  LDL.LU.64 R20, [R1+0x1240] ;  /* 0x0012400001147983 */ /* 0x000ee20000300a00 */
[----:B--2---:R-:W-:-:S15]  /*12370*/  HMMA.16816.F32.BF16 R12, R24, R4, R12 ;  /* 0x00000004180c723c */ /* 0x004fde000004180c */
[----:B------:R-:W-:-:S08]  /*12380*/  NOP ;  /* 0x0000000000007918 */ /* 0x000fd00000000000 */
[----:B------:R0:W-:Y:S04]  /*12390*/  STL.64 [R1+0x230], R12 ;  /* 0x0002300c01007387 */ /* 0x0001e80000100a00 */
[----:B------:R1:W-:Y:S04]  /*123a0*/  STL.64 [R1+0x238], R14 ;  /* 0x0002380e01007387 */ /* 0x0003e80000100a00 */
[----:B0-----:R-:W2:Y:S04]  /*123b0*/  LDL.LU R12, [R1+0x50] ;  /* 0x00005000010c7983 */ /* 0x001ea80000300800 */
[----:B------:R-:W2:Y:S04]  /*123c0*/  LDL.LU R13, [R1+0x54] ;  /* 0x00005400010d7983 */ /* 0x000ea80000300800 */
[----:B-1----:R-:W3:Y:S04]  /*123d0*/  LDL.LU R14, [R1+0x58] ;  /* 0x00005800010e7983 */ /* 0x002ee80000300800 */
[----:B------:R-:W3:Y:S01]  /*123e0*/  LDL.LU R15, [R1+0x5c] ;  /* 0x00005c00010f7983 */ /* 0x000ee20000300800 */
[----:B----4-:R-:W-:Y:S07]  /*123f0*/  HMMA.16816.F32.BF16 R16, R24, R8, R16 ;  /* 0x000000081810723c */ /* 0x010fee0000041810 */
[----:B------:R-:W-:-:S02]  /*12400*/  IMAD.MOV.U32 R24, RZ, RZ, R2 ;  /* 0x000000ffff187224 */ /* 0x000fc400078e0002 */
[----:B------:R-:W-:Y:S02]  /*12410*/  IMAD.MOV.U32 R26, RZ, RZ, R7 ;  /* 0x000000ffff1a7224 */ /* 0x000fe400078e0007 */
[----:B------:R-:W-:Y:S02]  /*12420*/  IMAD.MOV.U32 R27, RZ, RZ, R29 ;  /* 0x000000ffff1b7224 */ /* 0x000fe400078e001d */
[----:B------:R-:W-:Y:S01]  /*12430*/  IMAD.MOV.U32 R25, RZ, RZ, R6 ;  /* 0x000000ffff197224 */ /* 0x000fe200078e0006 */
[----:B---3--:R-:W-:Y:S04]  /*12440*/  STL.64 [R1+0x1210], R14 ;  /* 0x0012100e01007387 */ /* 0x008fe80000100a00 */
[----:B--2---:R0:W-:Y:S04]  /*12450*/  STL.64 [R1+0x1208], R12 ;  /* 0x0012080c01007387 */ /* 0x0041e80000100a00 */
[----:B0-----:R-:W2:Y:S04]  /*12460*/  LDL.LU R12, [R1+0x60] ;  /* 0x00006000010c7983 */ /* 0x001ea80000300800 */
[----:B------:R-:W2:Y:S04]  /*12470*/  LDL.LU R13, [R1+0x64] ;  /* 0x00006400010d7983 */ /* 0x000ea80000300800 */
[----:B------:R-:W2:Y:S04]  /*12480*/  LDL.LU R14, [R1+0x68] ;  /* 0x00006800010e7983 */ /* 0x000ea80000300800 */
[----:B------:R-:W2:Y:S04]  /*12490*/  LDL.LU R15, [R1+0x6c] ;  /* 0x00006c00010f7983 */ /* 0x000ea80000300800 */
[----:B------:R0:W-:Y:S04]  /*124a0*/  STL.64 [R1+0x1228], R8 ;  /* 0x0012280801007387 */ /* 0x0001e80000100a00 */
[----:B0-----:R-:W2:Y:S04]  /*124b0*/  LDL.LU.64 R8, [R1+0x210] ;  /* 0x0002100001087983 */ /* 0x001ea80000300a00 */
[----:B------:R-:W-:Y:S04]  /*124c0*/  STL.64 [R1+0x220], R16 ;  /* 0x0002201001007387 */ /* 0x000fe80000100a00 */
[----:B------:R-:W-:Y:S04]  /*124d0*/  STL.64 [R1+0x228], R18 ;  /* 0x0002281201007387 */ /* 0x000fe80000100a00 */
[----:B------:R-:W2:Y:S04]  /*124e0*/  LDL.LU.64 R10, [R1+0x218] ;  /* 0x00021800010a7983 */ /* 0x000ea80000300a00 */
[----:B------:R-:W3:Y:S04]  /*124f0*/  LDL.LU R2, [R1+0x123c] ;  /* 0x00123c0001027983 */ /* 0x000ee80000300800 */
[----:B------:R-:W4:Y:S04]  /*12500*/  LDL.LU R6, [R1+0x1238] ;  /* 0x0012380001067983 */ /* 0x000f280000300800 */
[----:B------:R-:W3:Y:S04]  /*12510*/  LDL.LU R7, [R1+0x1234] ;  /* 0x0012340001077983 */ /* 0x000ee80000300800 */
[----:B------:R-:W3:Y:S04]  /*12520*/  LDL.LU R29, [R1+0x1230] ;  /* 0x00123000011d7983 */ /* 0x000ee80000300800 */
[----:B------:R-:W-:Y:S04]  /*12530*/  STL.64 [R1+0x11d8], R26 ;  /* 0x0011d81a01007387 */ /* 0x000fe80000100a00 */
[----:B------:R0:W-:Y:S04]  /*12540*/  STL.64 [R1+0x11d0], R24 ;  /* 0x0011d01801007387 */ /* 0x0001e80000100a00 */
[----:B0-----:R-:W4:Y:S04]  /*12550*/  LDL.LU.64 R24, [R1+0x1e0] ;  /* 0x0001e00001187983 */ /* 0x001f280000300a00 */
[----:B------:R-:W3:Y:S01]  /*12560*/  LDL.LU.64 R26, [R1+0x1e8] ;  /* 0x0001e800011a7983 */ /* 0x000ee20000300a00 */
[----:B------:R-:W-:-:S02]  /*12570*/  IMAD.MOV.U32 R16, RZ, RZ, R23 ;  /* 0x000000ffff107224 */ /* 0x000fc400078e0017 */
[----:B------:R-:W-:Y:S02]  /*12580*/  IMAD.MOV.U32 R17, RZ, RZ, R22 ;  /* 0x000000ffff117224 */ /* 0x000fe400078e0016 */
[----:B------:R-:W-:Y:S02]  /*12590*/  IMAD.MOV.U32 R18, RZ, RZ, R21 ;  /* 0x000000ffff127224 */ /* 0x000fe400078e0015 */
[----:B------:R-:W-:Y:S02]  /*125a0*/  IMAD.MOV.U32 R19, RZ, RZ, R20 ;  /* 0x000000ffff137224 */ /* 0x000fe400078e0014 */
[----:B------:R-:W0:Y:S01]  /*125b0*/  LDSM.16.MT88.4 R20, [R0+UR4+0x280] ;  /* 0x000280040014783b */ /* 0x000e220008004200 */
[----:B--2---:R-:W-:Y:S03]  /*125c0*/  HMMA.16816.F32.BF16 R8, R12, R4, R8 ;  /* 0x000000040c08723c */ /* 0x004fe60000041808 */
[----:B---3--:R-:W-:Y:S04]  /*125d0*/  STL.64 [R1+0x1220], R26 ;  /* 0x0012201a01007387 */ /* 0x008fe80000100a00 */
[----:B----4-:R1:W-:Y:S04]  /*125e0*/  STL.64 [R1+0x1218], R24 ;  /* 0x0012181801007387 */ /* 0x0103e80000100a00 */
[----:B-1----:R-:W2:Y:S04]  /*125f0*/  LDL.LU.64 R24, [R1+0x200] ;  /* 0x0002000001187983 */ /* 0x002ea80000300a00 */
[----:B------:R-:W2:Y:S04]  /*12600*/  LDL.LU.64 R26, [R1+0x208] ;  /* 0x00020800011a7983 */ /* 0x000ea80000300a00 */
[----:B------:R1:W-:Y:S04]  /*12610*/  STL.64 [R1+0x11e8], R18 ;  /* 0x0011e81201007387 */ /* 0x0003e80000100a00 */
[----:B------:R3:W-:Y:S04]  /*12620*/  STL.64 [R1+0x11e0], R16 ;  /* 0x0011e01001007387 */ /* 0x0007e80000100a00 */
[----:B0-----:R-:W-:Y:S04]  /*12630*/  STL.64 [R1+0x1178], R22 ;  /* 0x0011781601007387 */ /* 0x001fe80000100a00 */
[----:B------:R0:W-:Y:S01]  /*12640*/  STL.64 [R1+0x1170], R20 ;  /* 0x0011701401007387 */ /* 0x0001e20000100a00 */
[----:B-1----:R-:W-:-:S02]  /*12650*/  IMAD.MOV.U32 R18, RZ, RZ, R6 ;  /* 0x000000ffff127224 */ /* 0x002fc400078e0006 */
[----:B---3--:R-:W-:Y:S02]  /*12660*/  IMAD.MOV.U32 R17, RZ, RZ, R7 ;  /* 0x000000ffff117224 */ /* 0x008fe400078e0007 */
[----:B------:R-:W-:Y:S01]  /*12670*/  IMAD.MOV.U32 R6, RZ, RZ, R8 ;  /* 0x000000ffff067224 */ /* 0x000fe200078e0008 */
[----:B0-----:R-:W3:Y:S04]  /*12680*/  LDL.LU.64 R20, [R1+0x1f0] ;  /* 0x0001f00001147983 */ /* 0x001ee80000300a00 */
[----:B------:R-:W3:Y:S01]  /*12690*/  LDL.LU.64 R22, [R1+0x1f8] ;  /* 0x0001f80001167983 */ /* 0x000ee20000300a00 */
[----:B------:R-:W-:-:S03]  /*126a0*/  IMAD.MOV.U32 R7, RZ, RZ, R9 ;  /* 0x000000ffff077224 */ /* 0x000fc600078e0009 */
[----:B------:R-:W2:Y:S01]  /*126b0*/  LDL.LU.64 R8, [R1+0x1228] ;  /* 0x0012280001087983 */ /* 0x000ea20000300a00 */
[----:B------:R-:W-:Y:S02]  /*126c0*/  IMAD.MOV.U32 R19, RZ, RZ, R2 ;  /* 0x000000ffff137224 */ /* 0x000fe400078e0002 */
[----:B------:R-:W-:Y:S02]  /*126d0*/  IMAD.MOV.U32 R16, RZ, RZ, R29 ;  /* 0x000000ffff107224 */ /* 0x000fe400078e001d */
[----:B------:R-:W-:Y:S02]  /*126e0*/  IMAD.MOV.U32 R2, RZ, RZ, R11 ;  /* 0x000000ffff027224 */ /* 0x000fe400078e000b */
[----:B------:R-:W-:-:S03]  /*126f0*/  IMAD.MOV.U32 R29, RZ, RZ, R10 ;  /* 0x000000ffff1d7224 */ /* 0x000fc600078e000a */
[----:B------:R-:W-:Y:S04]  /*12700*/  STL [R1+0x1114], R2 ;  /* 0x0011140201007387 */ /* 0x000fe80000100800 */
[----:B------:R-:W-:Y:S04]  /*12710*/  STL [R1+0x1110], R29 ;  /* 0x0011101d01007387 */ /* 0x000fe80000100800 */
[----:B------:R-:W-:Y:S04]  /*12720*/  STL [R1+0x110c], R7 ;  /* 0x00110c0701007387 */ /* 0x000fe80000100800 */
[----:B------:R-:W-:Y:S01]  /*12730*/  STL [R1+0x1108], R6 ;  /* 0x0011080601007387 */ /* 0x000fe20000100800 */
[----:B--2---:R-:W-:Y:S03]  /*12740*/  HMMA.16816.F32.BF16 R12, R12, R8, R24 ;  /* 0x000000080c0c723c */ /* 0x004fe60000041818 */
[----:B------:R-:W2:Y:S04]  /*12750*/  LDL.LU.64 R26, [R1+0x1220] ;  /* 0x00122000011a7983 */ /* 0x000ea80000300a00 */
[----:B------:R-:W2:-:S15]  /*12760*/  LDL.LU.64 R24, [R1+0x1218] ;  /* 0x0012180001187983 */ /* 0x000e9e0000300a00 */
[----:B------:R-:W-:-:S01]  /*12770*/  NOP ;  /* 0x0000000000007918 */ /* 0x000fc20000000000 */
[----:B------:R-:W-:Y:S04]  /*12780*/  STL.64 [R1+0x200], R12 ;  /* 0x0002000c01007387 */ /* 0x000fe80000100a00 */
[----:B------:R0:W-:Y:S04]  /*12790*/  STL.64 [R1+0x208], R14 ;  /* 0x0002080e01007387 */ /* 0x0001e80000100a00 */
[----:B0-----:R-:W3:Y:S04]  /*127a0*/  LDL.LU.64 R14, [R1+0x1210] ;  /* 0x00121000010e7983 */ /* 0x001ee80000300a00 */
[----:B------:R-:W3:Y:S04]  /*127b0*/  LDL.LU.64 R12, [R1+0x1208] ;  /* 0x00120800010c7983 */ /* 0x000ee80000300a00 */
[----:B------:R0:W-:Y:S01]  /*127c0*/  STL.64 [R1+0x1200], R8 ;  /* 0x0012000801007387 */ /* 0x0001e20000100a00 */
[C---:B---3--:R-:W-:Y:S06]  /*127d0*/  HMMA.16816.F32.BF16 R20, R12.reuse, R4, R20 ;  /* 0x000000040c14723c */ /* 0x048fec0000041814 */
[----:B--2---:R-:W-:-:S15]  /*127e0*/  HMMA.16816.F32.BF16 R12, R12, R8, R24 ;  /* 0x000000080c0c723c */ /* 0x004fde0000041818 */
[----:B------:R-:W-:-:S02]  /*127f0*/  NOP ;  /* 0x0000000000007918 */ /* 0x000fc40000000000 */
[----:B------:R-:W-:Y:S04]  /*12800*/  STL.64 [R1+0x1f0], R20 ;  /* 0x0001f01401007387 */ /* 0x000fe80000100a00 */
[----:B------:R-:W-:Y:S04]  /*12810*/  STL.64 [R1+0x1f8], R22 ;  /* 0x0001f81601007387 */ /* 0x000fe80000100a00 */
[----:B0-----:R-:W2:Y:S04]  /*12820*/  LDL.LU.64 R8, [R1+0x1d0] ;  /* 0x0001d00001087983 */ /* 0x001ea80000300a00 */
[----:B------:R-:W-:Y:S04]  /*12830*/  STL.64 [R1+0x1e0], R12 ;  /* 0x0001e00c01007387 */ /* 0x000fe80000100a00 */
[----:B------:R-:W-:Y:S04]  /*12840*/  STL.64 [R1+0x1e8], R14 ;  /* 0x0001e80e01007387 */ /* 0x000fe80000100a00 */
[----:B------:R-:W2:Y:S04]  /*12850*/  LDL.LU.64 R10, [R1+0x1d8] ;  /* 0x0001d800010a7983 */ /* 0x000ea80000300a00 */
[----:B------:R-:W3:Y:S04]  /*12860*/  LDL.LU.64 R24, [R1+0x1c0] ;  /* 0x0001c00001187983 */ /* 0x000ee80000300a00 */
[----:B------:R-:W4:Y:S04]  /*12870*/  LDL.LU.64 R26, [R1+0x1c8] ;  /* 0x0001c800011a7983 */ /* 0x000f280000300a00 */
[----:B----4-:R-:W-:Y:S04]  /*12880*/  STL.64 [R1+0x11f8], R26 ;  /* 0x0011f81a01007387 */ /* 0x010fe80000100a00 */
[----:B---3--:R0:W-:Y:S04]  /*12890*/  STL.64 [R1+0x11f0], R24 ;  /* 0x0011f01801007387 */ /* 0x0081e80000100a00 */
[----:B0-----:R-:W3:Y:S04]  /*128a0*/  LDL.LU.64 R24, [R1+0x1b0] ;  /* 0x0001b00001187983 */ /* 0x001ee80000300a00 */
[----:B------:R-:W3:Y:S04]  /*128b0*/  LDL.LU.64 R26, [R1+0x1b8] ;  /* 0x0001b800011a7983 */ /* 0x000ee80000300a00 */
[----:B------:R-:W4:Y:S04]  /*128c0*/  LDL.LU.64 R20, [R1+0x1a0] ;  /* 0x0001a00001147983 */ /* 0x000f280000300a00 */
[----:B------:R-:W4:Y:S04]  /*128d0*/  LDL.LU.64 R22, [R1+0x1a8] ;  /* 0x0001a80001167983 */ /* 0x000f280000300a00 */
[----:B------:R-:W2:Y:S04]  /*128e0*/  LDL.LU.64 R12, [R1+0xc0] ;  /* 0x0000c000010c7983 */ /* 0x000ea80000300a00 */
[----:B------:R-:W3:Y:S04]  /*128f0*/  LDL.LU.64 R14, [R1+0xc8] ;  /* 0x0000c800010e7983 */ /* 0x000ee80000300a00 */
[----:B---3--:R-:W-:Y:S04]  /*12900*/  STL.64 [R1+0x1198], R14 ;  /* 0x0011980e01007387 */ /* 0x008fe80000100a00 */
[----:B--2---:R0:W-:Y:S04]  /*12910*/  STL.64 [R1+0x1190], R12 ;  /* 0x0011900c01007387 */ /* 0x0041e80000100a00 */
[----:B0-----:R-:W2:Y:S04]  /*12920*/  LDL.LU.64 R12, [R1+0x170] ;  /* 0x00017000010c7983 */ /* 0x001ea80000300a00 */
[----:B------:R-:W3:Y:S01]  /*12930*/  LDL.LU.64 R14, [R1+0x178] ;  /* 0x00017800010e7983 */ /* 0x000ee20000300a00 */
[C---:B------:R-:W-:Y:S03]  /*12940*/  HMMA.16816.F32.BF16 R8, R16.reuse, R4, R8 ;  /* 0x000000041008723c */ /* 0x040fe60000041808 */
[----:B---3--:R-:W-:Y:S04]  /*12950*/  STL.64 [R1+0x11b8], R14 ;  /* 0x0011b80e01007387 */ /* 0x008fe80000100a00 */
[----:B--2---:R0:W-:Y:S04]  /*12960*/  STL.64 [R1+0x11b0], R12 ;  /* 0x0011b00c01007387 */ /* 0x0041e80000100a00 */
[----:B0-----:R-:W2:Y:S04]  /*12970*/  LDL.LU.64 R12, [R1+0x180] ;  /* 0x00018000010c7983 */ /* 0x001ea80000300a00 */
[----:B------:R-:W3:Y:S04]  /*12980*/  LDL.LU.64 R14, [R1+0x188] ;  /* 0x00018800010e7983 */ /* 0x000ee80000300a00 */
[----:B---3--:R-:W-:Y:S04]  /*12990*/  STL.64 [R1+0x11c8], R14 ;  /* 0x0011c80e01007387 */ /* 0x008fe80000100a00 */
[----:B--2---:R0:W-:Y:S04]  /*129a0*/  STL.64 [R1+0x11c0], R12 ;  /* 0x0011c00c01007387 */ /* 0x0041e80000100a00 */
[----:B0-----:R-:W2:Y:S04]  /*129b0*/  LDL.LU.64 R12, [R1+0x190] ;  /* 0x00019000010c7983 */ /* 0x001ea80000300a00 */
[----:B------:R-:W2:Y:S04]  /*129c0*/  LDL.LU.64 R14, [R1+0x198] ;  /* 0x00019800010e7983 */ /* 0x000ea80000300a00 */
[----:B------:R0:W-:Y:S04]  /*129d0*/  STL.64 [R1+0x1d0], R8 ;  /* 0x0001d00801007387 */ /* 0x0001e80000100a00 */
[----:B------:R-:W-:Y:S04]  /*129e0*/  STL.64 [R1+0x1d8], R10 ;  /* 0x0001d80a01007387 */ /* 0x000fe80000100a00 */
[----:B0-----:R-:W3:Y:S02]  /*129f0*/  LDL.LU.64 R8, [R1+0x1200] ;  /* 0x0012000001087983 */ /* 0x001ee40000300a00 */
[----:B---3--:R-:W-:Y:S02]  /*12a00*/  HMMA.16816.F32.BF16 R16, R16, R8, R24 ;  /* 0x000000081010723c */ /* 0x008fe40000041818 */
[----:B------:R-:W3:Y:S04]  /*12a10*/  LDL.LU.64 R26, [R1+0x11f8] ;  /* 0x0011f800011a7983 */ /* 0x000ee80000300a00 */
[----:B------:R-:W3:-:S15]  /*12a20*/  LDL.LU.64 R24, [R1+0x11f0] ;  /* 0x0011f00001187983 */ /* 0x000ede0000300a00 */
[----:B------:R-:W-:-:S02]  /*12a30*/  NOP ;  /* 0x0000000000007918 */ /* 0x000fc40000000000 */
[----:B------:R-:W-:Y:S04]  /*12a40*/  STL.64 [R1+0x1b0], R16 ;  /* 0x0001b01001007387 */ /* 0x000fe80000100a00 */
[----:B------:R-:W-:Y:S04]  /*12a50*/  STL.64 [R1+0x1b8], R18 ;  /* 0x0001b81201007387 */ /* 0x000fe80000100a00 */
[----:B------:R-:W0:Y:S02]  /*12a60*/  LDSM.16.MT88.4 R16, [R0+UR4+0x300] ;  /* 0x000300040010783b */ /* 0x000e240008004200 */
[----:B0-----:R-:W-:-:S02]  /*12a70*/  IMAD.MOV.U32 R6, RZ, RZ, R18 ;  /* 0x000000ffff067224 */ /* 0x001fc400078e0012 */
[----:B------:R-:W-:Y:S02]  /*12a80*/  IMAD.MOV.U32 R2, RZ, RZ, R19 ;  /* 0x000000ffff027224 */ /* 0x000fe400078e0013 */
[----:B------:R-:W-:Y:S02]  /*12a90*/  IMAD.MOV.U32 R29, RZ, RZ, R16 ;  /* 0x000000ffff1d7224 */ /* 0x000fe400078e0010 */
[----:B------:R-:W-:Y:S01]  /*12aa0*/  IMAD.MOV.U32 R7, RZ, RZ, R17 ;  /* 0x000000ffff077224 */ /* 0x000fe200078e0011 */
[----:B------:R-:W3:Y:S04]  /*12ab0*/  LDL.LU.64 R18, [R1+0x11e8] ;  /* 0x0011e80001127983 */ /* 0x000ee80000300a00 */
[----:B------:R-:W3:Y:S02]  /*12ac0*/  LDL.LU.64 R16, [R1+0x11e0] ;  /* 0x0011e00001107983 */ /* 0x000ee40000300a00 */
[----:B---3--:R-:W-:-:S15]  /*12ad0*/  HMMA.16816.F32.BF16 R24, R16, R4, R24 ;  /* 0x000000041018723c */ /* 0x008fde0000041818 */
[----:B------:R-:W-:-:S08]  /*12ae0*/  NOP ;  /* 0x0000000000007918 */ /* 0x000fd00000000000 */
[----:B------:R-:W-:Y:S04]  /*12af0*/  STL.64 [R1+0x1c0], R24 ;  /* 0x0001c01801007387 */ /* 0x000fe80000100a00 */
[----:B------:R0:W-:Y:S04]  /*12b00*/  STL.64 [R1+0x1c8], R26 ;  /* 0x0001c81a01007387 */ /* 0x0001e80000100a00 */
[----:B0-----:R-:W2:Y:S04]  /*12b10*/  LDL.LU.64 R26, [R1+0x11d8] ;  /* 0x0011d800011a7983 */ /* 0x001ea80000300a00 */
[----:B------:R-:W2:Y:S01]  /*12b20*/  LDL.LU.64 R24, [R1+0x11d0] ;  /* 0x0011d00001187983 */ /* 0x000ea20000300a00 */
[----:B----4-:R-:W-:Y:S03]  /*12b30*/  HMMA.16816.F32.BF16 R16, R16, R8, R20 ;  /* 0x000000081010723c */ /* 0x010fe60000041814 */
[----:B------:R-:W3:Y:S04]  /*12b40*/  LDL.LU.64 R20, [R1+0x150] ;  /* 0x0001500001147983 */ /* 0x000ee80000300a00 */
[----:B------:R-:W3:-:S15]  /*12b50*/  LDL.LU.64 R22, [R1+0x158] ;  /* 0x0001580001167983 */ /* 0x000ede0000300a00 */
[----:B------:R-:W-:-:S01]  /*12b60*/  NOP ;  /* 0x0000000000007918 */ /* 0x000fc20000000000 */
[----:B------:R0:W-:Y:S04]  /*12b70*/  STL.64 [R1+0x1a0], R16 ;  /* 0x0001a01001007387 */ /* 0x0001e80000100a00 */
[----:B------:R1:W-:Y:S04]  /*12b80*/  STL.64 [R1+0x1a8], R18 ;  /* 0x0001a81201007387 */ /* 0x0003e80000100a00 */
[----:B0-----:R-:W4:Y:S04]  /*12b90*/  LDL.LU.64 R16, [R1+0xb0] ;  /* 0x0000b00001107983 */ /* 0x001f280000300a00 */
[----:B-1----:R-:W4:Y:S01]  /*12ba0*/  LDL.LU.64 R18, [R1+0xb8] ;  /* 0x0000b80001127983 */ /* 0x002f220000300a00 */
[----:B--2---:R-:W-:-:S15]  /*12bb0*/  HMMA.16816.F32.BF16 R12, R24, R4, R12 ;  /* 0x00000004180c723c */ /* 0x004fde000004180c */
[----:B------:R-:W-:-:S08]  /*12bc0*/  NOP ;  /* 0x0000000000007918 */ /* 0x000fd00000000000 */
[----:B------:R-:W-:Y:S04]  /*12bd0*/  STL.64 [R1+0x190], R12 ;  /* 0x0001900c01007387 */ /* 0x000fe80000100a00 */
[----:B------:R0:W-:Y:S04]  /*12be0*/  STL.64 [R1+0x198], R14 ;  /* 0x0001980e01007387 */ /* 0x0001e80000100a00 */
[----:B0-----:R-:W2:Y:S04]  /*12bf0*/  LDL.LU.64 R14, [R1+0x11c8] ;  /* 0x0011c800010e7983 */ /* 0x001ea80000300a00 */
[----:B------:R-:W2:Y:S02]  /*12c00*/  LDL.LU.64 R12, [R1+0x11c0] ;  /* 0x0011c000010c7983 */ /* 0x000ea40000300a00 */
[----:B--2---:R-:W-:Y:S02]  /*12c10*/  HMMA.16816.F32.BF16 R24, R24, R8, R12 ;  /* 0x000000081818723c */ /* 0x004fe4000004180c */
[----:B------:R-:W2:Y:S04]  /*12c20*/  LDL.LU.64 R14, [R1+0x11b8] ;  /* 0x0011b800010e7983 */ /* 0x000ea80000300a00 */
[----:B------:R-:W2:-:S15]  /*12c30*/  LDL.LU.64 R12, [R1+0x11b0] ;  /* 0x0011b000010c7983 */ /* 0x000e9e0000300a00 */
[----:B------:R-:W-:-:S02]  /*12c40*/  NOP ;  /* 0x0000000000007918 */ /* 0x000fc40000000000 */
[----:B------:R-:W-:Y:S04]  /*12c50*/  STL.64 [R1+0x180], R24 ;  /* 0x0001801801007387 */ /* 0x000fe80000100a00 */
[----:B------:R0:W-:Y:S04]  /*12c60*/  STL.64 [R1+0x188], R26 ;  /* 0x0001881a01007387 */ /* 0x0001e80000100a00 */
[----:B0-----:R-:W2:Y:S04]  /*12c70*/  LDL.LU.64 R26, [R1+0x11a8] ;  /* 0x0011a800011a7983 */ /* 0x001ea80000300a00 */
[----:B------:R-:W2:Y:S02]  /*12c80*/  LDL.LU.64 R24, [R1+0x11a0] ;  /* 0x0011a00001187983 */ /* 0x000ea40000300a00 */
        /* <DEDUP_REMOVED lines=16> */
[----:B------:R-:W-:Y:S02]  /*12d90*/  IMAD.MOV.U32 R3, RZ, RZ, R25 ;  /* 0x000000ffff037224 */ /* 0x000fe400078e0019 */
[----:B------:R-:W2:Y:S04]  /*12da0*/  LDL.LU.64 R24, [R1+0xa0] ;  /* 0x0000a00001187983 */ /* 0x000ea80000300a00 */
[----:B------:R-:W2:Y:S04]  /*12db0*/  LDL.LU.64 R26, [R1+0xa8] ;  /* 0x0000a800011a7983 */ /* 0x000ea80000300a00 */
[----:B------:R-:W-:Y:S04]  /*12dc0*/  STL [R1+0x1124], R10 ;  /* 0x0011240a01007387 */ /* 0x000fe80000100800 */
[----:B------:R-:W-:Y:S04]  /*12dd0*/  STL [R1+0x1120], R11 ;  /* 0x0011200b01007387 */ /* 0x000fe80000100800 */
[----:B------:R-:W-:Y:S04]  /*12de0*/  STL [R1+0x111c], R3 ;  /* 0x00111c0301007387 */ /* 0x000fe80000100800 */
[----:B------:R-:W-:Y:S01]  /*12df0*/  STL [R1+0x1118], R0 ;  /* 0x0011180001007387 */ /* 0x000fe20000100800 */
[C---:B---3--:R-:W-:Y:S06]  /*12e00*/  HMMA.16816.F32.BF16 R20, R12.reuse, R4, R20 ;  /* 0x000000040c14723c */ /* 0x048fec0000041814 */
[----:B----4-:R-:W-:-:S15]  /*12e10*/  HMMA.16816.F32.BF16 R12, R12, R8, R16 ;  /* 0x000000080c0c723c */ /* 0x010fde0000041810 */
[----:B------:R-:W-:-:S02]  /*12e20*/  NOP ;  /* 0x0000000000007918 */ /* 0x000fc40000000000 */
[----:B------:R-:W-:Y:S04]  /*12e30*/  STL.64 [R1+0x150], R20 ;  /* 0x0001501401007387 */ /* 0x000fe80000100a00 */
[----:B------:R0:W-:Y:S04]  /*12e40*/  STL.64 [R1+0x158], R22 ;  /* 0x0001581601007387 */ /* 0x0001e80000100a00 */
[----:B0-----:R-:W3:Y:S04]  /*12e50*/  LDL.LU.64 R22, [R1+0x1178] ;  /* 0x0011780001167983 */ /* 0x001ee80000300a00 */
[----:B------:R-:W3:Y:S04]  /*12e60*/  LDL.LU.64 R20, [R1+0x1170] ;  /* 0x0011700001147983 */ /* 0x000ee80000300a00 */
[----:B------:R-:W4:Y:S04]  /*12e70*/  LDL.LU.64 R18, [R1+0x1168] ;  /* 0x0011680001127983 */ /* 0x000f280000300a00 */
[----:B------:R-:W4:Y:S04]  /*12e80*/  LDL.LU.64 R16, [R1+0x1160] ;  /* 0x0011600001107983 */ /* 0x000f280000300a00 */
[----:B------:R0:W-:Y:S04]  /*12e90*/  STL.64 [R1+0x140], R12 ;  /* 0x0001400c01007387 */ /* 0x0001e80000100a00 */
[----:B------:R1:W-:Y:S04]  /*12ea0*/  STL.64 [R1+0x148], R14 ;  /* 0x0001480e01007387 */ /* 0x0003e80000100a00 */
[----:B0-----:R-:W4:Y:S04]  /*12eb0*/  LDL.LU.64 R12, [R1+0x130] ;  /* 0x00013000010c7983 */ /* 0x001f280000300a00 */
[----:B-1----:R-:W4:Y:S02]  /*12ec0*/  LDL.LU.64 R14, [R1+0x138] ;  /* 0x00013800010e7983 */ /* 0x002f240000300a00 */
[----:B----4-:R-:W-:-:S15]  /*12ed0*/  HMMA.16816.F32.BF16 R12, R16, R4, R12 ;  /* 0x00000004100c723c */ /* 0x010fde000004180c */
[----:B------:R-:W-:-:S08]  /*12ee0*/  NOP ;  /* 0x0000000000007918 */ /* 0x000fd00000000000 */
[----:B------:R0:W-:Y:S04]  /*12ef0*/  STL.64 [R1+0x130], R12 ;  /* 0x0001300c01007387 */ /* 0x0001e80000100a00 */
[----:B------:R1:W-:Y:S01]  /*12f00*/  STL.64 [R1+0x138], R14 ;  /* 0x0001380e01007387 */ /* 0x0003e20000100a00 */
[----:B0-----:R-:W-:Y:S02]  /*12f10*/  IMAD.MOV.U32 R12, RZ, RZ, R29 ;  /* 0x000000ffff0c7224 */ /* 0x001fe400078e001d */
[----:B-1----:R-:W-:Y:S02]  /*12f20*/  IMAD.MOV.U32 R14, RZ, RZ, R6 ;  /* 0x000000ffff0e7224 */ /* 0x002fe400078e0006 */
[----:B------:R-:W-:Y:S02]  /*12f30*/  IMAD.MOV.U32 R15, RZ, RZ, R2 ;  /* 0x000000ffff0f7224 */ /* 0x000fe400078e0002 */
[----:B------:R-:W-:-:S03]  /*12f40*/  IMAD.MOV.U32 R13, RZ, RZ, R7 ;  /* 0x000000ffff0d7224 */ /* 0x000fc600078e0007 */
[----:B------:R-:W-:Y:S04]  /*12f50*/  STL.64 [R1+0x1150], R14 ;  /* 0x0011500e01007387 */ /* 0x000fe80000100a00 */
[----:B------:R-:W-:Y:S04]  /*12f60*/  STL.64 [R1+0x1148], R12 ;  /* 0x0011480c01007387 */ /* 0x000fe80000100a00 */
[----:B------:R-:W0:Y:S04]  /*12f70*/  LDSM.16.MT88.4 R12, [R28+UR4+0x4000] ;  /* 0x004000041c0c783b */ /* 0x000e280008004200 */
[----:B------:R1:W-:Y:S01]  /*12f80*/  STL.64 [R1+0x1158], R8 ;  /* 0x0011580801007387 */ /* 0x0003e20000100a00 */
[----:B0-----:R-:W-:-:S02]  /*12f90*/  IMAD.MOV.U32 R2, RZ, RZ, R12 ;  /* 0x000000ffff027224 */ /* 0x001fc400078e000c */
[----:B------:R-:W-:Y:S02]  /*12fa0*/  IMAD.MOV.U32 R29, RZ, RZ, R13 ;  /* 0x000000ffff1d7224 */ /* 0x000fe400078e000d */
[----:B------:R-:W-:Y:S02]  /*12fb0*/  IMAD.MOV.U32 R7, RZ, RZ, R14 ;  /* 0x000000ffff077224 */ /* 0x000fe400078e000e */
[----:B------:R-:W-:Y:S02]  /*12fc0*/  IMAD.MOV.U32 R6, RZ, RZ, R15 ;  /* 0x000000ffff067224 */ /* 0x000fe400078e000f */
[----:B--2---:R-:W-:Y:S01]  /*12fd0*/  HMMA.16816.F32.BF16 R12, R16, R8, R24 ;  /* 0x00000008100c723c */ /* 0x004fe20000041818 */
[----:B-1----:R-:W3:Y:S04]  /*12fe0*/  LDL.LU.64 R8, [R1+0x110] ;  /* 0x0001100001087983 */ /* 0x002ee80000300a00 */
[----:B------:R-:W0:-:S15]  /*12ff0*/  LDSM.16.MT88.4 R24, [R28+UR4+0x4080] ;  /* 0x004080041c18783b */ /* 0x000e1e0008004200 */
[----:B------:R-:W-:-:S03]  /*13000*/  NOP ;  /* 0x0000000000007918 */ /* 0x000fc60000000000 */
[----:B------:R1:W-:Y:S04]  /*13010*/  STL.64 [R1+0x120], R12 ;  /* 0x0001200c01007387 */ /* 0x0003e80000100a00 */
[----:B------:R2:W-:Y:S04]  /*13020*/  STL.64 [R1+0x128], R14 ;  /* 0x0001280e01007387 */ /* 0x0005e80000100a00 */
[----:B------:R-:W3:Y:S04]  /*13030*/  LDL.LU.64 R10, [R1+0x118] ;  /* 0x00011800010a7983 */ /* 0x000ee80000300a00 */
[----:B-1----:R-:W4:Y:S04]  /*13040*/  LDL.LU.64 R12, [R1+0x100] ;  /* 0x00010000010c7983 */ /* 0x002f280000300a00 */
[----:B--2---:R-:W4:Y:S04]  /*13050*/  LDL.LU.64 R14, [R1+0x108] ;  /* 0x00010800010e7983 */ /* 0x004f280000300a00 */
[----:B------:R-:W2:Y:S04]  /*13060*/  LDL R19, [R1+0xe34] ;  /* 0x000e340001137983 */ /* 0x000ea80000100800 */
[----:B0-----:R-:W-:Y:S04]  /*13070*/  STL.64 [R1+0x10a0], R26 ;  /* 0x0010a01a01007387 */ /* 0x001fe80000100a00 */
[----:B------:R3:W-:Y:S02]  /*13080*/  STL.64 [R1+0x1098], R24 ;  /* 0x0010981801007387 */ /* 0x0007e40000100a00 */
[----:B---3--:R-:W-:Y:S02]  /*13090*/  HMMA.16816.F32.BF16 R24, R20, R4, R8 ;  /* 0x000000041418723c */ /* 0x008fe40000041808 */
[----:B------:R-:W0:-:S15]  /*130a0*/  LDSM.16.MT88.4 R8, [R28+UR4+0x4100] ;  /* 0x004100041c08783b */ /* 0x000e1e0008004200 */
[----:B------:R-:W-:-:S06]  /*130b0*/  NOP ;  /* 0x0000000000007918 */ /* 0x000fcc0000000000 */
[----:B------:R-:W-:Y:S04]  /*130c0*/  STL.64 [R1+0x110], R24 ;  /* 0x0001101801007387 */ /* 0x000fe80000100a00 */
[----:B------:R0:W-:Y:S02]  /*130d0*/  STL.64 [R1+0x118], R26 ;  /* 0x0001181a01007387 */ /* 0x0001e40000100a00 */
[----:B0-----:R-:W-:Y:S02]  /*130e0*/  IMAD.MOV.U32 R27, RZ, RZ, R8 ;  /* 0x000000ffff1b7224 */ /* 0x001fe400078e0008 */
[----:B------:R-:W-:Y:S02]  /*130f0*/  IMAD.MOV.U32 R26, RZ, RZ, R9 ;  /* 0x000000ffff1a7224 */ /* 0x000fe400078e0009 */
[----:B------:R-:W4:Y:S01]  /*13100*/  LDL.LU.64 R8, [R1+0x1158] ;  /* 0x0011580001087983 */ /* 0x000f220000300a00 */
[----:B------:R-:W-:-:S02]  /*13110*/  IMAD.MOV.U32 R25, RZ, RZ, R10 ;  /* 0x000000ffff197224 */ /* 0x000fc400078e000a */
[----:B------:R-:W-:Y:S01]  /*13120*/  IMAD.MOV.U32 R24, RZ, RZ, R11 ;  /* 0x000000ffff187224 */ /* 0x000fe200078e000b */
[----:B------:R-:W-:Y:S04]  /*13130*/  STL.64 [R1+0x1130], R26 ;  /* 0x0011301a01007387 */ /* 0x000fe80000100a00 */
[----:B------:R-:W-:Y:S04]  /*13140*/  STL.64 [R1+0x1128], R24 ;  /* 0x0011281801007387 */ /* 0x000fe80000100a00 */
[----:B------:R-:W0:Y:S02]  /*13150*/  LDSM.16.MT88.4 R24, [R28+UR4+0x4180] ;  /* 0x004180041c18783b */ /* 0x000e240008004200 */
[----:B0-----:R-:W-:-:S02]  /*13160*/  IMAD.MOV.U32 R10, RZ, RZ, R24 ;  /* 0x000000ffff0a7224 */ /* 0x001fc400078e0018 */
[----:B------:R-:W-:Y:S02]  /*13170*/  IMAD.MOV.U32 R11, RZ, RZ, R25 ;  /* 0x000000ffff0b7224 */ /* 0x000fe400078e0019 */
[----:B------:R-:W-:Y:S02]  /*13180*/  IMAD.MOV.U32 R3, RZ, RZ, R26 ;  /* 0x000000ffff037224 */ /* 0x000fe400078e001a */
[----:B------:R-:W-:Y:S02]  /*13190*/  IMAD.MOV.U32 R0, RZ, RZ, R27 ;  /* 0x000000ffff007224 */ /* 0x000fe400078e001b */
[----:B------:R-:W0:Y:S04]  /*131a0*/  LDSM.16.MT88.4 R24, [R28+UR4+0x4200] ;  /* 0x004200041c18783b */ /* 0x000e280008004200 */
[----:B------:R-:W-:Y:S04]  /*131b0*/  STL.64 [R1+0x1140], R10 ;  /* 0x0011400a01007387 */ /* 0x000fe80000100a00 */
[----:B0-----:R-:W-:Y:S04]  /*131c0*/  STL.64 [R1+0x80], R24 ;  /* 0x0000801801007387 */ /* 0x001fe80000100a00 */
[----:B------:R-:W-:Y:S01]  /*131d0*/  STL.64 [R1+0x88], R26 ;  /* 0x0000881a01007387 */ /* 0x000fe20000100a00 */
[----:B----4-:R-:W-:Y:S06]  /*131e0*/  HMMA.16816.F32.BF16 R12, R20, R8, R12 ;  /* 0x00000008140c723c */ /* 0x010fec000004180c */
[----:B------:R0:W-:-:S15]  /*131f0*/  STL.64 [R1+0x1138], R8 ;  /* 0x0011380801007387 */ /* 0x0001de0000100a00 */
[----:B------:R-:W-:-:S02]  /*13200*/  NOP ;  /* 0x0000000000007918 */ /* 0x000fc40000000000 */
[----:B------:R-:W-:Y:S04]  /*13210*/  STL.64 [R1+0x100], R12 ;  /* 0x0001000c01007387 */ /* 0x000fe80000100a00 */
[----:B------:R-:W-:Y:S04]  /*13220*/  STL.64 [R1+0x108], R14 ;  /* 0x0001080e01007387 */ /* 0x000fe80000100a00 */
[----:B------:R-:W1:Y:S04]  /*13230*/  LDSM.16.MT88.4 R12, [R28+UR4+0x4280] ;  /* 0x004280041c0c783b */ /* 0x000e680008004200 */
[----:B0-----:R-:W3:Y:S04]  /*13240*/  LDL.LU.64 R8, [R1+0xf0] ;  /* 0x0000f00001087983 */ /* 0x001ee80000300a00 */
[----:B------:R-:W3:Y:S04]  /*13250*/  LDL.LU.64 R10, [R1+0xf8] ;  /* 0x0000f800010a7983 */ /* 0x000ee80000300a00 */
[----:B------:R-:W4:Y:S04]  /*13260*/  LDL.LU.64 R24, [R1+0xe0] ;  /* 0x0000e00001187983 */ /* 0x000f280000300a00 */
[----:B------:R-:W4:Y:S01]  /*13270*/  LDL.LU.64 R26, [R1+0xe8] ;  /* 0x0000e800011a7983 */ /* 0x000f220000300a00 */
[----:B-1----:R-:W-:-:S02]  /*13280*/  IMAD.MOV.U32 R20, RZ, RZ, R12 ;  /* 0x000000ffff147224 */ /* 0x002fc400078e000c */
[----:B------:R-:W-:Y:S02]  /*13290*/  IMAD.MOV.U32 R18, RZ, RZ, R13 ;  /* 0x000000ffff127224 */ /* 0x000fe400078e000d */
[----:B------:R-:W-:Y:S02]  /*132a0*/  IMAD.MOV.U32 R17, RZ, RZ, R14 ;  /* 0x000000ffff117224 */ /* 0x000fe400078e000e */
[----:B------:R-:W-:Y:S02]  /*132b0*/  IMAD.MOV.U32 R16, RZ, RZ, R15 ;  /* 0x000000ffff107224 */ /* 0x000fe400078e000f */
[----:B------:R-:W0:Y:S04]  /*132c0*/  LDSM.16.MT88.4 R12, [R28+UR4+0x4300] ;  /* 0x004300041c0c783b */ /* 0x000e280008004200 */
[----:B0-----:R-:W-:Y:S04]  /*132d0*/  STL.64 [R1+0x50], R12 ;  /* 0x0000500c01007387 */ /* 0x001fe80000100a00 */
[----:B------:R-:W-:Y:S04]  /*132e0*/  STL.64 [R1+0x58], R14 ;  /* 0x0000580e01007387 */ /* 0x000fe80000100a00 */
[----:B------:R-:W0:Y:S04]  /*132f0*/  LDSM.16.MT88.4 R12, [R28+UR4+0x4380] ;  /* 0x004380041c0c783b */ /* 0x000e280008004200 */
[----:B0-----:R-:W-:Y:S04]  /*13300*/  STL.64 [R1+0x40], R12 ;  /* 0x0000400c01007387 */ /* 0x001fe80000100a00 */
[----:B------:R0:W-:Y:S04]  /*13310*/  STL.64 [R1+0x48], R14 ;  /* 0x0000480e01007387 */ /* 0x0001e80000100a00 */
[----:B0-----:R-:W3:Y:S04]  /*13320*/  LDL.LU.64 R14, [R1+0x1150] ;  /* 0x00115000010e7983 */ /* 0x001ee80000300a00 */
[----:B------:R-:W3:Y:S04]  /*13330*/  LDL.LU.64 R12, [R1+0x1148] ;  /* 0x00114800010c7983 */ /* 0x000ee80000300a00 */
[----:B------:R0:W-:Y:S01]  /*13340*/  STL [R1+0xe38], R28 ;  /* 0x000e381c01007387 */ /* 0x0001e20000100800 */
[----:B---3--:R-:W-:-:S15]  /*13350*/  HMMA.16816.F32.BF16 R8, R12, R4, R8 ;  /* 0x000000040c08723c */ /* 0x008fde0000041808 */
[----:B------:R-:W-:-:S08]  /*13360*/  NOP ;  /* 0x0000000000007918 */ /* 0x000fd00000000000 */
[----:B------:R-:W-:Y:S04]  /*13370*/  STL.64 [R1+0xf0], R8 ;  /* 0x0000f00801007387 */ /* 0x000fe80000100a00 */
[----:B------:R-:W-:Y:S01]  /*13380*/  STL [R1+0xf8], R10 ;  /* 0x0000f80a01007387 */ /* 0x000fe20000100800 */
[----:B0-----:R-:W-:-:S03]  /*13390*/  IMAD.MOV.U32 R28, RZ, RZ, R11 ;  /* 0x000000ffff1c7224 */ /* 0x001fc600078e000b */
[----:B--2---:R-:W0:Y:S04]  /*133a0*/  LDSM.16.MT88.4 R8, [R19+UR4+0x4000] ;  /* 0x004000041308783b */ /* 0x004e280008004200 */
[----:B------:R-:W-:Y:S04]  /*133b0*/  STL [R1+0xff0], R28 ;  /* 0x000ff01c01007387 */ /* 0x000fe80000100800 */
[----:B0-----:R-:W-:Y:S04]  /*133c0*/  STL.64 [R1+0x30], R8 ;  /* 0x0000300801007387 */ /* 0x001fe80000100a00 */
[----:B------:R-:W-:Y:S04]  /*133d0*/  STL.64 [R1+0x38], R10 ;  /* 0x0000380a01007387 */ /* 0x000fe80000100a00 */
[----:B------:R-:W0:Y:S04]  /*133e0*/  LDSM.16.MT88.4 R8, [R19+UR4+0x4080] ;  /* 0x004080041308783b */ /* 0x000e280008004200 */
[----:B0-----:R-:W-:Y:S04]  /*133f0*/  STL.64 [R1+0x20], R8 ;  /* 0x0000200801007387 */ /* 0x001fe80000100a00 */
[----:B------:R-:W-:Y:S01]  /*13400*/  STL [R1+0x28], R10 ;  /* 0x0000280a01007387 */ /* 0x000fe20000100800 */
[----:B------:R-:W-:-:S03]  /*13410*/  IMAD.MOV.U32 R28, RZ, RZ, R11 ;  /* 0x000000ffff1c7224 */ /* 0x000fc600078e000b */
[----:B------:R-:W0:Y:S04]  /*13420*/  LDSM.16.MT88.4 R8, [R19+UR4+0x4100] ;  /* 0x004100041308783b */ /* 0x000e280008004200 */
[----:B------:R-:W-:Y:S04]  /*13430*/  STL [R1+0xff4], R28 ;  /* 0x000ff41c01007387 */ /* 0x000fe80000100800 */
[----:B0-----:R-:W-:Y:S04]  /*13440*/  STL.64 [R1+0x10], R8 ;  /* 0x0000100801007387 */ /* 0x001fe80000100a00 */
[----:B------:R0:W-:Y:S04]  /*13450*/  STL.64 [R1+0x18], R10 ;  /* 0x0000180a01007387 */ /* 0x0001e80000100a00 */
[----:B0-----:R-:W2:Y:S04]  /*13460*/  LDL.LU.64 R10, [R1+0x1140] ;  /* 0x00114000010a7983 */ /* 0x001ea80000300a00 */
[----:B------:R-:W4:Y:S02]  /*13470*/  LDL.LU.64 R8, [R1+0x1138] ;  /* 0x0011380001087983 */ /* 0x000f240000300a00 */
[----:B----4-:R-:W-:Y:S02]  /*13480*/  HMMA.16816.F32.BF16 R12, R12, R8, R24 ;  /* 0x000000080c0c723c */ /* 0x010fe40000041818 */
[----:B------:R-:W3:Y:S04]  /*13490*/  LDL.LU.64 R26, [R1+0x1130] ;  /* 0x00113000011a7983 */ /* 0x000ee80000300a00 */
[----:B------:R-:W4:-:S15]  /*134a0*/  LDL.LU.64 R24, [R1+0x1128] ;  /* 0x0011280001187983 */ /* 0x000f1e0000300a00 */
[----:B------:R-:W-:-:S02]  /*134b0*/  NOP ;  /* 0x0000000000007918 */ /* 0x000fc40000000000 */
[----:B------:R-:W-:Y:S04]  /*134c0*/  STL.64 [R1+0xe0], R12 ;  /* 0x0000e00c01007387 */ /* 0x000fe80000100a00 */
[----:B------:R-:W-:Y:S04]  /*134d0*/  STL.64 [R1+0xe8], R14 ;  /* 0x0000e80e01007387 */ /* 0x000fe80000100a00 */
[----:B------:R-:W0:Y:S04]  /*134e0*/  LDSM.16.MT88.4 R12, [R19+UR4+0x4180] ;  /* 0x00418004130c783b */ /* 0x000e280008004200 */
[----:B0-----:R-:W-:Y:S04]  /*134f0*/  STL.64 [R1], R12 ;  /* 0x0000000c01007387 */ /* 0x001fe80000100a00 */
[----:B------:R-:W-:Y:S01]  /*13500*/  STL [R1+0x8], R14 ;  /* 0x0000080e01007387 */ /* 0x000fe20000100800 */
[----:B------:R-:W-:-:S03]  /*13510*/  IMAD.MOV.U32 R28, RZ, RZ, R15 ;  /* 0x000000ffff1c7224 */ /* 0x000fc600078e000f */
[----:B------:R-:W0:Y:S04]  /*13520*/  LDSM.16.MT88.4 R12, [R19+UR4+0x4200] ;  /* 0x00420004130c783b */ /* 0x000e280008004200 */
[----:B0-----:R0:W-:Y:S04]  /*13530*/  STL.64 [R1+0xee8], R14 ;  /* 0x000ee80e01007387 */ /* 0x0011e80000100a00 */
[----:B------:R1:W-:Y:S01]  /*13540*/  STL.64 [R1+0xee0], R12 ;  /* 0x000ee00c01007387 */ /* 0x0003e20000100a00 */
[----:B0-----:R-:W-:Y:S02]  /*13550*/  IMAD.MOV.U32 R14, RZ, RZ, R17 ;  /* 0x000000ffff0e7224 */ /* 0x001fe400078e0011 */
[----:B-1----:R-:W-:-:S02]  /*13560*/  IMAD.MOV.U32 R13, RZ, RZ, R18 ;  /* 0x000000ffff0d7224 */ /* 0x002fc400078e0012 */
[----:B------:R-:W-:Y:S02]  /*13570*/  IMAD.MOV.U32 R15, RZ, RZ, R16 ;  /* 0x000000ffff0f7224 */ /* 0x000fe400078e0010 */
[----:B------:R-:W0:Y:S01]  /*13580*/  LDSM.16.MT88.4 R16, [R19+UR4+0x4280] ;  /* 0x004280041310783b */ /* 0x000e220008004200 */
[----:B------:R-:W-:-:S03]  /*13590*/  IMAD.MOV.U32 R12, RZ, RZ, R20 ;  /* 0x000000ffff0c7224 */ /* 0x000fc600078e0014 */
[----:B------:R-:W-:Y:S04]  /*135a0*/  STL.64 [R1+0x1000], R14 ;  /* 0x0010000e01007387 */ /* 0x000fe80000100a00 */
[----:B------:R-:W-:Y:S04]  /*135b0*/  STL.64 [R1+0xff8], R12 ;  /* 0x000ff80c01007387 */ /* 0x000fe80000100a00 */
[----:B0-----:R-:W-:Y:S04]  /*135c0*/  STL.64 [R1+0xec8], R18 ;  /* 0x000ec81201007387 */ /* 0x001fe80000100a00 */
[----:B------:R0:W-:Y:S04]  /*135d0*/  STL.64 [R1+0xec0], R16 ;  /* 0x000ec01001007387 */ /* 0x0001e80000100a00 */
[----:B0-----:R-:W2:Y:S04]  /*135e0*/  LDL.LU R16, [R1+0x200] ;  /* 0x0002000001107983 */ /* 0x001ea80000300800 */
[----:B------:R-:W2:Y:S04]  /*135f0*/  LDL.LU R17, [R1+0x204] ;  /* 0x0002040001117983 */ /* 0x000ea80000300800 */
[----:B------:R-:W3:Y:S04]  /*13600*/  LDL.LU R18, [R1+0x208] ;  /* 0x0002080001127983 */ /* 0x000ee80000300800 */
[----:B------:R-:W3:Y:S04]  /*13610*/  LDL.LU R19, [R1+0x20c] ;  /* 0x00020c0001137983 */ /* 0x000ee80000300800 */
[----:B---3--:R-:W-:Y:S04]  /*13620*/  STL.64 [R1+0x1010], R18 ;  /* 0x0010101201007387 */ /* 0x008fe80000100a00 */
[----:B--2---:R0:W-:Y:S04]  /*13630*/  STL.64 [R1+0x1008], R16 ;  /* 0x0010081001007387 */ /* 0x0041e80000100a00 */
[----:B0-----:R-:W2:Y:S04]  /*13640*/  LDL.LU R16, [R1+0x230] ;  /* 0x0002300001107983 */ /* 0x001ea80000300800 */
[----:B------:R-:W2:Y:S04]  /*13650*/  LDL.LU R17, [R1+0x234] ;  /* 0x0002340001117983 */ /* 0x000ea80000300800 */
[----:B------:R-:W3:Y:S04]  /*13660*/  LDL.LU R18, [R1+0x238] ;  /* 0x0002380001127983 */ /* 0x000ee80000300800 */
[----:B------:R-:W3:Y:S04]  /*13670*/  LDL.LU R19, [R1+0x23c] ;  /* 0x00023c0001137983 */ /* 0x000ee80000300800 */
[----:B---3--:R0:W-:Y:S04]  /*13680*/  STL.64 [R1+0x1020], R18 ;  /* 0x0010201201007387 */ /* 0x0081e80000100a00 */
[----:B--2---:R1:W-:Y:S01]  /*13690*/  STL.64 [R1+0x1018], R16 ;  /* 0x0010181001007387 */ /* 0x0043e20000100a00 */
[----:B0-----:R-:W-:-:S02]  /*136a0*/  IMAD.MOV.U32 R18, RZ, RZ, R3 ;  /* 0x000000ffff127224 */ /* 0x001fc400078e0003 */
[----:B-1----:R-:W-:Y:S02]  /*136b0*/  IMAD.MOV.U32 R16, RZ, RZ, R10 ;  /* 0x000000ffff107224 */ /* 0x002fe400078e000a */
[----:B------:R-:W-:Y:S01]  /*136c0*/  IMAD.MOV.U32 R19, RZ, RZ, R0 ;  /* 0x000000ffff137224 */ /* 0x000fe200078e0000 */
[----:B------:R-:W2:Y:S01]  /*136d0*/  LDL.LU R10, [R1+0x1124] ;  /* 0x00112400010a7983 */ /* 0x000ea20000300800 */
[----:B------:R-:W-:-:S03]  /*136e0*/  IMAD.MOV.U32 R17, RZ, RZ, R11 ;  /* 0x000000ffff117224 */ /* 0x000fc600078e000b */
[----:B------:R-:W3:Y:S04]  /*136f0*/  LDL.LU R11, [R1+0x1120] ;  /* 0x00112000010b7983 */ /* 0x000ee80000300800 */
[----:B------:R-:W2:Y:S04]  /*13700*/  LDL.LU R3, [R1+0x111c] ;  /* 0x00111c0001037983 */ /* 0x000ea80000300800 */
[----:B------:R-:W3:Y:S04]  /*13710*/  LDL.LU R0, [R1+0x1118] ;  /* 0x0011180001007983 */ /* 0x000ee80000300800 */
[----:B------:R-:W-:Y:S04]  /*13720*/  STL.64 [R1+0x1050], R18 ;  /* 0x0010501201007387 */ /* 0x000fe80000100a00 */
[----:B------:R-:W-:Y:S04]  /*13730*/  STL.64 [R1+0x1048], R16 ;  /* 0x0010481001007387 */ /* 0x000fe80000100a00 */
[----:B------:R-:W4:Y:S04]  /*13740*/  LDL.LU R12, [R1+0x220] ;  /* 0x00022000010c7983 */ /* 0x000f280000300800 */
[----:B------:R-:W4:Y:S04]  /*13750*/  LDL.LU R13, [R1+0x224] ;  /* 0x00022400010d7983 */ /* 0x000f280000300800 */
[----:B------:R-:W2:Y:S04]  /*13760*/  LDL.LU R14, [R1+0x228] ;  /* 0x00022800010e7983 */ /* 0x000ea80000300800 */
[----:B------:R-:W2:Y:S04]  /*13770*/  LDL.LU R15, [R1+0x22c] ;  /* 0x00022c00010f7983 */ /* 0x000ea80000300800 */
[----:B--2---:R-:W-:Y:S04]  /*13780*/  STL.64 [R1+0x1030], R14 ;  /* 0x0010300e01007387 */ /* 0x004fe80000100a00 */
[----:B----4-:R0:W-:Y:S04]  /*13790*/  STL.64 [R1+0x1028], R12 ;  /* 0x0010280c01007387 */ /* 0x0101e80000100a00 */
[----:B0-----:R-:W2:Y:S04]  /*137a0*/  LDL.LU R12, [R1+0x240] ;  /* 0x00024000010c7983 */ /* 0x001ea80000300800 */
[----:B------:R-:W2:Y:S04]  /*137b0*/  LDL.LU R13, [R1+0x244] ;  /* 0x00024400010d7983 */ /* 0x000ea80000300800 */
[----:B------:R-:W4:Y:S04]  /*137c0*/  LDL.LU R14, [R1+0x248] ;  /* 0x00024800010e7983 */ /* 0x000f280000300800 */
[----:B------:R-:W4:Y:S01]  /*137d0*/  LDL.LU R15, [R1+0x24c] ;  /* 0x00024c00010f7983 */ /* 0x000f220000300800 */
[----:B------:R-:W-:-:S02]  /*137e0*/  IMAD.MOV.U32 R18, RZ, RZ, R25 ;  /* 0x000000ffff127224 */ /* 0x000fc400078e0019 */
[----:B------:R-:W-:Y:S02]  /*137f0*/  IMAD.MOV.U32 R19, RZ, RZ, R24 ;  /* 0x000000ffff137224 */ /* 0x000fe400078e0018 */
[----:B------:R-:W-:Y:S02]  /*13800*/  IMAD.MOV.U32 R16, RZ, RZ, R27 ;  /* 0x000000ffff107224 */ /* 0x000fe400078e001b */
[----:B------:R-:W-:Y:S01]  /*13810*/  IMAD.MOV.U32 R17, RZ, RZ, R26 ;  /* 0x000000ffff117224 */ /* 0x000fe200078e001a */
[----:B------:R-:W-:Y:S04]  /*13820*/  STL.64 [R1+0x1080], R18 ;  /* 0x0010801201007387 */ /* 0x000fe80000100a00 */
[----:B------:R-:W-:Y:S04]  /*13830*/  STL.64 [R1+0x1078], R16 ;  /* 0x0010781001007387 */ /* 0x000fe80000100a00 */
[----:B----4-:R-:W-:Y:S04]  /*13840*/  STL.64 [R1+0x1040], R14 ;  /* 0x0010400e01007387 */ /* 0x010fe80000100a00 */
[----:B--2---:R0:W-:Y:S04]  /*13850*/  STL.64 [R1+0x1038], R12 ;  /* 0x0010380c01007387 */ /* 0x0041e80000100a00 */
[----:B0-----:R-:W2:Y:S04]  /*13860*/  LDL.LU R12, [R1+0x250] ;  /* 0x00025000010c7983 */ /* 0x001ea80000300800 */
[----:B------:R-:W2:Y:S04]  /*13870*/  LDL.LU R13, [R1+0x254] ;  /* 0x00025400010d7983 */ /* 0x000ea80000300800 */
[----:B------:R-:W4:Y:S04]  /*13880*/  LDL.LU R14, [R1+0x258] ;  /* 0x00025800010e7983 */ /* 0x000f280000300800 */
[----:B------:R-:W4:Y:S04]  /*13890*/  LDL.LU R15, [R1+0x25c] ;  /* 0x00025c00010f7983 */ /* 0x000f280000300800 */
[----:B------:R-:W2:Y:S04]  /*138a0*/  LDL.LU R16, [R1+0x270] ;  /* 0x0002700001107983 */ /* 0x000ea80000300800 */
[----:B------:R-:W2:Y:S04]  /*138b0*/  LDL.LU R17, [R1+0x274] ;  /* 0x0002740001117983 */ /* 0x000ea80000300800 */
[----:B------:R-:W4:Y:S04]  /*138c0*/  LDL.LU R18, [R1+0x278] ;  /* 0x0002780001127983 */ /* 0x000f280000300800 */
[----:B------:R-:W4:Y:S01]  /*138d0*/  LDL.LU R19, [R1+0x27c] ;  /* 0x00027c0001137983 */ /* 0x000f220000300800 */
[----:B------:R-:W-:-:S02]  /*138e0*/  IMAD.MOV.U32 R24, RZ, RZ, R2 ;  /* 0x000000ffff187224 */ /* 0x000fc400078e0002 */
[----:B------:R-:W-:Y:S02]  /*138f0*/  IMAD.MOV.U32 R26, RZ, RZ, R7 ;  /* 0x000000ffff1a7224 */ /* 0x000fe400078e0007 */
[----:B------:R-:W-:Y:S01]  /*13900*/  IMAD.MOV.U32 R27, RZ, RZ, R6 ;  /* 0x000000ffff1b7224 */ /* 0x000fe200078e0006 */
[----:B------:R-:W2:Y:S01]  /*13910*/  LDL.LU R2, [R1+0x1114] ;  /* 0x0011140001027983 */ /* 0x000ea20000300800 */
[----:B------:R-:W-:-:S03]  /*13920*/  IMAD.MOV.U32 R25, RZ, RZ, R29 ;  /* 0x000000ffff197224 */ /* 0x000fc600078e001d */
[----:B------:R-:W2:Y:S04]  /*13930*/  LDL.LU R29, [R1+0x1110] ;  /* 0x00111000011d7983 */ /* 0x000ea80000300800 */
[----:B------:R-:W2:Y:S04]  /*13940*/  LDL.LU R7, [R1+0x110c] ;  /* 0x00110c0001077983 */ /* 0x000ea80000300800 */
[----:B------:R-:W2:Y:S04]  /*13950*/  LDL.LU R6, [R1+0x1108] ;  /* 0x0011080001067983 */ /* 0x000ea80000300800 */
[----:B------:R-:W-:Y:S04]  /*13960*/  STL.64 [R1+0x10d0], R26 ;  /* 0x0010d01a01007387 */ /* 0x000fe80000100a00 */
[----:B------:R3:W-:Y:S02]  /*13970*/  STL.64 [R1+0x10c8], R24 ;  /* 0x0010c81801007387 */ /* 0x0007e40000100a00 */
[----:B---3--:R-:W-:-:S02]  /*13980*/  IMAD.MOV.U32 R24, RZ, RZ, R0 ;  /* 0x000000ffff187224 */ /* 0x008fc400078e0000 */
[----:B------:R-:W-:Y:S01]  /*13990*/  IMAD.MOV.U32 R25, RZ, RZ, R3 ;  /* 0x000000ffff197224 */ /* 0x000fe200078e0003 */
[----:B------:R-:W3:Y:S04]  /*139a0*/  LDL.LU R0, [R1+0x1104] ;  /* 0x0011040001007983 */ /* 0x000ee80000300800 */
[----:B------:R-:W3:Y:S01]  /*139b0*/  LDL.LU R3, [R1+0x1100] ;  /* 0x0011000001037983 */ /* 0x000ee20000300800 */
[----:B------:R-:W-:Y:S02]  /*139c0*/  IMAD.MOV.U32 R26, RZ, RZ, R11 ;  /* 0x000000ffff1a7224 */ /* 0x000fe400078e000b */
[----:B------:R-:W-:Y:S01]  /*139d0*/  IMAD.MOV.U32 R27, RZ, RZ, R10 ;  /* 0x000000ffff1b7224 */ /* 0x000fe200078e000a */
[----:B------:R-:W3:Y:S04]  /*139e0*/  LDL.LU R11, [R1+0x10fc] ;  /* 0x0010fc00010b7983 */ /* 0x000ee80000300800 */
[----:B------:R-:W3:Y:S04]  /*139f0*/  LDL.LU R10, [R1+0x10f8] ;  /* 0x0010f800010a7983 */ /* 0x000ee80000300800 */
[----:B------:R-:W3:Y:S04]  /*13a00*/  LDL.LU.64 R20, [R1+0xd0] ;  /* 0x0000d00001147983 */ /* 0x000ee80000300a00 */
[----:B------:R-:W3:Y:S04]  /*13a10*/  LDL.LU.64 R22, [R1+0xd8] ;  /* 0x0000d80001167983 */ /* 0x000ee80000300a00 */
[----:B----4-:R-:W-:Y:S04]  /*13a20*/  STL.64 [R1+0x1090], R18 ;  /* 0x0010901201007387 */ /* 0x010fe80000100a00 */
[----:B--2---:R0:W-:Y:S04]  /*13a30*/  STL.64 [R1+0x1088], R16 ;  /* 0x0010881001007387 */ /* 0x0041e80000100a00 */
[----:B0-----:R-:W2:Y:S04]  /*13a40*/  LDL.LU R16, [R1+0x290] ;  /* 0x0002900001107983 */ /* 0x001ea80000300800 */
[----:B------:R-:W2:Y:S04]  /*13a50*/  LDL.LU R17, [R1+0x294] ;  /* 0x0002940001117983 */ /* 0x000ea80000300800 */
[----:B------:R-:W4:Y:S04]  /*13a60*/  LDL.LU R18, [R1+0x298] ;  /* 0x0002980001127983 */ /* 0x000f280000300800 */
[----:B------:R-:W4:Y:S04]  /*13a70*/  LDL.LU R19, [R1+0x29c] ;  /* 0x00029c0001137983 */ /* 0x000f280000300800 */
        /* <DEDUP_REMOVED lines=11> */
[----:B------:R-:W4:Y:S01]  /*13b30*/  LDL.LU R19, [R1+0x2bc] ;  /* 0x0002bc0001137983 */ /* 0x000f220000300800 */
[----:B---3--:R-:W-:Y:S03]  /*13b40*/  HMMA.16816.F32.BF16 R20, R24, R4, R20 ;  /* 0x000000041814723c */ /* 0x008fe60000041814 */
[----:B----4-:R-:W-:Y:S04]  /*13b50*/  STL.64 [R1+0x10e0], R18 ;  /* 0x0010e01201007387 */ /* 0x010fe80000100a00 */
[----:B--2---:R-:W-:Y:S04]  /*13b60*/  STL.64 [R1+0x10d8], R16 ;  /* 0x0010d81001007387 */ /* 0x004fe80000100a00 */
[----:B------:R-:W-:Y:S04]  /*13b70*/  STL.64 [R1+0x1060], R14 ;  /* 0x0010600e01007387 */ /* 0x000fe80000100a00 */
[----:B------:R0:W-:Y:S04]  /*13b80*/  STL.64 [R1+0x1058], R12 ;  /* 0x0010580c01007387 */ /* 0x0001e80000100a00 */
[----:B0-----:R-:W2:Y:S04]  /*13b90*/  LDL.LU R12, [R1+0x260] ;  /* 0x00026000010c7983 */ /* 0x001ea80000300800 */
[----:B------:R-:W2:Y:S04]  /*13ba0*/  LDL.LU R13, [R1+0x264] ;  /* 0x00026400010d7983 */ /* 0x000ea80000300800 */
[----:B------:R-:W3:Y:S04]  /*13bb0*/  LDL.LU R14, [R1+0x268] ;  /* 0x00026800010e7983 */ /* 0x000ee80000300800 */
[----:B------:R-:W3:Y:S04]  /*13bc0*/  LDL.LU R15, [R1+0x26c] ;  /* 0x00026c00010f7983 */ /* 0x000ee80000300800 */
[----:B------:R-:W4:Y:S04]  /*13bd0*/  LDL.LU.64 R16, [R1+0x300] ;  /* 0x0003000001107983 */ /* 0x000f280000300a00 */
[----:B------:R-:W4:Y:S04]  /*13be0*/  LDL.LU.64 R18, [R1+0x308] ;  /* 0x0003080001127983 */ /* 0x000f280000300a00 */
[----:B---3--:R-:W-:Y:S04]  /*13bf0*/  STL.64 [R1+0x1070], R14 ;  /* 0x0010700e01007387 */ /* 0x008fe80000100a00 */
[----:B--2---:R0:W-:Y:S02]  /*13c00*/  STL.64 [R1+0x1068], R12 ;  /* 0x0010680c01007387 */ /* 0x0041e40000100a00 */
[----:B0-----:R-:W-:-:S02]  /*13c10*/  IMAD.MOV.U32 R12, RZ, RZ, R10 ;  /* 0x000000ffff0c7224 */ /* 0x001fc400078e000a */
[----:B------:R-:W-:Y:S01]  /*13c20*/  IMAD.MOV.U32 R13, RZ, RZ, R11 ;  /* 0x000000ffff0d7224 */ /* 0x000fe200078e000b */
[----:B------:R-:W2:Y:S04]  /*13c30*/  LDL.LU R10, [R1+0x10f4] ;  /* 0x0010f400010a7983 */ /* 0x000ea80000300800 */
[----:B------:R-:W2:Y:S04]  /*13c40*/  LDL.LU R11, [R1+0x10f0] ;  /* 0x0010f000010b7983 */ /* 0x000ea80000300800 */
[----:B------:R-:W-:Y:S04]  /*13c50*/  STL [R1+0xd0], R20 ;  /* 0x0000d01401007387 */ /* 0x000fe80000100800 */
[----:B------:R-:W-:Y:S04]  /*13c60*/  STL [R1+0xd8], R22 ;  /* 0x0000d81601007387 */ /* 0x000fe80000100800 */
[----:B------:R-:W3:Y:S01]  /*13c70*/  LDL R5, [R1+0xe34] ;  /* 0x000e340001057983 */ /* 0x000ee20000100800 */
[----:B------:R-:W-:-:S02]  /*13c80*/  IMAD.MOV.U32 R14, RZ, RZ, R3 ;  /* 0x000000ffff0e7224 */ /* 0x000fc400078e0003 */
[----:B------:R-:W-:Y:S02]  /*13c90*/  IMAD.MOV.U32 R15, RZ, RZ, R0 ;  /* 0x000000ffff0f7224 */ /* 0x000fe400078e0000 */
[----:B------:R-:W-:Y:S02]  /*13ca0*/  IMAD.MOV.U32 R0, RZ, RZ, R21 ;  /* 0x000000ffff007224 */ /* 0x000fe400078e0015 */
[----:B------:R-:W-:Y:S01]  /*13cb0*/  IMAD.MOV.U32 R3, RZ, RZ, R23 ;  /* 0x000000ffff037224 */ /* 0x000fe200078e0017 */
[----:B----4-:R-:W-:Y:S01]  /*13cc0*/  HMMA.16816.F32.BF16 R24, R24, R8, R16 ;  /* 0x000000081818723c */ /* 0x010fe20000041810 */
[----:B---3--:R-:W0:Y:S04]  /*13cd0*/  LDSM.16.MT88.4 R20, [R5+UR4+0x4300] ;  /* 0x004300040514783b */ /* 0x008e280008004200 */
[----:B0-----:R-:W-:Y:S04]  /*13ce0*/  STL.64 [R1+0xea8], R22 ;  /* 0x000ea81601007387 */ /* 0x001fe80000100a00 */
[----:B------:R0:W-:Y:S02]  /*13cf0*/  STL.64 [R1+0xea0], R20 ;  /* 0x000ea01401007387 */ /* 0x0001e40000100a00 */
[----:B0-----:R-:W-:-:S02]  /*13d00*/  IMAD.MOV.U32 R20, RZ, RZ, R6 ;  /* 0x000000ffff147224 */ /* 0x001fc400078e0006 */
[----:B------:R-:W-:Y:S01]  /*13d10*/  IMAD.MOV.U32 R21, RZ, RZ, R7 ;  /* 0x000000ffff157224 */ /* 0x000fe200078e0007 */
[----:B------:R-:W3:Y:S04]  /*13d20*/  LDL.LU R6, [R1+0x10ec] ;  /* 0x0010ec0001067983 */ /* 0x000ee80000300800 */
[----:B------:R-:W3:Y:S04]  /*13d30*/  LDL.LU R7, [R1+0x10e8] ;  /* 0x0010e80001077983 */ /* 0x000ee80000300800 */
[----:B------:R-:W3:Y:S04]  /*13d40*/  LDL.LU.64 R18, [R1+0x10e0] ;  /* 0x0010e00001127983 */ /* 0x000ee80000300a00 */
[----:B------:R-:W3:Y:S01]  /*13d50*/  LDL.LU.64 R16, [R1+0x10d8] ;  /* 0x0010d80001107983 */ /* 0x000ee20000300a00 */
[----:B------:R-:W-:-:S03]  /*13d60*/  IMAD.MOV.U32 R23, RZ, RZ, R2 ;  /* 0x000000ffff177224 */ /* 0x000fc600078e0002 */
[----:B------:R-:W-:Y:S04]  /*13d70*/  STL.64 [R1+0x70], R24 ;  /* 0x0000701801007387 */ /* 0x000fe80000100a00 */
[----:B------:R0:W-:Y:S01]  /*13d80*/  STL [R1+0x78], R26 ;  /* 0x0000781a01007387 */ /* 0x0001e20000100800 */
[----:B------:R-:W-:-:S03]  /*13d90*/  IMAD.MOV.U32 R2, RZ, RZ, R27 ;  /* 0x000000ffff027224 */ /* 0x000fc600078e001b */
[----:B0-----:R-:W3:Y:S04]  /*13da0*/  LDL.LU.64 R26, [R1+0x10d0] ;  /* 0x0010d000011a7983 */ /* 0x001ee80000300a00 */
[----:B------:R-:W3:Y:S01]  /*13db0*/  LDL.LU.64 R24, [R1+0x10c8] ;  /* 0x0010c80001187983 */ /* 0x000ee20000300a00 */
[----:B------:R-:W-:Y:S01]  /*13dc0*/  IMAD.MOV.U32 R22, RZ, RZ, R29 ;  /* 0x000000ffff167224 */ /* 0x000fe200078e001d */
[----:B---3--:R-:W-:-:S15]  /*13dd0*/  HMMA.16816.F32.BF16 R16, R24, R6, R16 ;  /* 0x000000061810723c */ /* 0x008fde0000041810 */
[----:B------:R-:W-:-:S08]  /*13de0*/  NOP ;  /* 0x0000000000007918 */ /* 0x000fd00000000000 */
[----:B------:R-:W-:Y:S04]  /*13df0*/  STL.64 [R1+0x2b0], R16 ;  /* 0x0002b01001007387 */ /* 0x000fe80000100a00 */
[----:B------:R0:W-:Y:S01]  /*13e00*/  STL.64 [R1+0x2b8], R18 ;  /* 0x0002b81201007387 */ /* 0x0001e20000100a00 */
[----:B------:R-:W-:-:S03]  /*13e10*/  IMAD.MOV.U32 R29, RZ, RZ, R16 ;  /* 0x000000ffff1d7224 */ /* 0x000fc600078e0010 */
[----:B0-----:R-:W2:Y:S04]  /*13e20*/  LDL.LU.64 R18, [R1+0x10c0] ;  /* 0x0010c00001127983 */ /* 0x001ea80000300a00 */
[----:B------:R-:W2:Y:S04]  /*13e30*/  LDL.LU.64 R16, [R1+0x10b8] ;  /* 0x0010b80001107983 */ /* 0x000ea80000300a00 */
[----:B------:R-:W-:Y:S01]  /*13e40*/  STL [R1+0xe3c], R29 ;  /* 0x000e3c1d01007387 */ /* 0x000fe20000100800 */
[----:B--2---:R-:W-:Y:S03]  /*13e50*/  HMMA.16816.F32.BF16 R24, R24, R10, R16 ;  /* 0x0000000a1818723c */ /* 0x004fe60000041810 */
[----:B------:R-:W2:Y:S04]  /*13e60*/  LDL.LU.64 R18, [R1+0x10b0] ;  /* 0x0010b00001127983 */ /* 0x000ea80000300a00 */
[----:B------:R-:W2:-:S15]  /*13e70*/  LDL.LU.64 R16, [R1+0x10a8] ;  /* 0x0010a80001107983 */ /* 0x000e9e0000300a00 */
[----:B------:R-:W-:-:S01]  /*13e80*/  NOP ;  /* 0x0000000000007918 */ /* 0x000fc20000000000 */
        /* <DEDUP_REMOVED lines=15> */
[----:B------:R-:W-:Y:S04]  /*13f80*/  STL.64 [R1+0x278], R26 ;  /* 0x0002781a01007387 */ /* 0x000fe80000100a00 */
[----:B------:R-:W0:Y:S04]  /*13f90*/  LDSM.16.MT88.4 R24, [R5+UR4+0x4380] ;  /* 0x004380040518783b */ /* 0x000e280008004200 */
[----:B0-----:R0:W-:Y:S04]  /*13fa0*/  STL.64 [R1+0xe80], R24 ;  /* 0x000e801801007387 */ /* 0x0011e80000100a00 */
[----:B------:R1:W-:Y:S04]  /*13fb0*/  STL.64 [R1+0xe78], R26 ;  /* 0x000e781a01007387 */ /* 0x0003e80000100a00 */
[----:B0-----:R-:W3:Y:S04]  /*13fc0*/  LDL.LU R24, [R1+0x80] ;  /* 0x0000800001187983 */ /* 0x001ee80000300800 */
[----:B------:R-:W3:Y:S04]  /*13fd0*/  LDL.LU R25, [R1+0x84] ;  /* 0x0000840001197983 */ /* 0x000ee80000300800 */
[----:B-1----:R-:W3:Y:S04]  /*13fe0*/  LDL.LU R26, [R1+0x88] ;  /* 0x00008800011a7983 */ /* 0x002ee80000300800 */
[----:B------:R-:W3:Y:S01]  /*13ff0*/  LDL.LU R27, [R1+0x8c] ;  /* 0x00008c00011b7983 */ /* 0x000ee20000300800 */
        /* <DEDUP_REMOVED lines=26> */
[----:B0-----:R-:W3:Y:S04]  /*141a0*/  LDL.LU.64 R18, [R1+0x1020] ;  /* 0x0010200001127983 */ /* 0x001ee80000300a00 */
[----:B------:R-:W3:Y:S02]  /*141b0*/  LDL.LU.64 R16, [R1+0x1018] ;  /* 0x0010180001107983 */ /* 0x000ee40000300a00 */
[C---:B---3--:R-:W-:Y:S06]  /*141c0*/  HMMA.16816.F32.BF16 R16, R24.reuse, R6, R16 ;  /* 0x000000061810723c */ /* 0x048fec0000041810 */
[----:B--2---:R-:W-:-:S15]  /*141d0*/  HMMA.16816.F32.BF16 R24, R24, R10, R12 ;  /* 0x0000000a1818723c */ /* 0x004fde000004180c */
[----:B------:R-:W-:-:S02]  /*141e0*/  NOP ;  /* 0x0000000000007918 */ /* 0x000fc40000000000 */
[----:B------:R-:W-:Y:S04]  /*141f0*/  STL.64 [R1+0x230], R16 ;  /* 0x0002301001007387 */ /* 0x000fe80000100a00 */
[----:B------:R0:W-:Y:S04]  /*14200*/  STL.64 [R1+0x238], R18 ;  /* 0x0002381201007387 */ /* 0x0001e80000100a00 */
[----:B0-----:R-:W2:Y:S04]  /*14210*/  LDL.LU.64 R18, [R1+0x1010] ;  /* 0x0010100001127983 */ /* 0x001ea80000300a00 */
[----:B------:R-:W2:Y:S04]  /*14220*/  LDL.LU.64 R16, [R1+0x1008] ;  /* 0x0010080001107983 */ /* 0x000ea80000300a00 */
[----:B------:R-:W3:Y:S04]  /*14230*/  LDL.LU.64 R14, [R1+0x1000] ;  /* 0x00100000010e7983 */ /* 0x000ee80000300a00 */
[----:B------:R-:W3:Y:S04]  /*14240*/  LDL.LU.64 R12, [R1+0xff8] ;  /* 0x000ff800010c7983 */ /* 0x000ee80000300a00 */
[----:B------:R-:W-:Y:S04]  /*14250*/  STL.64 [R1+0x220], R24 ;  /* 0x0002201801007387 */ /* 0x000fe80000100a00 */
[----:B------:R3:W-:Y:S02]  /*14260*/  STL.64 [R1+0x228], R26 ;  /* 0x0002281a01007387 */ /* 0x0007e40000100a00 */
[C---:B---3--:R-:W-:Y:S06]  /*14270*/  HMMA.16816.F32.BF16 R24, R12.reuse, R6, R20 ;  /* 0x000000060c18723c */ /* 0x048fec0000041814 */
[----:B--2---:R-:W-:Y:S01]  /*14280*/  HMMA.16816.F32.BF16 R12, R12, R10, R16 ;  /* 0x0000000a0c0c723c */ /* 0x004fe20000041810 */
[----:B------:R-:W2:-:S15]  /*14290*/  LDL.LU R20, [R1+0x100] ;  /* 0x0001000001147983 */ /* 0x000e9e0000300800 */
[----:B------:R-:W-:-:S01]  /*142a0*/  NOP ;  /* 0x0000000000007918 */ /* 0x000fc20000000000 */
[----:B------:R-:W-:Y:S04]  /*142b0*/  STL.64 [R1+0x210], R24 ;  /* 0x0002101801007387 */ /* 0x000fe80000100a00 */
[----:B------:R-:W-:Y:S04]  /*142c0*/  STL.64 [R1+0x218], R26 ;  /* 0x0002181a01007387 */ /* 0x000fe80000100a00 */
[----:B------:R0:W-:Y:S04]  /*142d0*/  STL.64 [R1+0x200], R12 ;  /* 0x0002000c01007387 */ /* 0x0001e80000100a00 */
[----:B------:R1:W-:Y:S04]  /*142e0*/  STL.64 [R1+0x208], R14 ;  /* 0x0002080e01007387 */ /* 0x0003e80000100a00 */
[----:B------:R-:W2:Y:S04]  /*142f0*/  LDL.LU R21, [R1+0x104] ;  /* 0x0001040001157983 */ /* 0x000ea80000300800 */
[----:B------:R-:W3:Y:S04]  /*14300*/  LDL.LU R22, [R1+0x108] ;  /* 0x0001080001167983 */ /* 0x000ee80000300800 */
[----:B------:R-:W3:Y:S04]  /*14310*/  LDL.LU R23, [R1+0x10c] ;  /* 0x00010c0001177983 */ /* 0x000ee80000300800 */
[----:B------:R-:W4:Y:S04]  /*14320*/  LDL.LU R16, [R1+0x120] ;  /* 0x0001200001107983 */ /* 0x000f280000300800 */
[----:B------:R-:W4:Y:S04]  /*14330*/  LDL.LU R17, [R1+0x124] ;  /* 0x0001240001117983 */ /* 0x000f280000300800 */
[----:B------:R-:W2:Y:S04]  /*14340*/  LDL.LU R18, [R1+0x128] ;  /* 0x0001280001127983 */ /* 0x000ea80000300800 */
[----:B------:R-:W2:Y:S04]  /*14350*/  LDL.LU R19, [R1+0x12c] ;  /* 0x00012c0001137983 */ /* 0x000ea80000300800 */
[----:B0-----:R-:W3:Y:S04]  /*14360*/  LDL.LU R12, [R1] ;  /* 0x00000000010c7983 */ /* 0x001ee80000300800 */
[----:B------:R-:W3:Y:S04]  /*14370*/  LDL.LU R13, [R1+0x4] ;  /* 0x00000400010d7983 */ /* 0x000ee80000300800 */
[----:B-1----:R-:W4:Y:S01]  /*14380*/  LDL.LU R14, [R1+0x8] ;  /* 0x00000800010e7983 */ /* 0x002f220000300800 */
[----:B------:R-:W-:-:S03]  /*14390*/  IMAD.MOV.U32 R15, RZ, RZ, R28 ;  /* 0x000000ffff0f7224 */ /* 0x000fc600078e001c */
[----:B------:R-:W2:Y:S04]  /*143a0*/  LDL.LU R28, [R1+0xff4] ;  /* 0x000ff400011c7983 */ /* 0x000ea80000300800 */
[----:B----4-:R-:W-:Y:S04]  /*143b0*/  STL.64 [R1+0xf18], R14 ;  /* 0x000f180e01007387 */ /* 0x010fe80000100a00 */
[----:B---3--:R-:W-:Y:S04]  /*143c0*/  STL.64 [R1+0xf10], R12 ;  /* 0x000f100c01007387 */ /* 0x008fe80000100a00 */
[----:B--2---:R-:W-:Y:S04]  /*143d0*/  STL.64 [R1+0xed8], R18 ;  /* 0x000ed81201007387 */ /* 0x004fe80000100a00 */
        /* <DEDUP_REMOVED lines=11> */
[----:B------:R-:W4:Y:S04]  /*14490*/  LDL.LU R12, [R1+0x10] ;  /* 0x00001000010c7983 */ /* 0x000f280000300800 */
[----:B------:R-:W4:Y:S04]  /*144a0*/  LDL.LU R13, [R1+0x14] ;  /* 0x00001400010d7983 */ /* 0x000f280000300800 */
[----:B------:R-:W2:Y:S04]  /*144b0*/  LDL.LU R14, [R1+0x18] ;  /* 0x00001800010e7983 */ /* 0x000ea80000300800 */
[----:B------:R-:W2:Y:S04]  /*144c0*/  LDL.LU R15, [R1+0x1c] ;  /* 0x00001c00010f7983 */ /* 0x000ea80000300800 */
[----:B--2---:R-:W-:Y:S04]  /*144d0*/  STL.64 [R1+0xf48], R14 ;  /* 0x000f480e01007387 */ /* 0x004fe80000100a00 */
[----:B----4-:R-:W-:Y:S04]  /*144e0*/  STL.64 [R1+0xf40], R12 ;  /* 0x000f400c01007387 */ /* 0x010fe80000100a00 */
[----:B---3--:R-:W-:Y:S04]  /*144f0*/  STL.64 [R1+0xf08], R18 ;  /* 0x000f081201007387 */ /* 0x008fe80000100a00 */
[----:B------:R0:W-:Y:S04]  /*14500*/  STL.64 [R1+0xf00], R16 ;  /* 0x000f001001007387 */ /* 0x0001e80000100a00 */
[----:B0-----:R-:W2:Y:S04]  /*14510*/  LDL.LU R16, [R1+0x150] ;  /* 0x0001500001107983 */ /* 0x001ea80000300800 */
[----:B------:R-:W2:Y:S04]  /*14520*/  LDL.LU R17, [R1+0x154] ;  /* 0x0001540001117983 */ /* 0x000ea80000300800 */
[----:B------:R-:W3:Y:S04]  /*14530*/  LDL.LU R18, [R1+0x158] ;  /* 0x0001580001127983 */ /* 0x000ee80000300800 */
[----:B------:R-:W3:Y:S04]  /*14540*/  LDL.LU R19, [R1+0x15c] ;  /* 0x00015c0001137983 */ /* 0x000ee80000300800 */
[----:B------:R-:W4:Y:S04]  /*14550*/  LDL.LU R12, [R1+0x20] ;  /* 0x00002000010c7983 */ /* 0x000f280000300800 */
[----:B------:R-:W4:Y:S04]  /*14560*/  LDL.LU R13, [R1+0x24] ;  /* 0x00002400010d7983 */ /* 0x000f280000300800 */
[----:B------:R-:W2:Y:S01]  /*14570*/  LDL.LU R14, [R1+0x28] ;  /* 0x00002800010e7983 */ /* 0x000ea20000300800 */
[----:B------:R-:W-:-:S03]  /*14580*/  IMAD.MOV.U32 R15, RZ, RZ, R28 ;  /* 0x000000ffff0f7224 */ /* 0x000fc600078e001c */
[----:B------:R-:W3:Y:S04]  /*14590*/  LDL.LU R28, [R1+0xff0] ;  /* 0x000ff000011c7983 */ /* 0x000ee80000300800 */
        /* <DEDUP_REMOVED lines=40> */
[----:B------:R-:W2:Y:S04]  /*14820*/  LDL.LU R14, [R1+0x58] ;  /* 0x00005800010e7983 */ /* 0x000ea80000300800 */
[----:B------:R-:W2:Y:S04]  /*14830*/  LDL.LU R15, [R1+0x5c] ;  /* 0x00005c00010f7983 */ /* 0x000ea80000300800 */
[----:B---3--:R-:W-:Y:S04]  /*14840*/  STL.64 [R1+0xf88], R18 ;  /* 0x000f881201007387 */ /* 0x008fe80000100a00 */
[----:B------:R0:W-:Y:S04]  /*14850*/  STL.64 [R1+0xf80], R16 ;  /* 0x000f801001007387 */ /* 0x0001e80000100a00 */
[----:B0-----:R-:W3:Y:S04]  /*14860*/  LDL.LU R16, [R1+0x1a0] ;  /* 0x0001a00001107983 */ /* 0x001ee80000300800 */
[----:B------:R-:W3:Y:S04]  /*14870*/  LDL.LU R17, [R1+0x1a4] ;  /* 0x0001a40001117983 */ /* 0x000ee80000300800 */
[----:B------:R-:W4:Y:S04]  /*14880*/  LDL.LU R18, [R1+0x1a8] ;  /* 0x0001a80001127983 */ /* 0x000f280000300800 */
[----:B------:R-:W4:Y:S04]  /*14890*/  LDL.LU R19, [R1+0x1ac] ;  /* 0x0001ac0001137983 */ /* 0x000f280000300800 */
[----:B------:R-:W2:Y:S04]  /*148a0*/  LDL.LU R24, [R1+0x1f0] ;  /* 0x0001f00001187983 */ /* 0x000ea80000300800 */
[----:B------:R-:W2:Y:S04]  /*148b0*/  LDL.LU R25, [R1+0x1f4] ;  /* 0x0001f40001197983 */ /* 0x000ea80000300800 */
[----:B------:R-:W2:Y:S04]  /*148c0*/  LDL.LU R26, [R1+0x1f8] ;  /* 0x0001f800011a7983 */ /* 0x000ea80000300800 */
[----:B------:R-:W2:Y:S04]  /*148d0*/  LDL.LU R27, [R1+0x1fc] ;  /* 0x0001fc00011b7983 */ /* 0x000ea80000300800 */
[----:B----4-:R-:W-:Y:S04]  /*148e0*/  STL.64 [R1+0xf98], R18 ;  /* 0x000f981201007387 */ /* 0x010fe80000100a00 */
[----:B---3--:R0:W-:Y:S04]  /*148f0*/  STL.64 [R1+0xf90], R16 ;  /* 0x000f901001007387 */ /* 0x0081e80000100a00 */
[----:B0-----:R-:W3:Y:S04]  /*14900*/  LDL.LU R16, [R1+0x1c0] ;  /* 0x0001c00001107983 */ /* 0x001ee80000300800 */
[----:B------:R-:W3:Y:S04]  /*14910*/  LDL.LU R17, [R1+0x1c4] ;  /* 0x0001c40001117983 */ /* 0x000ee80000300800 */
[----:B------:R-:W4:Y:S04]  /*14920*/  LDL.LU R18, [R1+0x1c8] ;  /* 0x0001c80001127983 */ /* 0x000f280000300800 */
[----:B------:R-:W4:Y:S04]  /*14930*/  LDL.LU R19, [R1+0x1cc] ;  /* 0x0001cc0001137983 */ /* 0x000f280000300800 */
[----:B----4-:R-:W-:Y:S04]  /*14940*/  STL.64 [R1+0xfb8], R18 ;  /* 0x000fb81201007387 */ /* 0x010fe80000100a00 */
[----:B---3--:R0:W-:Y:S04]  /*14950*/  STL.64 [R1+0xfb0], R16 ;  /* 0x000fb01001007387 */ /* 0x0081e80000100a00 */
[----:B0-----:R-:W3:Y:S04]  /*14960*/  LDL.LU R16, [R1+0x1b0] ;  /* 0x0001b00001107983 */ /* 0x001ee80000300800 */
[----:B------:R-:W3:Y:S04]  /*14970*/  LDL.LU R17, [R1+0x1b4] ;  /* 0x0001b40001117983 */ /* 0x000ee80000300800 */
[----:B------:R-:W4:Y:S04]  /*14980*/  LDL.LU R18, [R1+0x1b8] ;  /* 0x0001b80001127983 */ /* 0x000f280000300800 */
[----:B------:R-:W4:Y:S01]  /*14990*/  LDL.LU R19, [R1+0x1bc] ;  /* 0x0001bc0001137983 */ /* 0x000f220000300800 */
[C---:B--2---:R-:W-:Y:S03]  /*149a0*/  HMMA.16816.F32.BF16 R24, R12.reuse, R6, R24 ;  /* 0x000000060c18723c */ /* 0x044fe60000041818 */
[----:B----4-:R-:W-:Y:S04]  /*149b0*/  STL.64 [R1+0xfc8], R18 ;  /* 0x000fc81201007387 */ /* 0x010fe80000100a00 */
[----:B---3--:R0:W-:Y:S04]  /*149c0*/  STL.64 [R1+0xfc0], R16 ;  /* 0x000fc01001007387 */ /* 0x0081e80000100a00 */
        /* <DEDUP_REMOVED lines=8> */
[----:B------:R-:W2:Y:S04]  /*14a50*/  LDL.LU R18, [R1+0x1e8] ;  /* 0x0001e80001127983 */ /* 0x000ea80000300800 */
[----:B------:R-:W2:Y:S04]  /*14a60*/  LDL.LU R19, [R1+0x1ec] ;  /* 0x0001ec0001137983 */ /* 0x000ea80000300800 */
[----:B------:R-:W-:Y:S04]  /*14a70*/  STL.64 [R1+0xeb8], R22 ;  /* 0x000eb81601007387 */ /* 0x000fe80000100a00 */
[----:B------:R0:W-:Y:S04]  /*14a80*/  STL.64 [R1+0xeb0], R20 ;  /* 0x000eb01401007387 */ /* 0x0001e80000100a00 */
[----:B0-----:R-:W3:Y:S04]  /*14a90*/  LDL.LU R20, [R1+0x110] ;  /* 0x0001100001147983 */ /* 0x001ee80000300800 */
[----:B------:R-:W3:Y:S04]  /*14aa0*/  LDL.LU R21, [R1+0x114] ;  /* 0x0001140001157983 */ /* 0x000ee80000300800 */
[----:B------:R-:W3:Y:S04]  /*14ab0*/  LDL.LU R22, [R1+0x118] ;  /* 0x0001180001167983 */ /* 0x000ee80000300800 */
[----:B------:R-:W3:Y:S04]  /*14ac0*/  LDL.LU R23, [R1+0x11c] ;  /* 0x00011c0001177983 */ /* 0x000ee80000300800 */
[----:B------:R-:W4:Y:S04]  /*14ad0*/  LDL.LU.64 R8, [R1+0x2e8] ;  /* 0x0002e80001087983 */ /* 0x000f280000300a00 */
[----:B------:R0:W-:Y:S04]  /*14ae0*/  STL.64 [R1+0x1f0], R24 ;  /* 0x0001f01801007387 */ /* 0x0001e80000100a00 */
[----:B------:R1:W-:Y:S04]  /*14af0*/  STL.64 [R1+0x1f8], R26 ;  /* 0x0001f81a01007387 */ /* 0x0003e80000100a00 */
[----:B0-----:R-:W3:Y:S04]  /*14b00*/  LDL.LU.64 R24, [R1+0x2f0] ;  /* 0x0002f00001187983 */ /* 0x001ee80000300a00 */
[----:B------:R-:W4:Y:S04]  /*14b10*/  LDL.LU.64 R4, [R1+0x2c0] ;  /* 0x0002c00001047983 */ /* 0x000f280000300a00 */
[----:B-1----:R-:W3:Y:S01]  /*14b20*/  LDL.LU.64 R26, [R1+0x2c8] ;  /* 0x0002c800011a7983 */ /* 0x002ee20000300a00 */
[----:B--2---:R-:W-:Y:S03]  /*14b30*/  HMMA.16816.F32.BF16 R12, R12, R10, R16 ;  /* 0x0000000a0c0c723c */ /* 0x004fe60000041810 */
[----:B---3--:R-:W-:Y:S04]  /*14b40*/  STL.64 [R1+0xe98], R26 ;  /* 0x000e981a01007387 */ /* 0x008fe80000100a00 */
[----:B------:R0:W-:Y:S04]  /*14b50*/  STL.64 [R1+0xe90], R24 ;  /* 0x000e901801007387 */ /* 0x0001e80000100a00 */
[----:B0-----:R-:W2:Y:S04]  /*14b60*/  LDL.LU R24, [R1+0xf0] ;  /* 0x0000f00001187983 */ /* 0x001ea80000300800 */
[----:B------:R-:W2:Y:S04]  /*14b70*/  LDL.LU R25, [R1+0xf4] ;  /* 0x0000f40001197983 */ /* 0x000ea80000300800 */
[----:B------:R-:W2:Y:S04]  /*14b80*/  LDL.LU R26, [R1+0xf8] ;  /* 0x0000f800011a7983 */ /* 0x000ea80000300800 */
[----:B------:R-:W3:Y:S04]  /*14b90*/  LDL.LU.64 R18, [R1+0xfe8] ;  /* 0x000fe80001127983 */ /* 0x000ee80000300a00 */
[----:B------:R-:W3:Y:S04]  /*14ba0*/  LDL.LU.64 R16, [R1+0xfe0] ;  /* 0x000fe00001107983 */ /* 0x000ee80000300a00 */
[----:B------:R-:W-:Y:S04]  /*14bb0*/  STL.64 [R1+0x1e0], R12 ;  /* 0x0001e00c01007387 */ /* 0x000fe80000100a00 */
[----:B------:R0:W-:Y:S04]  /*14bc0*/  STL.64 [R1+0x1e8], R14 ;  /* 0x0001e80e01007387 */ /* 0x0001e80000100a00 */
[----:B0-----:R-:W3:Y:S04]  /*14bd0*/  LDL.LU.64 R14, [R1+0xfd8] ;  /* 0x000fd800010e7983 */ /* 0x001ee80000300a00 */
[----:B------:R-:W3:Y:S02]  /*14be0*/  LDL.LU.64 R12, [R1+0xfd0] ;  /* 0x000fd000010c7983 */ /* 0x000ee40000300a00 */
[----:B---3--:R-:W-:-:S15]  /*14bf0*/  HMMA.16816.F32.BF16 R16, R12, R6, R16 ;  /* 0x000000060c10723c */ /* 0x008fde0000041810 */
[----:B------:R-:W-:-:S08]  /*14c00*/  NOP ;  /* 0x0000000000007918 */ /* 0x000fd00000000000 */
[----:B------:R-:W-:Y:S04]  /*14c10*/  STL.64 [R1+0x1d0], R16 ;  /* 0x0001d01001007387 */ /* 0x000fe80000100a00 */
[----:B------:R0:W-:Y:S04]  /*14c20*/  STL.64 [R1+0x1d8], R18 ;  /* 0x0001d81201007387 */ /* 0x0001e80000100a00 */
[----:B0-----:R-:W3:Y:S04]  /*14c30*/  LDL.LU.64 R18, [R1+0xfc8] ;  /* 0x000fc80001127983 */ /* 0x001ee80000300a00 */
[----:B------:R-:W3:Y:S02]  /*14c40*/  LDL.LU.64 R16, [R1+0xfc0] ;  /* 0x000fc00001107983 */ /* 0x000ee40000300a00 */
[----:B---3--:R-:W-:Y:S02]  /*14c50*/  HMMA.16816.F32.BF16 R12, R12, R10, R16 ;  /* 0x0000000a0c0c723c */ /* 0x008fe40000041810 */
[----:B------:R-:W3:Y:S04]  /*14c60*/  LDL.LU.64 R18, [R1+0xfb8] ;  /* 0x000fb80001127983 */ /* 0x000ee80000300a00 */
[----:B------:R-:W3:-:S15]  /*14c70*/  LDL.LU.64 R16, [R1+0xfb0] ;  /* 0x000fb00001107983 */ /* 0x000ede0000300a00 */
[----:B------:R-:W-:-:S02]  /*14c80*/  NOP ;  /* 0x0000000000007918 */ /* 0x000fc40000000000 */
        /* <DEDUP_REMOVED lines=23> */
[----:B------:R-:W3:Y:S01]  /*14e00*/  LDL.LU.64 R16, [R1+0xf60] ;  /* 0x000f600001107983 */ /* 0x000ee20000300a00 */
[----:B------:R-:W-:-:S03]  /*14e10*/  IMAD.MOV.U32 R27, RZ, RZ, R28 ;  /* 0x000000ffff1b7224 */ /* 0x000fc600078e001c */
[----:B------:R-:W4:Y:S01]  /*14e20*/  LDL.LU.64 R28, [R1+0x2d8] ;  /* 0x0002d800011c7983 */ /* 0x000f220000300a00 */
[----:B---3--:R-:W-:Y:S03]  /*14e30*/  HMMA.16816.F32.BF16 R12, R12, R10, R16 ;  /* 0x0000000a0c0c723c */ /* 0x008fe60000041810 */
[----:B------:R-:W3:Y:S04]  /*14e40*/  LDL.LU.64 R18, [R1+0xf58] ;  /* 0x000f580001127983 */ /* 0x000ee80000300a00 */
[----:B------:R-:W3:-:S15]  /*14e50*/  LDL.LU.64 R16, [R1+0xf50] ;  /* 0x000f500001107983 */ /* 0x000ede0000300a00 */
[----:B------:R-:W-:-:S01]  /*14e60*/  NOP ;  /* 0x0000000000007918 */ /* 0x000fc20000000000 */
        /* <DEDUP_REMOVED lines=42> */
[----:B------:R0:W-:Y:S04]  /*15110*/  STL.64 [R1+0xa0], R12 ;  /* 0x0000a00c01007387 */ /* 0x0001e80000100a00 */
[----:B------:R1:W-:Y:S04]  /*15120*/  STL.64 [R1+0xa8], R14 ;  /* 0x0000a80e01007387 */ /* 0x0003e80000100a00 */
[----:B0-----:R-:W4:Y:S04]  /*15130*/  LDL.LU R12, [R1+0xe0] ;  /* 0x0000e000010c7983 */ /* 0x001f280000300800 */
[----:B------:R-:W4:Y:S04]  /*15140*/  LDL.LU R13, [R1+0xe4] ;  /* 0x0000e400010d7983 */ /* 0x000f280000300800 */
[----:B-1----:R-:W4:Y:S04]  /*15150*/  LDL.LU R14, [R1+0xe8] ;  /* 0x0000e800010e7983 */ /* 0x002f280000300800 */
[----:B------:R-:W4:Y:S01]  /*15160*/  LDL.LU R15, [R1+0xec] ;  /* 0x0000ec00010f7983 */ /* 0x000f220000300800 */
        /* <DEDUP_REMOVED lines=12> */
[----:B0-----:R-:W3:Y:S01]  /*15230*/  LDL.LU.64 R18, [R1+0x2d0] ;  /* 0x0002d00001127983 */ /* 0x001ee20000300a00 */
[C---:B--2---:R-:W-:Y:S06]  /*15240*/  HMMA.16816.F32.BF16 R24, R20.reuse, R6, R24 ;  /* 0x000000061418723c */ /* 0x044fec0000041818 */
[----:B----4-:R-:W-:-:S15]  /*15250*/  HMMA.16816.F32.BF16 R12, R20, R10, R12 ;  /* 0x0000000a140c723c */ /* 0x010fde000004180c */
[----:B------:R-:W-:-:S02]  /*15260*/  NOP ;  /* 0x0000000000007918 */ /* 0x000fc40000000000 */
[----:B------:R-:W-:Y:S04]  /*15270*/  STL.64 [R1+0xf0], R24 ;  /* 0x0000f01801007387 */ /* 0x000fe80000100a00 */
[----:B------:R0:W-:Y:S04]  /*15280*/  STL.64 [R1+0xf8], R26 ;  /* 0x0000f81a01007387 */ /* 0x0001e80000100a00 */
[----:B0-----:R-:W2:Y:S04]  /*15290*/  LDL.LU.64 R26, [R1+0xe98] ;  /* 0x000e9800011a7983 */ /* 0x001ea80000300a00 */
[----:B------:R-:W4:Y:S04]  /*152a0*/  LDL.LU.64 R24, [R1+0xe90] ;  /* 0x000e900001187983 */ /* 0x000f280000300a00 */
[----:B------:R-:W-:Y:S04]  /*152b0*/  STL.64 [R1+0xe0], R12 ;  /* 0x0000e00c01007387 */ /* 0x000fe80000100a00 */
[----:B------:R-:W-:Y:S04]  /*152c0*/  STL.64 [R1+0xe8], R14 ;  /* 0x0000e80e01007387 */ /* 0x000fe80000100a00 */
[----:B------:R-:W3:Y:S01]  /*152d0*/  LDL.LU.64 R22, [R1+0x2e0] ;  /* 0x0002e00001167983 */ /* 0x000ee20000300a00 */
[----:B------:R-:W-:-:S02]  /*152e0*/  IMAD.MOV.U32 R20, RZ, RZ, R13 ;  /* 0x000000ffff147224 */ /* 0x000fc400078e000d */
[----:B------:R-:W-:-:S03]  /*152f0*/  IMAD.MOV.U32 R21, RZ, RZ, R0 ;  /* 0x000000ffff157224 */ /* 0x000fc600078e0000 */
[----:B------:R0:W-:Y:S04]  /*15300*/  STL [R1+0xe40], R20 ;  /* 0x000e401401007387 */ /* 0x0001e80000100800 */
[----:B---3--:R1:W-:Y:S04]  /*15310*/  STL.64 [R1+0xe70], R22 ;  /* 0x000e701601007387 */ /* 0x0083e80000100a00 */
[----:B0-----:R-:W3:Y:S04]  /*15320*/  LDL.LU R20, [R1+0xd0] ;  /* 0x0000d00001147983 */ /* 0x001ee80000300800 */
[----:B------:R-:W3:Y:S01]  /*15330*/  LDL.LU R0, [R1+0xe88] ;  /* 0x000e880001007983 */ /* 0x000ee20000300800 */
[----:B-1----:R-:W-:-:S03]  /*15340*/  IMAD.MOV.U32 R23, RZ, RZ, R3 ;  /* 0x000000ffff177224 */ /* 0x002fc600078e0003 */
[----:B------:R-:W3:Y:S01]  /*15350*/  LDL.LU R22, [R1+0xd8] ;  /* 0x0000d80001167983 */ /* 0x000ee20000300800 */
[----:B------:R-:W0:Y:S02]  /*15360*/  LDC R3, c[0x0][0x238] ;  /* 0x00008e00ff037b82 */ /* 0x000e240000000800 */
[----:B0-----:R-:W-:-:S04]  /*15370*/  IMAD.SHL.U32 R3, R3, 0x20, RZ ;  /* 0x0000002003037824 */ /* 0x001fc800078e00ff */
[----:B------:R-:W-:-:S05]  /*15380*/  IMAD.SHL.U32 R3, R3, 0x2, RZ ;  /* 0x0000000203037824 */ /* 0x000fca00078e00ff */
[-C--:B----4-:R-:W-:Y:S02]  /*15390*/  IADD3 R13, P1, R24, R3.reuse, RZ ;  /* 0x00000003180d7210 */ /* 0x090fe40007f3e0ff */
[-C--:B--2---:R-:W-:Y:S02]  /*153a0*/  IADD3 R16, P3, R26, R3.reuse, RZ ;  /* 0x000000031a107210 */ /* 0x084fe40007f7e0ff */
[-C--:B------:R-:W-:Y:S02]  /*153b0*/  IADD3 R12, P0, R8, R3.reuse, RZ ;  /* 0x00000003080c7210 */ /* 0x080fe40007f1e0ff */
[-C--:B------:R-:W-:Y:S01]  /*153c0*/  IADD3 R14, P2, R4, R3.reuse, RZ ;  /* 0x00000003040e7210 */ /* 0x080fe20007f5e0ff */
[--C-:B---3--:R-:W-:Y:S02]  /*153d0*/  IMAD.X R8, R25, 0x1, R0.reuse, P1 ;  /* 0x0000000119087824 */ /* 0x108fe400008e0600 */
[--C-:B------:R-:W-:Y:S01]  /*153e0*/  IMAD.X R4, R27, 0x1, R0.reuse, P3 ;  /* 0x000000011b047824 */ /* 0x100fe200018e0600 */
[----:B------:R-:W2:Y:S04]  /*153f0*/  LDL.LU.64 R24, [R1+0xe80] ;  /* 0x000e800001187983 */ /* 0x000ea80000300a00 */
[----:B------:R-:W2:Y:S01]  /*15400*/  LDL.LU.64 R26, [R1+0xe78] ;  /* 0x000e7800011a7983 */ /* 0x000ea20000300a00 */
[----:B------:R-:W-:Y:S01]  /*15410*/  IMAD.X R9, R9, 0x1, R0, P0 ;  /* 0x0000000109097824 */ /* 0x000fe200000e0600 */
[----:B------:R-:W-:-:S05]  /*15420*/  IADD3 R15, P0, R18, R3, RZ ;  /* 0x00000003120f7210 */ /* 0x000fca0007f1e0ff */
[----:B------:R-:W-:Y:S04]  /*15430*/  STL.64 [R1+0xe68], R14 ;  /* 0x000e680e01007387 */ /* 0x000fe80000100a00 */
[----:B------:R0:W-:Y:S04]  /*15440*/  STL.64 [R1+0xe60], R12 ;  /* 0x000e600c01007387 */ /* 0x0001e80000100a00 */
[----:B0-----:R-:W3:Y:S04]  /*15450*/  LDL.LU R12, [R1+0x70] ;  /* 0x00007000010c7983 */ /* 0x001ee80000300800 */
[----:B------:R-:W3:Y:S04]  /*15460*/  LDL.LU R13, [R1+0x74] ;  /* 0x00007400010d7983 */ /* 0x000ee80000300800 */
[----:B------:R-:W3:Y:S01]  /*15470*/  LDL.LU R14, [R1+0x78] ;  /* 0x00007800010e7983 */ /* 0x000ee20000300800 */
[----:B--2---:R-:W-:-:S15]  /*15480*/  HMMA.16816.F32.BF16 R20, R24, R6, R20 ;  /* 0x000000061814723c */ /* 0x004fde0000041814 */
[----:B------:R-:W-:-:S08]  /*15490*/  NOP ;  /* 0x0000000000007918 */ /* 0x000fd00000000000 */
[----:B------:R-:W-:Y:S04]  /*154a0*/  STL.64 [R1+0xd0], R20 ;  /* 0x0000d01401007387 */ /* 0x000fe80000100a00 */
[----:B------:R0:W-:Y:S04]  /*154b0*/  STL.64 [R1+0xd8], R22 ;  /* 0x0000d81601007387 */ /* 0x0001e80000100a00 */
[----:B0-----:R-:W2:Y:S01]  /*154c0*/  LDL.LU.64 R22, [R1+0xe70] ;  /* 0x000e700001167983 */ /* 0x001ea20000300a00 */
[--C-:B------:R-:W-:Y:S01]  /*154d0*/  IMAD.X R5, R5, 0x1, R0.reuse, P2 ;  /* 0x0000000105057824 */ /* 0x100fe200010e0600 */
[----:B------:R-:W-:Y:S01]  /*154e0*/  IADD3 R6, P1, R28, R3, RZ ;  /* 0x000000031c067210 */ /* 0x000fe20007f3e0ff */
[----:B------:R-:W-:-:S04]  /*154f0*/  IMAD.X R17, R19, 0x1, R0, P0 ;  /* 0x0000000113117824 */ /* 0x000fc800000e0600 */
[----:B------:R-:W-:Y:S01]  /*15500*/  STL [R1+0xe44], R6 ;  /* 0x000e440601007387 */ /* 0x000fe20000100800 */
[----:B--2---:R-:W-:-:S05]  /*15510*/  IADD3 R7, P2, R22, R3, RZ ;  /* 0x0000000316077210 */ /* 0x004fca0007f5e0ff */
[----:B------:R-:W-:Y:S04]  /*15520*/  STL [R1+0xe48], R7 ;  /* 0x000e480701007387 */ /* 0x000fe80000100800 */
[----:B------:R0:W-:Y:S04]  /*15530*/  STL.64 [R1+0xe58], R16 ;  /* 0x000e581001007387 */ /* 0x0001e80000100a00 */
[----:B0-----:R-:W2:Y:S01]  /*15540*/  LDL.LU R17, [R1+0x5a4] ;  /* 0x0005a40001117983 */ /* 0x001ea20000300800 */
[----:B------:R-:W-:-:S03]  /*15550*/  IMAD.MOV.U32 R15, RZ, RZ, R2 ;  /* 0x000000ffff0f7224 */ /* 0x000fc600078e0002 */
[----:B------:R-:W4:Y:S01]  /*15560*/  LDL.LU R7, [R1+0xc38] ;  /* 0x000c380001077983 */ /* 0x000f220000300800 */
[----:B------:R-:W-:-:S03]  /*15570*/  IMAD.X R18, R29, 0x1, R0, P1 ;  /* 0x000000011d127824 */ /* 0x000fc600008e0600 */
[----:B------:R-:W4:Y:S01]  /*15580*/  LDL.LU R6, [R1+0xc5c] ;  /* 0x000c5c0001067983 */ /* 0x000f220000300800 */
[----:B---3--:R-:W-:Y:S01]  /*15590*/  HMMA.16816.F32.BF16 R12, R24, R10, R12 ;  /* 0x0000000a180c723c */ /* 0x008fe2000004180c */
[----:B------:R-:W-:Y:S01]  /*155a0*/  IMAD.X R19, R23, 0x1, R0, P2 ;  /* 0x0000000117137824 */ /* 0x000fe200010e0600 */
[----:B------:R-:W0:-:S15]  /*155b0*/  LDC R10, c[0x0][0x230] ;  /* 0x00008c00ff0a7b82 */ /* 0x000e1e0000000800 */
[----:B------:R-:W-:-:S07]  /*155c0*/  NOP ;  /* 0x0000000000007918 */ /* 0x000fce0000000000 */
[----:B------:R-:W-:Y:S02]  /*155d0*/  IMAD.MOV.U32 R26, RZ, RZ, R15 ;  /* 0x000000ffff1a7224 */ /* 0x000fe400078e000f */
[----:B------:R-:W-:Y:S02]  /*155e0*/  IMAD.MOV.U32 R11, RZ, RZ, R13 ;  /* 0x000000ffff0b7224 */ /* 0x000fe400078e000d */
[----:B--2---:R-:W-:-:S05]  /*155f0*/  VIADD R17, R17, 0x1 ;  /* 0x0000000111117836 */ /* 0x004fca0000000000 */
[----:B------:R-:W-:Y:S04]  /*15600*/  STL [R1+0x5a4], R17 ;  /* 0x0005a41101007387 */ /* 0x000fe80000100800 */
[----:B------:R-:W2:Y:S04]  /*15610*/  LDL.LU R20, [R1+0xc30] ;  /* 0x000c300001147983 */ /* 0x000ea80000300800 */
[----:B------:R-:W3:Y:S04]  /*15620*/  LDL.LU R29, [R1+0xc54] ;  /* 0x000c5400011d7983 */ /* 0x000ee80000300800 */
[----:B------:R-:W2:Y:S04]  /*15630*/  LDL.LU R28, [R1+0xc28] ;  /* 0x000c2800011c7983 */ /* 0x000ea80000300800 */
[----:B------:R1:W-:Y:S04]  /*15640*/  STL [R1+0xe4c], R18 ;  /* 0x000e4c1201007387 */ /* 0x0003e80000100800 */
[----:B-1----:R-:W2:Y:S04]  /*15650*/  LDL.LU R18, [R1+0xc64] ;  /* 0x000c640001127983 */ /* 0x002ea80000300800 */
[----:B------:R-:W2:Y:S04]  /*15660*/  LDL.LU R2, [R1+0xc4c] ;  /* 0x000c4c0001027983 */ /* 0x000ea80000300800 */
[----:B------:R-:W2:Y:S04]  /*15670*/  LDL.LU R21, [R1+0xc20] ;  /* 0x000c200001157983 */ /* 0x000ea80000300800 */
[----:B------:R-:W2:Y:S04]  /*15680*/  LDL.LU R22, [R1+0xc44] ;  /* 0x000c440001167983 */ /* 0x000ea80000300800 */
[----:B------:R-:W2:Y:S04]  /*15690*/  LDL.LU R23, [R1+0xc18] ;  /* 0x000c180001177983 */ /* 0x000ea80000300800 */
[----:B------:R1:W-:Y:S04]  /*156a0*/  STL [R1+0xe50], R19 ;  /* 0x000e501301007387 */ /* 0x0003e80000100800 */
[----:B-1----:R-:W2:Y:S04]  /*156b0*/  LDL.LU R19, [R1+0xc40] ;  /* 0x000c400001137983 */ /* 0x002ea80000300800 */
[----:B------:R-:W-:Y:S04]  /*156c0*/  STL.64 [R1+0x300], R12 ;  /* 0x0003000c01007387 */ /* 0x000fe80000100a00 */
[----:B------:R1:W-:Y:S04]  /*156d0*/  STL.64 [R1+0x308], R14 ;  /* 0x0003080e01007387 */ /* 0x0003e80000100a00 */
[----:B-1----:R-:W4:Y:S04]  /*156e0*/  LDL.LU.64 R14, [R1+0xe68] ;  /* 0x000e6800010e7983 */ /* 0x002f280000300a00 */
[----:B------:R-:W3:Y:S01]  /*156f0*/  LDL.LU.64 R12, [R1+0xe60] ;  /* 0x000e6000010c7983 */ /* 0x000ee20000300a00 */
[----:B0-----:R-:W-:-:S03]  /*15700*/  VIADD R10, R10, 0x1f ;  /* 0x0000001f0a0a7836 */ /* 0x001fc60000000000 */
[----:B------:R-:W2:Y:S04]  /*15710*/  LDL.LU R24, [R1+0xc58] ;  /* 0x000c580001187983 */ /* 0x000ea80000300800 */
[----:B------:R-:W2:Y:S04]  /*15720*/  LDL.LU R25, [R1+0xc50] ;  /* 0x000c500001197983 */ /* 0x000ea80000300800 */
[----:B------:R-:W2:Y:S01]  /*15730*/  LDL.LU R27, [R1+0xc48] ;  /* 0x000c4800011b7983 */ /* 0x000ea20000300800 */
[----:B------:R-:W-:-:S04]  /*15740*/  SHF.R.S32.HI R16, RZ, 0x1f, R10 ;  /* 0x0000001fff107819 */ /* 0x000fc8000001140a */
[----:B------:R-:W-:Y:S02]  /*15750*/  LEA.HI R16, R16, R10, RZ, 0x5 ;  /* 0x0000000a10107211 */ /* 0x000fe400078f28ff */
[----:B------:R-:W2:Y:S02]  /*15760*/  LDL.LU R10, [R1+0x5e4] ;  /* 0x0005e400010a7983 */ /* 0x000ea40000300800 */
[----:B------:R-:W-:Y:S02]  /*15770*/  SHF.R.S32.HI R16, RZ, 0x5, R16 ;  /* 0x00000005ff107819 */ /* 0x000fe40000011410 */
[----:B------:R0:W-:Y:S02]  /*15780*/  STL [R1+0xe54], R26 ;  /* 0x000e541a01007387 */ /* 0x0001e40000100800 */
[----:B------:R-:W-:Y:S01]  /*15790*/  ISETP.NE.U32.AND P0, PT, R17, R16, PT ;  /* 0x000000101100720c */ /* 0x000fe20003f05070 */
[----:B------:R-:W-:Y:S01]  /*157a0*/  IMAD.MOV.U32 R17, RZ, RZ, R9 ;  /* 0x000000ffff117224 */ /* 0x000fe200078e0009 */
[----:B0-----:R-:W2:Y:S01]  /*157b0*/  LDL.LU R26, [R1+0xc60] ;  /* 0x000c6000011a7983 */ /* 0x001ea20000300800 */
[----:B---3--:R-:W-:-:S03]  /*157c0*/  IMAD.MOV.U32 R16, RZ, RZ, R12 ;  /* 0x000000ffff107224 */ /* 0x008fc600078e000c */
[----:B------:R-:W3:Y:S04]  /*157d0*/  LDL.LU R12, [R1+0x5e8] ;  /* 0x0005e800010c7983 */ /* 0x000ee80000300800 */
[----:B------:R-:W3:Y:S04]  /*157e0*/  LDL.LU R9, [R1+0xc68] ;  /* 0x000c680001097983 */ /* 0x000ee80000300800 */
[----:B------:R0:W-:Y:S02]  /*157f0*/  STL.64 [R1+0x2e8], R16 ;  /* 0x0002e81001007387 */ /* 0x0001e40000100a00 */
[----:B0-----:R-:W-:-:S02]  /*15800*/  IMAD.MOV.U32 R16, RZ, RZ, R13 ;  /* 0x000000ffff107224 */ /* 0x001fc400078e000d */
[----:B------:R-:W-:-:S05]  /*15810*/  IMAD.MOV.U32 R17, RZ, RZ, R8 ;  /* 0x000000ffff117224 */ /* 0x000fca00078e0008 */
[----:B------:R4:W-:Y:S02]  /*15820*/  STL.64 [R1+0x2f0], R16 ;  /* 0x0002f01001007387 */ /* 0x0009e40000100a00 */
[----:B----4-:R-:W-:Y:S02]  /*15830*/  IMAD.MOV.U32 R16, RZ, RZ, R14 ;  /* 0x000000ffff107224 */ /* 0x010fe400078e000e */
[----:B------:R-:W-:-:S05]  /*15840*/  IMAD.MOV.U32 R17, RZ, RZ, R5 ;  /* 0x000000ffff117224 */ /* 0x000fca00078e0005 */
[----:B------:R0:W-:Y:S04]  /*15850*/  STL.64 [R1+0x2c0], R16 ;  /* 0x0002c01001007387 */ /* 0x0001e80000100a00 */
[----:B0-----:R-:W4:Y:S01]  /*15860*/  LDL.LU.64 R16, [R1+0xe58] ;  /* 0x000e580001107983 */ /* 0x001f220000300a00 */
[----:B------:R-:W-:Y:S01]  /*15870*/  IMAD.MOV.U32 R5, RZ, RZ, R4 ;  /* 0x000000ffff057224 */ /* 0x000fe200078e0004 */
[-C--:B--2---:R-:W-:Y:S02]  /*15880*/  IADD3 R26, P3, R26, R3.reuse, RZ ;  /* 0x000000031a1a7210 */ /* 0x084fe40007f7e0ff */
[-C--:B------:R-:W-:Y:S02]  /*15890*/  IADD3 R24, P2, R24, R3.reuse, RZ ;  /* 0x0000000318187210 */ /* 0x080fe40007f5e0ff */
[----:B------:R-:W-:-:S02]  /*158a0*/  IADD3 R25, P1, R25, R3, RZ ;  /* 0x0000000319197210 */ /* 0x000fc40007f3e0ff */
[-C--:B------:R-:W-:Y:S01]  /*158b0*/  IADD3 R27, P6, R27, R3.reuse, RZ ;  /* 0x000000031b1b7210 */ /* 0x080fe20007fde0ff */
[--C-:B------:R-:W-:Y:S02]  /*158c0*/  IMAD.X R6, R6, 0x1, R0.reuse, P3 ;  /* 0x0000000106067824 */ /* 0x100fe400018e0600 */
[--C-:B------:R-:W-:Y:S01]  /*158d0*/  IMAD.X R29, R29, 0x1, R0.reuse, P2 ;  /* 0x000000011d1d7824 */ /* 0x100fe200010e0600 */
[-C--:B------:R-:W-:Y:S02]  /*158e0*/  IADD3 R20, P3, R20, R3.reuse, RZ ;  /* 0x0000000314147210 */ /* 0x080fe40007f7e0ff */
[-C--:B------:R-:W-:Y:S01]  /*158f0*/  IADD3 R28, P2, R28, R3.reuse, RZ ;  /* 0x000000031c1c7210 */ /* 0x080fe20007f5e0ff */
[----:B------:R-:W-:Y:S01]  /*15900*/  IMAD.X R2, R2, 0x1, R0, P1 ;  /* 0x0000000102027824 */ /* 0x000fe200008e0600 */
[-C--:B------:R-:W-:Y:S02]  /*15910*/  IADD3 R21, P1, R21, R3.reuse, RZ ;  /* 0x0000000315157210 */ /* 0x080fe40007f3e0ff */
[----:B---3--:R-:W-:-:S02]  /*15920*/  IADD3 R12, P5, R12, R3, RZ ;  /* 0x000000030c0c7210 */ /* 0x008fc40007fbe0ff */
[----:B------:R-:W-:-:S03]  /*15930*/  IADD3 R9, P4, R9, R3, RZ ;  /* 0x0000000309097210 */ /* 0x000fc60007f9e0ff */
[--C-:B------:R-:W-:Y:S01]  /*15940*/  IMAD.X R10, R10, 0x1, R0.reuse, P5 ;  /* 0x000000010a0a7824 */ /* 0x100fe200028e0600 */
[-C--:B------:R-:W-:Y:S01]  /*15950*/  IADD3 R19, P5, R19, R3.reuse, RZ ;  /* 0x0000000313137210 */ /* 0x080fe20007fbe0ff */
[----:B------:R-:W-:Y:S01]  /*15960*/  IMAD.X R18, R18, 0x1, R0, P4 ;  /* 0x0000000112127824 */ /* 0x000fe200020e0600 */
[----:B------:R-:W-:Y:S01]  /*15970*/  IADD3 R7, P4, R7, R3, RZ ;  /* 0x0000000307077210 */ /* 0x000fe20007f9e0ff */
[----:B----4-:R-:W-:-:S05]  /*15980*/  IMAD.MOV.U32 R4, RZ, RZ, R16 ;  /* 0x000000ffff047224 */ /* 0x010fca00078e0010 */
[----:B------:R0:W-:Y:S02]  /*15990*/  STL.64 [R1+0x2c8], R4 ;  /* 0x0002c80401007387 */ /* 0x0001e40000100a00 */
[----:B0-----:R-:W-:Y:S02]  /*159a0*/  IMAD.MOV.U32 R4, RZ, RZ, R15 ;  /* 0x000000ffff047224 */ /* 0x001fe400078e000f */
[----:B------:R-:W-:-:S05]  /*159b0*/  IMAD.MOV.U32 R5, RZ, RZ, R17 ;  /* 0x000000ffff057224 */ /* 0x000fca00078e0011 */
[----:B------:R-:W-:Y:S04]  /*159c0*/  STL.64 [R1+0x2d0], R4 ;  /* 0x0002d00401007387 */ /* 0x000fe80000100a00 */
        /* <DEDUP_REMOVED lines=12> */
[----:B0-----:R-:W2:Y:S04]  /*15a90*/  LDL.LU R29, [R1+0xc3c] ;  /* 0x000c3c00011d7983 */ /* 0x001ea80000300800 */
[----:B------:R-:W-:Y:S04]  /*15aa0*/  STL [R1+0xc30], R20 ;  /* 0x000c301401007387 */ /* 0x000fe80000100800 */
[----:B------:R0:W-:Y:S04]  /*15ab0*/  STL [R1+0xc28], R28 ;  /* 0x000c281c01007387 */ /* 0x0001e80000100800 */
[----:B0-----:R-:W3:Y:S04]  /*15ac0*/  LDL.LU R28, [R1+0xc10] ;  /* 0x000c1000011c7983 */ /* 0x001ee80000300800 */
[----:B------:R0:W-:Y:S04]  /*15ad0*/  STL [R1+0xc4c], R2 ;  /* 0x000c4c0201007387 */ /* 0x0001e80000100800 */
[----:B0-----:R-:W4:Y:S04]  /*15ae0*/  LDL.LU R2, [R1+0xc34] ;  /* 0x000c340001027983 */ /* 0x001f280000300800 */
[----:B------:R0:W-:Y:S04]  /*15af0*/  STL [R1+0xc20], R21 ;  /* 0x000c201501007387 */ /* 0x0001e80000100800 */
[----:B0-----:R-:W4:Y:S01]  /*15b00*/  LDL.LU R21, [R1+0xc08] ;  /* 0x000c080001157983 */ /* 0x001f220000300800 */
[----:B------:R-:W-:Y:S01]  /*15b10*/  IMAD.X R22, R22, 0x1, R0, P6 ;  /* 0x0000000116167824 */ /* 0x000fe200030e0600 */
[----:B------:R-:W-:-:S04]  /*15b20*/  IADD3 R23, P6, R23, R3, RZ ;  /* 0x0000000317177210 */ /* 0x000fc80007fde0ff */
[----:B------:R0:W-:Y:S04]  /*15b30*/  STL [R1+0xc44], R22 ;  /* 0x000c441601007387 */ /* 0x0001e80000100800 */
[----:B0-----:R-:W4:Y:S04]  /*15b40*/  LDL.LU R22, [R1+0xc2c] ;  /* 0x000c2c0001167983 */ /* 0x001f280000300800 */
[----:B------:R-:W4:Y:S04]  /*15b50*/  LDL.LU R15, [R1+0xc00] ;  /* 0x000c0000010f7983 */ /* 0x000f280000300800 */
[----:B------:R-:W4:Y:S04]  /*15b60*/  LDL.LU R17, [R1+0xc24] ;  /* 0x000c240001117983 */ /* 0x000f280000300800 */
[----:B------:R-:W4:Y:S04]  /*15b70*/  LDL.LU R16, [R1+0xbf8] ;  /* 0x000bf80001107983 */ /* 0x000f280000300800 */
[----:B------:R0:W-:Y:S04]  /*15b80*/  STL [R1+0xc18], R23 ;  /* 0x000c181701007387 */ /* 0x0001e80000100800 */
        /* <DEDUP_REMOVED lines=17> */
[----:B0-----:R-:W4:Y:S01]  /*15ca0*/  LDL.LU R23, [R1+0xbb0] ;  /* 0x000bb00001177983 */ /* 0x001f220000300800 */
[----:B--2---:R-:W-:-:S05]  /*15cb0*/  IMAD.X R29, R29, 0x1, R0, P5 ;  /* 0x000000011d1d7824 */ /* 0x004fca00028e0600 */
[----:B------:R0:W-:Y:S01]  /*15cc0*/  STL [R1+0xc3c], R29 ;  /* 0x000c3c1d01007387 */ /* 0x0001e20000100800 */
[----:B---3--:R-:W-:-:S03]  /*15cd0*/  IADD3 R28, P5, R28, R3, RZ ;  /* 0x000000031c1c7210 */ /* 0x008fc60007fbe0ff */
[----:B0-----:R-:W2:Y:S04]  /*15ce0*/  LDL.LU R29, [R1+0xbd4] ;  /* 0x000bd400011d7983 */ /* 0x001ea80000300800 */
[----:B------:R0:W-:Y:S01]  /*15cf0*/  STL [R1+0xc10], R28 ;  /* 0x000c101c01007387 */ /* 0x0001e20000100800 */
[----:B----4-:R-:W-:-:S03]  /*15d00*/  IMAD.X R2, R2, 0x1, R0, P4 ;  /* 0x0000000102027824 */ /* 0x010fc600020e0600 */
[----:B0-----:R-:W3:Y:S04]  /*15d10*/  LDL.LU R28, [R1+0xba8] ;  /* 0x000ba800011c7983 */ /* 0x001ee80000300800 */
[----:B------:R0:W-:Y:S01]  /*15d20*/  STL [R1+0xc34], R2 ;  /* 0x000c340201007387 */ /* 0x0001e20000100800 */
[----:B------:R-:W-:-:S03]  /*15d30*/  IADD3 R21, P4, R21, R3, RZ ;  /* 0x0000000315157210 */ /* 0x000fc60007f9e0ff */
[----:B0-----:R-:W4:Y:S04]  /*15d40*/  LDL.LU R2, [R1+0xbcc] ;  /* 0x000bcc0001027983 */ /* 0x001f280000300800 */
[----:B------:R0:W-:Y:S04]  /*15d50*/  STL [R1+0xc08], R21 ;  /* 0x000c081501007387 */ /* 0x0001e80000100800 */
[----:B0-----:R-:W4:Y:S01]  /*15d60*/  LDL.LU R21, [R1+0xba0] ;  /* 0x000ba00001157983 */ /* 0x001f220000300800 */
[--C-:B------:R-:W-:Y:S01]  /*15d70*/  IMAD.X R22, R22, 0x1, R0.reuse, P3 ;  /* 0x0000000116167824 */ /* 0x100fe200018e0600 */
[-C--:B------:R-:W-:Y:S01]  /*15d80*/  IADD3 R15, P3, R15, R3.reuse, RZ ;  /* 0x000000030f0f7210 */ /* 0x080fe20007f7e0ff */
[----:B------:R-:W-:Y:S01]  /*15d90*/  IMAD.X R17, R17, 0x1, R0, P2 ;  /* 0x0000000111117824 */ /* 0x000fe200010e0600 */
[----:B------:R-:W-:-:S02]  /*15da0*/  IADD3 R16, P2, R16, R3, RZ ;  /* 0x0000000310107210 */ /* 0x000fc40007f5e0ff */
[----:B------:R0:W-:Y:S01]  /*15db0*/  STL [R1+0xc2c], R22 ;  /* 0x000c2c1601007387 */ /* 0x0001e20000100800 */
[--C-:B------:R-:W-:Y:S01]  /*15dc0*/  IMAD.X R4, R4, 0x1, R0.reuse, P1 ;  /* 0x0000000104047824 */ /* 0x100fe200008e0600 */
[-C--:B------:R-:W-:Y:S01]  /*15dd0*/  IADD3 R14, P1, R14, R3.reuse, RZ ;  /* 0x000000030e0e7210 */ /* 0x080fe20007f3e0ff */
[--C-:B------:R-:W-:Y:S01]  /*15de0*/  IMAD.X R5, R5, 0x1, R0.reuse, P6 ;  /* 0x0000000105057824 */ /* 0x100fe200030e0600 */
[-C--:B------:R-:W-:Y:S01]  /*15df0*/  IADD3 R13, P6, R13, R3.reuse, RZ ;  /* 0x000000030d0d7210 */ /* 0x080fe20007fde0ff */
[--C-:B------:R-:W-:Y:S01]  /*15e00*/  IMAD.X R8, R8, 0x1, R0.reuse, P5 ;  /* 0x0000000108087824 */ /* 0x100fe200028e0600 */
[----:B------:R-:W-:Y:S01]  /*15e10*/  IADD3 R12, P5, R12, R3, RZ ;  /* 0x000000030c0c7210 */ /* 0x000fe20007fbe0ff */
[----:B0-----:R-:W4:Y:S04]  /*15e20*/  LDL.LU R22, [R1+0xbc4] ;  /* 0x000bc40001167983 */ /* 0x001f280000300800 */
[----:B------:R-:W-:Y:S04]  /*15e30*/  STL [R1+0xc00], R15 ;  /* 0x000c000f01007387 */ /* 0x000fe80000100800 */
[----:B------:R-:W-:Y:S04]  /*15e40*/  STL [R1+0xc24], R17 ;  /* 0x000c241101007387 */ /* 0x000fe80000100800 */
[----:B------:R-:W-:Y:S04]  /*15e50*/  STL [R1+0xbf8], R16 ;  /* 0x000bf81001007387 */ /* 0x000fe80000100800 */
[----:B------:R-:W-:Y:S04]  /*15e60*/  STL [R1+0xc1c], R4 ;  /* 0x000c1c0401007387 */ /* 0x000fe80000100800 */
[----:B------:R-:W-:Y:S01]  /*15e70*/  STL [R1+0xbf0], R14 ;  /* 0x000bf00e01007387 */ /* 0x000fe20000100800 */
[----:B------:R-:W-:-:S03]  /*15e80*/  IMAD.X R9, R9, 0x1, R0, P4 ;  /* 0x0000000109097824 */ /* 0x000fc600020e0600 */
[----:B------:R-:W-:Y:S01]  /*15e90*/  STL [R1+0xc14], R5 ;  /* 0x000c140501007387 */ /* 0x000fe20000100800 */
[----:B------:R-:W-:-:S03]  /*15ea0*/  IADD3 R26, P4, R26, R3, RZ ;  /* 0x000000031a1a7210 */ /* 0x000fc60007f9e0ff */
        /* <DEDUP_REMOVED lines=13> */
[--C-:B------:R-:W-:Y:S02]  /*15f80*/  IMAD.X R7, R7, 0x1, R0.reuse, P6 ;  /* 0x0000000107077824 */ /* 0x100fe400030e0600 */
[----:B------:R-:W-:Y:S01]  /*15f90*/  IMAD.X R20, R20, 0x1, R0, P5 ;  /* 0x0000000114147824 */ /* 0x000fe200028e0600 */
[----:B------:R-:W-:Y:S01]  /*15fa0*/  STL [R1+0xbf4], R27 ;  /* 0x000bf41b01007387 */ /* 0x000fe20000100800 */
[----:B------:R-:W-:-:S03]  /*15fb0*/  IADD3 R23, P5, R23, R3, RZ ;  /* 0x0000000317177210 */ /* 0x000fc60007fbe0ff */
[----:B------:R-:W-:Y:S01]  /*15fc0*/  STL [R1+0xbc8], R10 ;  /* 0x000bc80a01007387 */ /* 0x000fe20000100800 */
[----:B------:R-:W-:-:S03]  /*15fd0*/  IADD3 R6, P6, R6, R3, RZ ;  /* 0x0000000306067210 */ /* 0x000fc60007fde0ff */
[----:B------:R-:W-:Y:S04]  /*15fe0*/  STL [R1+0xbec], R19 ;  /* 0x000bec1301007387 */ /* 0x000fe80000100800 */
[----:B------:R-:W-:Y:S04]  /*15ff0*/  STL [R1+0xbc0], R18 ;  /* 0x000bc01201007387 */ /* 0x000fe80000100800 */
[----:B------:R-:W-:Y:S04]  /*16000*/  STL [R1+0xbe4], R7 ;  /* 0x000be40701007387 */ /* 0x000fe80000100800 */
[----:B------:R0:W-:Y:S04]  /*16010*/  STL [R1+0xbb0], R23 ;  /* 0x000bb01701007387 */ /* 0x0001e80000100800 */
[----:B------:R-:W-:Y:S04]  /*16020*/  STL [R1+0xbb8], R6 ;  /* 0x000bb80601007387 */ /* 0x000fe80000100800 */
[----:B0-----:R-:W4:Y:S04]  /*16030*/  LDL.LU R23, [R1+0xb98] ;  /* 0x000b980001177983 */ /* 0x001f280000300800 */
[----:B------:R-:W-:Y:S01]  /*16040*/  STL [R1+0xbdc], R20 ;  /* 0x000bdc1401007387 */ /* 0x000fe20000100800 */
        /* <DEDUP_REMOVED lines=11> */
[----:B0-----:R-:W4:Y:S04]  /*16100*/  LDL.LU R21, [R1+0xb88] ;  /* 0x000b880001157983 */ /* 0x001f280000300800 */
[----:B------:R-:W4:Y:S01]  /*16110*/  LDL.LU R15, [R1+0xbac] ;  /* 0x000bac00010f7983 */ /* 0x000f220000300800 */
[----:B------:R-:W-:-:S03]  /*16120*/  IMAD.X R22, R22, 0x1, R0, P2 ;  /* 0x0000000116167824 */ /* 0x000fc600010e0600 */
        /* <DEDUP_REMOVED lines=21> */
[----:B------:R-:W-:-:S05]  /*16280*/  IADD3 R23, P2, R23, R3, RZ ;  /* 0x0000000317177210 */ /* 0x000fca0007f5e0ff */
[----:B------:R0:W-:Y:S04]  /*16290*/  STL [R1+0xb98], R23 ;  /* 0x000b981701007387 */ /* 0x0001e80000100800 */
        /* <DEDUP_REMOVED lines=15> */
[--C-:B------:R-:W-:Y:S01]  /*16390*/  IMAD.X R16, R16, 0x1, R0.reuse, P4 ;  /* 0x0000000110107824 */ /* 0x100fe200020e0600 */
[-C--:B------:R-:W-:Y:S01]  /*163a0*/  IADD3 R4, P4, R4, R3.reuse, RZ ;  /* 0x0000000304047210 */ /* 0x080fe20007f9e0ff */
[----:B------:R-:W-:Y:S01]  /*163b0*/  IMAD.X R14, R14, 0x1, R0, P3 ;  /* 0x000000010e0e7824 */ /* 0x000fe200018e0600 */
        /* <DEDUP_REMOVED lines=29> */
[----:B------:R-:W-:-:S03]  /*16590*/  IMAD.X R6, R6, 0x1, R0, P2 ;  /* 0x0000000106067824 */ /* 0x000fc600010e0600 */
[----:B------:R-:W-:Y:S01]  /*165a0*/  STL [R1+0xb48], R19 ;  /* 0x000b481301007387 */ /* 0x000fe20000100800 */
[----:B------:R-:W-:-:S03]  /*165b0*/  IADD3 R20, P2, R20, R3, RZ ;  /* 0x0000000314147210 */ /* 0x000fc60007f5e0ff */
[----:B------:R-:W-:Y:S04]  /*165c0*/  STL [R1+0xb6c], R18 ;  /* 0x000b6c1201007387 */ /* 0x000fe80000100800 */
[----:B------:R-:W-:Y:S04]  /*165d0*/  STL [R1+0xb40], R7 ;  /* 0x000b400701007387 */ /* 0x000fe80000100800 */
[----:B------:R0:W-:Y:S04]  /*165e0*/  STL [R1+0xb5c], R22 ;  /* 0x000b5c1601007387 */ /* 0x0001e80000100800 */
[----:B------:R-:W-:Y:S01]  /*165f0*/  STL [R1+0xb64], R6 ;  /* 0x000b640601007387 */ /* 0x000fe20000100800 */
[----:B------:R-:W-:-:S03]  /*16600*/  IADD3 R23, P1, R23, R3, RZ ;  /* 0x0000000317177210 */ /* 0x000fc60007f3e0ff */
[----:B0-----:R-:W4:Y:S04]  /*16610*/  LDL.LU R22, [R1+0xb44] ;  /* 0x000b440001167983 */ /* 0x001f280000300800 */
[----:B------:R-:W-:Y:S04]  /*16620*/  STL [R1+0xb38], R20 ;  /* 0x000b381401007387 */ /* 0x000fe80000100800 */
        /* <DEDUP_REMOVED lines=34> */
[----:B------:R-:W-:-:S05]  /*16850*/  IMAD.X R22, R22, 0x1, R0, P4 ;  /* 0x0000000116167824 */ /* 0x000fca00020e0600 */
[----:B------:R0:W-:Y:S01]  /*16860*/  STL [R1+0xb44], R22 ;  /* 0x000b441601007387 */ /* 0x0001e20000100800 */
[----:B------:R-:W-:-:S03]  /*16870*/  IADD3 R23, P4, R23, R3, RZ ;  /* 0x0000000317177210 */ /* 0x000fc60007f9e0ff */
[----:B0-----:R-:W4:Y:S04]  /*16880*/  LDL.LU R22, [R1+0xadc] ;  /* 0x000adc0001167983 */ /* 0x001f280000300800 */
[----:B------:R0:W-:Y:S04]  /*16890*/  STL [R1+0xb18], R23 ;  /* 0x000b181701007387 */ /* 0x0001e80000100800 */
[----:B0-----:R-:W4:Y:S01]  /*168a0*/  LDL.LU R23, [R1+0xab0] ;  /* 0x000ab00001177983 */ /* 0x001f220000300800 */
[----:B--2---:R-:W-:-:S05]  /*168b0*/  IMAD.X R29, R29, 0x1, R0, P3 ;  /* 0x000000011d1d7824 */ /* 0x004fca00018e0600 */
[----:B------:R0:W-:Y:S01]  /*168c0*/  STL [R1+0xb3c], R29 ;  /* 0x000b3c1d01007387 */ /* 0x0001e20000100800 */
[----:B---3--:R-:W-:-:S03]  /*168d0*/  IADD3 R28, P3, R28, R3, RZ ;  /* 0x000000031c1c7210 */ /* 0x008fc60007f7e0ff */
[----:B0-----:R-:W2:Y:S04]  /*168e0*/  LDL.LU R29, [R1+0xad4] ;  /* 0x000ad400011d7983 */ /* 0x001ea80000300800 */
[----:B------:R0:W-:Y:S01]  /*168f0*/  STL [R1+0xb10], R28 ;  /* 0x000b101c01007387 */ /* 0x0001e20000100800 */
[--C-:B----4-:R-:W-:Y:S01]  /*16900*/  IMAD.X R2, R2, 0x1, R0.reuse, P2 ;  /* 0x0000000102027824 */ /* 0x110fe200010e0600 */
[-C--:B------:R-:W-:Y:S02]  /*16910*/  IADD3 R15, P2, R15, R3.reuse, RZ ;  /* 0x000000030f0f7210 */ /* 0x080fe40007f5e0ff */
[----:B0-----:R-:W3:Y:S04]  /*16920*/  LDL.LU R28, [R1+0xaa8] ;  /* 0x000aa800011c7983 */ /* 0x001ee80000300800 */
        /* <DEDUP_REMOVED lines=42> */
[----:B0-----:R-:W4:Y:S01]  /*16bd0*/  LDL.LU R21, [R1+0xaa0] ;  /* 0x000aa00001157983 */ /* 0x001f220000300800 */
[----:B------:R-:W-:-:S03]  /*16be0*/  IMAD.X R22, R22, 0x1, R0, P3 ;  /* 0x0000000116167824 */ /* 0x000fc600018e0600 */
[----:B------:R-:W-:Y:S04]  /*16bf0*/  STL [R1+0xae4], R20 ;  /* 0x000ae41401007387 */ /* 0x000fe80000100800 */
        /* <DEDUP_REMOVED lines=45> */
[-C--:B---3--:R-:W-:Y:S01]  /*16ed0*/  IADD3 R28, P5, R28, R3.reuse, RZ ;  /* 0x000000031c1c7210 */ /* 0x088fe20007fbe0ff */
[--C-:B----4-:R-:W-:Y:S02]  /*16ee0*/  IMAD.X R15, R15, 0x1, R0.reuse, P4 ;  /* 0x000000010f0f7824 */ /* 0x110fe400020e0600 */
[----:B0-----:R-:W2:Y:S04]  /*16ef0*/  LDL.LU R29, [R1+0xa54] ;  /* 0x000a5400011d7983 */ /* 0x001ea80000300800 */
[----:B------:R0:W-:Y:S01]  /*16f00*/  STL [R1+0xa90], R28 ;  /* 0x000a901c01007387 */ /* 0x0001e20000100800 */
[-C--:B------:R-:W-:Y:S01]  /*16f10*/  IADD3 R17, P4, R17, R3.reuse, RZ ;  /* 0x0000000311117210 */ /* 0x080fe20007f9e0ff */
[--C-:B------:R-:W-:Y:S01]  /*16f20*/  IMAD.X R16, R16, 0x1, R0.reuse, P3 ;  /* 0x0000000110107824 */ /* 0x100fe200018e0600 */
[-C--:B------:R-:W-:Y:S01]  /*16f30*/  IADD3 R4, P3, R4, R3.reuse, RZ ;  /* 0x0000000304047210 */ /* 0x080fe20007f7e0ff */
[--C-:B------:R-:W-:Y:S01]  /*16f40*/  IMAD.X R14, R14, 0x1, R0.reuse, P2 ;  /* 0x000000010e0e7824 */ /* 0x100fe200010e0600 */
[-C--:B------:R-:W-:Y:S01]  /*16f50*/  IADD3 R5, P2, R5, R3.reuse, RZ ;  /* 0x0000000305057210 */ /* 0x080fe20007f5e0ff */
[----:B------:R-:W-:Y:S01]  /*16f60*/  IMAD.X R13, R13, 0x1, R0, P1 ;  /* 0x000000010d0d7824 */ /* 0x000fe200008e0600 */
[----:B0-----:R-:W3:Y:S04]  /*16f70*/  LDL.LU R28, [R1+0xa28] ;  /* 0x000a2800011c7983 */ /* 0x001ee80000300800 */
[----:B------:R-:W-:Y:S04]  /*16f80*/  STL [R1+0xab4], R15 ;  /* 0x000ab40f01007387 */ /* 0x000fe80000100800 */
[----:B------:R-:W-:Y:S04]  /*16f90*/  STL [R1+0xa88], R17 ;  /* 0x000a881101007387 */ /* 0x000fe80000100800 */
        /* <DEDUP_REMOVED lines=26> */
[----:B------:R-:W-:Y:S04]  /*17140*/  STL [R1+0xa50], R19 ;  /* 0x000a501301007387 */ /* 0x000fe80000100800 */
[----:B------:R-:W-:Y:S04]  /*17150*/  STL [R1+0xa74], R18 ;  /* 0x000a741201007387 */ /* 0x000fe80000100800 */
[----:B------:R-:W-:Y:S01]  /*17160*/  STL [R1+0xa48], R7 ;  /* 0x000a480701007387 */ /* 0x000fe20000100800 */
[----:B------:R-:W-:-:S03]  /*17170*/  IADD3 R20, P1, R20, R3, RZ ;  /* 0x0000000314147210 */ /* 0x000fc60007f3e0ff */
[----:B------:R0:W-:Y:S04]  /*17180*/  STL [R1+0xa64], R2 ;  /* 0x000a640201007387 */ /* 0x0001e80000100800 */
[----:B------:R-:W-:Y:S01]  /*17190*/  STL [R1+0xa6c], R6 ;  /* 0x000a6c0601007387 */ /* 0x000fe20000100800 */
[----:B------:R-:W-:-:S03]  /*171a0*/  IADD3 R21, P6, R21, R3, RZ ;  /* 0x0000000315157210 */ /* 0x000fc60007fde0ff */
[----:B0-----:R-:W4:Y:S04]  /*171b0*/  LDL.LU R2, [R1+0xa4c] ;  /* 0x000a4c0001027983 */ /* 0x001f280000300800 */
[----:B------:R-:W-:Y:S04]  /*171c0*/  STL [R1+0xa40], R20 ;  /* 0x000a401401007387 */ /* 0x000fe80000100800 */
        /* <DEDUP_REMOVED lines=12> */
[----:B------:R-:W3:Y:S04]  /*17290*/  LDL.LU R15, [R1+0xa10] ;  /* 0x000a1000010f7983 */ /* 0x000ee80000300800 */
[----:B------:R-:W3:Y:S04]  /*172a0*/  LDL.LU R17, [R1+0xa34] ;  /* 0x000a340001117983 */ /* 0x000ee80000300800 */
[----:B------:R-:W3:Y:S04]  /*172b0*/  LDL.LU R16, [R1+0xa08] ;  /* 0x000a080001107983 */ /* 0x000ee80000300800 */
[----:B------:R0:W-:Y:S04]  /*172c0*/  STL [R1+0xa28], R28 ;  /* 0x000a281c01007387 */ /* 0x0001e80000100800 */
        /* <DEDUP_REMOVED lines=17> */
[----:B0-----:R-:W3:Y:S01]  /*173e0*/  LDL.LU R28, [R1+0x9c0] ;  /* 0x0009c000011c7983 */ /* 0x001ee20000300800 */
[----:B----4-:R-:W-:-:S05]  /*173f0*/  IMAD.X R2, R2, 0x1, R0, P3 ;  /* 0x0000000102027824 */ /* 0x010fca00018e0600 */
[----:B------:R0:W-:Y:S01]  /*17400*/  STL [R1+0xa4c], R2 ;  /* 0x000a4c0201007387 */ /* 0x0001e20000100800 */
[----:B------:R-:W-:-:S03]  /*17410*/  IADD3 R21, P3, R21, R3, RZ ;  /* 0x0000000315157210 */ /* 0x000fc60007f7e0ff */
[----:B0-----:R-:W4:Y:S04]  /*17420*/  LDL.LU R2, [R1+0x9e4] ;  /* 0x0009e40001027983 */ /* 0x001f280000300800 */
        /* <DEDUP_REMOVED lines=8> */
[--C-:B--2---:R-:W-:Y:S01]  /*174b0*/  IMAD.X R29, R29, 0x1, R0.reuse, P1 ;  /* 0x000000011d1d7824 */ /* 0x104fe200008e0600 */
[-C--:B---3--:R-:W-:Y:S01]  /*174c0*/  IADD3 R15, P1, R15, R3.reuse, RZ ;  /* 0x000000030f0f7210 */ /* 0x088fe20007f3e0ff */
        /* <DEDUP_REMOVED lines=9> */
[----:B0-----:R-:W2:Y:S04]  /*17560*/  LDL.LU R29, [R1+0x9d4] ;  /* 0x0009d400011d7983 */ /* 0x001ea80000300800 */
        /* <DEDUP_REMOVED lines=31> */
[----:B------:R-:W-:Y:S01]  /*17760*/  STL [R1+0x9c8], R6 ;  /* 0x0009c80601007387 */ /* 0x000fe20000100800 */
[----:B----4-:R-:W-:-:S03]  /*17770*/  IMAD.X R2, R2, 0x1, R0, P2 ;  /* 0x0000000102027824 */ /* 0x010fc600010e0600 */
[----:B0-----:R-:W3:Y:S04]  /*17780*/  LDL.LU R28, [R1+0x9a8] ;  /* 0x0009a800011c7983 */ /* 0x001ee80000300800 */
[----:B------:R-:W-:Y:S04]  /*17790*/  STL [R1+0x9ec], R20 ;  /* 0x0009ec1401007387 */ /* 0x000fe80000100800 */
        /* <DEDUP_REMOVED lines=10> */
[----:B0-----:R-:W4:Y:S04]  /*17840*/  LDL.LU R23, [R1+0x998] ;  /* 0x0009980001177983 */ /* 0x001f280000300800 */
[----:B------:R-:W4:Y:S04]  /*17850*/  LDL.LU R15, [R1+0x9bc] ;  /* 0x0009bc00010f7983 */ /* 0x000f280000300800 */
[----:B------:R-:W4:Y:S04]  /*17860*/  LDL.LU R17, [R1+0x990] ;  /* 0x0009900001117983 */ /* 0x000f280000300800 */
[----:B------:R-:W4:Y:S01]  /*17870*/  LDL.LU R16, [R1+0x9b4] ;  /* 0x0009b40001107983 */ /* 0x000f220000300800 */
[----:B--2---:R-:W-:-:S05]  /*17880*/  IMAD.X R29, R29, 0x1, R0, P6 ;  /* 0x000000011d1d7824 */ /* 0x004fca00030e0600 */
[----:B------:R0:W-:Y:S04]  /*17890*/  STL [R1+0x9d4], R29 ;  /* 0x0009d41d01007387 */ /* 0x0001e80000100800 */
        /* <DEDUP_REMOVED lines=17> */
[----:B0-----:R-:W2:Y:S01]  /*179b0*/  LDL.LU R29, [R1+0x96c] ;  /* 0x00096c00011d7983 */ /* 0x001ea20000300800 */
[----:B---3--:R-:W-:-:S05]  /*179c0*/  IADD3 R28, P6, R28, R3, RZ ;  /* 0x000000031c1c7210 */ /* 0x008fca0007fde0ff */
        /* <DEDUP_REMOVED lines=8> */
[----:B------:R-:W-:-:S05]  /*17a50*/  IMAD.X R22, R22, 0x1, R0, P4 ;  /* 0x0000000116167824 */ /* 0x000fca00020e0600 */
[----:B------:R0:W-:Y:S01]  /*17a60*/  STL [R1+0x9c4], R22 ;  /* 0x0009c41601007387 */ /* 0x0001e20000100800 */
[-C--:B------:R-:W-:Y:S01]  /*17a70*/  IADD3 R23, P4, R23, R3.reuse, RZ ;  /* 0x0000000317177210 */ /* 0x080fe20007f9e0ff */
[--C-:B------:R-:W-:Y:S01]  /*17a80*/  IMAD.X R15, R15, 0x1, R0.reuse, P3 ;  /* 0x000000010f0f7824 */ /* 0x100fe200018e0600 */
[----:B------:R-:W-:Y:S01]  /*17a90*/  IADD3 R17, P3, R17, R3, RZ ;  /* 0x0000000311117210 */ /* 0x000fe20007f7e0ff */
[----:B0-----:R-:W4:Y:S01]  /*17aa0*/  LDL.LU R22, [R1+0x95c] ;  /* 0x00095c0001167983 */ /* 0x001f220000300800 */
[----:B------:R-:W-:-:S03]  /*17ab0*/  IMAD.X R16, R16, 0x1, R0, P2 ;  /* 0x0000000110107824 */ /* 0x000fc600010e0600 */
[----:B------:R0:W-:Y:S04]  /*17ac0*/  STL [R1+0x998], R23 ;  /* 0x0009981701007387 */ /* 0x0001e80000100800 */
[----:B0-----:R-:W4:Y:S04]  /*17ad0*/  LDL.LU R23, [R1+0x930] ;  /* 0x0009300001177983 */ /* 0x001f280000300800 */
[----:B------:R-:W-:Y:S04]  /*17ae0*/  STL [R1+0x9bc], R15 ;  /* 0x0009bc0f01007387 */ /* 0x000fe80000100800 */
[----:B------:R-:W-:Y:S04]  /*17af0*/  STL [R1+0x990], R17 ;  /* 0x0009901101007387 */ /* 0x000fe80000100800 */
[----:B------:R-:W-:Y:S01]  /*17b00*/  STL [R1+0x9b4], R16 ;  /* 0x0009b41001007387 */ /* 0x000fe20000100800 */
[-C--:B--2---:R-:W-:Y:S01]  /*17b10*/  IADD3 R4, P2, R4, R3.reuse, RZ ;  /* 0x0000000304047210 */ /* 0x084fe20007f5e0ff */
[--C-:B------:R-:W-:Y:S01]  /*17b20*/  IMAD.X R14, R14, 0x1, R0.reuse, P1 ;  /* 0x000000010e0e7824 */ /* 0x100fe200008e0600 */
[-C--:B------:R-:W-:Y:S01]  /*17b30*/  IADD3 R5, P1, R5, R3.reuse, RZ ;  /* 0x0000000305057210 */ /* 0x080fe20007f3e0ff */
[--C-:B------:R-:W-:Y:S01]  /*17b40*/  IMAD.X R13, R13, 0x1, R0.reuse, P6 ;  /* 0x000000010d0d7824 */ /* 0x100fe200030e0600 */
[----:B------:R-:W-:Y:S01]  /*17b50*/  IADD3 R8, P6, R8, R3, RZ ;  /* 0x0000000308087210 */ /* 0x000fe20007fde0ff */
        /* <DEDUP_REMOVED lines=29> */
[----:B------:R-:W-:Y:S04]  /*17d30*/  STL [R1+0x974], R6 ;  /* 0x0009740601007387 */ /* 0x000fe80000100800 */
[----:B0-----:R-:W2:Y:S04]  /*17d40*/  LDL.LU R29, [R1+0x954] ;  /* 0x00095400011d7983 */ /* 0x001ea80000300800 */
[----:B------:R-:W-:Y:S01]  /*17d50*/  STL [R1+0x948], R20 ;  /* 0x0009481401007387 */ /* 0x000fe20000100800 */
        /* <DEDUP_REMOVED lines=36> */
[----:B------:R0:W-:Y:S04]  /*17fa0*/  STL [R1+0x954], R29 ;  /* 0x0009541d01007387 */ /* 0x0001e80000100800 */
        /* <DEDUP_REMOVED lines=68> */
[----:B------:R-:W4:Y:S04]  /*183f0*/  LDL.LU R15, [R1+0x8c4] ;  /* 0x0008c400010f7983 */ /* 0x000f280000300800 */
[----:B------:R-:W4:Y:S01]  /*18400*/  LDL.LU R17, [R1+0x898] ;  /* 0x0008980001117983 */ /* 0x000f220000300800 */
[----:B------:R-:W-:-:S03]  /*18410*/  IMAD.X R22, R22, 0x1, R0, P5 ;  /* 0x0000000116167824 */ /* 0x000fc600028e0600 */
        /* <DEDUP_REMOVED lines=120> */
[----:B------:R0:W-:Y:S04]  /*18ba0*/  STL [R1+0x854], R29 ;  /* 0x0008541d01007387 */ /* 0x0001e80000100800 */
[----:B0-----:R-:W2:Y:S01]  /*18bb0*/  LDL.LU R29, [R1+0x7ec] ;  /* 0x0007ec00011d7983 */ /* 0x001ea20000300800 */
[----:B---3--:R-:W-:-:S05]  /*18bc0*/  IADD3 R28, P6, R28, R3, RZ ;  /* 0x000000031c1c7210 */ /* 0x008fca0007fde0ff */
        /* <DEDUP_REMOVED lines=95> */
[-C--:B---3--:R-:W-:Y:S01]  /*191c0*/  IADD3 R28, P2, R28, R3.reuse, RZ ;  /* 0x000000031c1c7210 */ /* 0x088fe20007f5e0ff */
[--C-:B----4-:R-:W-:Y:S01]  /*191d0*/  IMAD.X R15, R15, 0x1, R0.reuse, P1 ;  /* 0x000000010f0f7824 */ /* 0x110fe200008e0600 */
[-C--:B------:R-:W-:Y:S01]  /*191e0*/  IADD3 R17, P1, R17, R3.reuse, RZ ;  /* 0x0000000311117210 */ /* 0x080fe20007f3e0ff */
[--C-:B------:R-:W-:Y:S02]  /*191f0*/  IMAD.X R16, R16, 0x1, R0.reuse, P6 ;  /* 0x0000000110107824 */ /* 0x100fe400030e0600 */
        /* <DEDUP_REMOVED lines=53> */
[----:B0-----:R-:W2:Y:S04]  /*19550*/  LDL.LU R29, [R1+0x754] ;  /* 0x00075400011d7983 */ /* 0x001ea80000300800 */
[----:B------:R-:W2:Y:S04]  /*19560*/  LDL.LU R15, [R1+0x728] ;  /* 0x00072800010f7983 */ /* 0x000ea80000300800 */
[----:B------:R-:W2:Y:S04]  /*19570*/  LDL.LU R17, [R1+0x74c] ;  /* 0x00074c0001117983 */ /* 0x000ea80000300800 */
[----:B------:R-:W2:Y:S01]  /*19580*/  LDL.LU R16, [R1+0x720] ;  /* 0x0007200001107983 */ /* 0x000ea20000300800 */
[----:B---3--:R-:W-:-:S05]  /*19590*/  IADD3 R28, P1, R28, R3, RZ ;  /* 0x000000031c1c7210 */ /* 0x008fca0007f3e0ff */
        /* <DEDUP_REMOVED lines=32> */
[-C--:B------:R-:W-:Y:S01]  /*197a0*/  IADD3 R15, P4, R15, R3.reuse, RZ ;  /* 0x000000030f0f7210 */ /* 0x080fe20007f9e0ff */
[----:B------:R-:W-:Y:S01]  /*197b0*/  IMAD.X R17, R17, 0x1, R0, P3 ;  /* 0x0000000111117824 */ /* 0x000fe200018e0600 */
[----:B------:R-:W-:-:S02]  /*197c0*/  IADD3 R16, P3, R16, R3, RZ ;  /* 0x0000000310107210 */ /* 0x000fc40007f7e0ff */
[----:B------:R0:W-:Y:S01]  /*197d0*/  STL [R1+0x754], R29 ;  /* 0x0007541d01007387 */ /* 0x0001e20000100800 */
[--C-:B---3--:R-:W-:Y:S01]  /*197e0*/  IMAD.X R4, R4, 0x1, R0.reuse, P2 ;  /* 0x0000000104047824 */ /* 0x108fe200010e0600 */
[----:B------:R-:W-:Y:S02]  /*197f0*/  IADD3 R14, P2, R14, R3, RZ ;  /* 0x000000030e0e7210 */ /* 0x000fe40007f5e0ff */
[----:B0-----:R-:W2:Y:S04]  /*19800*/  LDL.LU R29, [R1+0x6ec] ;  /* 0x0006ec00011d7983 */ /* 0x001ea80000300800 */
        /* <DEDUP_REMOVED lines=36> */
[----:B0-----:R-:W3:Y:S01]  /*19a50*/  LDL.LU R28, [R1+0x6c0] ;  /* 0x0006c000011c7983 */ /* 0x001ee20000300800 */
[----:B----4-:R-:W-:-:S03]  /*19a60*/  IMAD.X R2, R2, 0x1, R0, P5 ;  /* 0x0000000102027824 */ /* 0x010fc600028e0600 */
        /* <DEDUP_REMOVED lines=36> */
[----:B------:R0:W-:Y:S04]  /*19cb0*/  STL [R1+0x6c0], R28 ;  /* 0x0006c01c01007387 */ /* 0x0001e80000100800 */
        /* <DEDUP_REMOVED lines=289> */
[--C-:B----4-:R-:W-:Y:S01]  /*1aed0*/  IMAD.X R2, R2, 0x1, R0.reuse, P2 ;  /* 0x0000000102027824 */ /* 0x110fe200010e0600 */
[-C--:B------:R-:W-:Y:S01]  /*1aee0*/  IADD3 R15, P2, R15, R3.reuse, RZ ;  /* 0x000000030f0f7210 */ /* 0x080fe20007f5e0ff */
[--C-:B------:R-:W-:Y:S01]  /*1aef0*/  IMAD.X R17, R17, 0x1, R0.reuse, P1 ;  /* 0x0000000111117824 */ /* 0x100fe200008e0600 */
[-C--:B------:R-:W-:Y:S02]  /*1af00*/  IADD3 R16, P1, R16, R3.reuse, RZ ;  /* 0x0000000310107210 */ /* 0x080fe40007f3e0ff */
        /* <DEDUP_REMOVED lines=24> */
[----:B------:R0:W-:Y:S01]  /*1b090*/  STL [R1+0xd54], R26 ;  /* 0x000d541a01007387 */ /* 0x0001e20000100800 */
[----:B------:R-:W-:-:S03]  /*1b0a0*/  IMAD.X R19, R19, 0x1, R0, P6 ;  /* 0x0000000113137824 */ /* 0x000fc600030e0600 */
[----:B------:R-:W-:Y:S01]  /*1b0b0*/  STL [R1+0xd1c], R24 ;  /* 0x000d1c1801007387 */ /* 0x000fe20000100800 */
[----:B------:R-:W-:-:S03]  /*1b0c0*/  IADD3 R18, P6, R18, R3, RZ ;  /* 0x0000000312127210 */ /* 0x000fc60007fde0ff */
[----:B------:R-:W-:Y:S01]  /*1b0d0*/  STL [R1+0xd58], R25 ;  /* 0x000d581901007387 */ /* 0x000fe20000100800 */
[----:B------:R-:W-:-:S03]  /*1b0e0*/  IMAD.X R7, R7, 0x1, R0, P5 ;  /* 0x0000000107077824 */ /* 0x000fc600028e0600 */
[----:B------:R-:W-:Y:S04]  /*1b0f0*/  STL [R1+0xd28], R27 ;  /* 0x000d281b01007387 */ /* 0x000fe80000100800 */
[----:B------:R-:W-:Y:S04]  /*1b100*/  STL [R1+0xd60], R10 ;  /* 0x000d600a01007387 */ /* 0x000fe80000100800 */
[----:B------:R1:W-:Y:S04]  /*1b110*/  STL [R1+0xd30], R19 ;  /* 0x000d301301007387 */ /* 0x0003e80000100800 */
[----:B------:R1:W-:Y:S04]  /*1b120*/  STL [R1+0xd6c], R18 ;  /* 0x000d6c1201007387 */ /* 0x0003e80000100800 */
[----:B------:R1:W-:Y:S04]  /*1b130*/  STL [R1+0xd24], R7 ;  /* 0x000d240701007387 */ /* 0x0003e80000100800 */
[----:B0-----:R-:W4:Y:S01]  /*1b140*/  LDL.LU R26, [R1+0xd9c] ;  /* 0x000d9c00011a7983 */ /* 0x001f220000300800 */
[-C--:B------:R-:W-:Y:S01]  /*1b150*/  IADD3 R6, P5, R6, R3.reuse, RZ ;  /* 0x0000000306067210 */ /* 0x080fe20007fbe0ff */
[----:B------:R-:W-:Y:S01]  /*1b160*/  IMAD.X R20, R20, 0x1, R0, P4 ;  /* 0x0000000114147824 */ /* 0x000fe200020e0600 */
[----:B------:R-:W-:-:S03]  /*1b170*/  IADD3 R21, P4, R21, R3, RZ ;  /* 0x0000000315157210 */ /* 0x000fc60007f9e0ff */
[----:B------:R0:W-:Y:S04]  /*1b180*/  STL [R1+0xd74], R6 ;  /* 0x000d740601007387 */ /* 0x0001e80000100800 */
[----:B------:R2:W-:Y:S04]  /*1b190*/  STL [R1+0xd3c], R20 ;  /* 0x000d3c1401007387 */ /* 0x0005e80000100800 */
[----:B-1----:R-:W4:Y:S04]  /*1b1a0*/  LDL.LU R19, [R1+0xdb0] ;  /* 0x000db00001137983 */ /* 0x002f280000300800 */
[----:B------:R-:W-:Y:S04]  /*1b1b0*/  STL [R1+0xd78], R21 ;  /* 0x000d781501007387 */ /* 0x000fe80000100800 */
[----:B------:R-:W4:Y:S01]  /*1b1c0*/  LDL.LU R18, [R1+0xdb4] ;  /* 0x000db40001127983 */ /* 0x000f220000300800 */
[----:B------:R-:W-:-:S05]  /*1b1d0*/  IMAD.X R22, R22, 0x1, R0, P3 ;  /* 0x0000000116167824 */ /* 0x000fca00018e0600 */
[----:B------:R-:W-:Y:S04]  /*1b1e0*/  STL [R1+0xd48], R22 ;  /* 0x000d481601007387 */ /* 0x000fe80000100800 */
[----:B------:R-:W4:Y:S01]  /*1b1f0*/  LDL.LU R7, [R1+0xdbc] ;  /* 0x000dbc0001077983 */ /* 0x000f220000300800 */
[----:B------:R-:W-:-:S05]  /*1b200*/  IADD3 R23, P3, R23, R3, RZ ;  /* 0x0000000317177210 */ /* 0x000fca0007f7e0ff */
[----:B------:R-:W-:Y:S04]  /*1b210*/  STL [R1+0xd80], R23 ;  /* 0x000d801701007387 */ /* 0x000fe80000100800 */
[----:B0-----:R-:W4:Y:S01]  /*1b220*/  LDL.LU R6, [R1+0xddc] ;  /* 0x000ddc0001067983 */ /* 0x001f220000300800 */
[----:B--2---:R-:W-:-:S05]  /*1b230*/  IMAD.X R29, R29, 0x1, R0, P2 ;  /* 0x000000011d1d7824 */ /* 0x004fca00010e0600 */
[----:B------:R0:W-:Y:S04]  /*1b240*/  STL [R1+0xd50], R29 ;  /* 0x000d501d01007387 */ /* 0x0001e80000100800 */
[----:B------:R-:W2:Y:S01]  /*1b250*/  LDL.LU R20, [R1+0xd7c] ;  /* 0x000d7c0001147983 */ /* 0x000ea20000300800 */
[----:B---3--:R-:W-:-:S05]  /*1b260*/  IADD3 R28, P2, R28, R3, RZ ;  /* 0x000000031c1c7210 */ /* 0x008fca0007f5e0ff */
[----:B------:R1:W-:Y:S04]  /*1b270*/  STL [R1+0xd94], R28 ;  /* 0x000d941c01007387 */ /* 0x0003e80000100800 */
[----:B0-----:R-:W3:Y:S04]  /*1b280*/  LDL.LU R29, [R1+0xde8] ;  /* 0x000de800011d7983 */ /* 0x001ee80000300800 */
[----:B-1----:R-:W3:Y:S01]  /*1b290*/  LDL.LU R28, [R1+0xd90] ;  /* 0x000d9000011c7983 */ /* 0x002ee20000300800 */
[----:B----4-:R-:W-:-:S05]  /*1b2a0*/  IMAD.X R2, R2, 0x1, R0, P1 ;  /* 0x0000000102027824 */ /* 0x010fca00008e0600 */
[----:B------:R0:W-:Y:S04]  /*1b2b0*/  STL [R1+0xd44], R2 ;  /* 0x000d440201007387 */ /* 0x0001e80000100800 */
        /* <DEDUP_REMOVED lines=13> */
[----:B------:R-:W4:Y:S01]  /*1b390*/  LDL.LU R27, [R1+0xdc8] ;  /* 0x000dc800011b7983 */ /* 0x000f220000300800 */
[----:B------:R-:W-:-:S03]  /*1b3a0*/  IADD3 R26, P1, R26, R3, RZ ;  /* 0x000000031a1a7210 */ /* 0x000fc60007f3e0ff */
[----:B------:R-:W4:Y:S04]  /*1b3b0*/  LDL.LU R10, [R1+0xdc0] ;  /* 0x000dc000010a7983 */ /* 0x000f280000300800 */
[----:B------:R-:W4:Y:S04]  /*1b3c0*/  LDL.LU R21, [R1+0xda0] ;  /* 0x000da00001157983 */ /* 0x000f280000300800 */
[----:B------:R-:W4:Y:S04]  /*1b3d0*/  LDL.LU R22, [R1+0xd88] ;  /* 0x000d880001167983 */ /* 0x000f280000300800 */
[----:B------:R-:W4:Y:S04]  /*1b3e0*/  LDL.LU R23, [R1+0x5ec] ;  /* 0x0005ec0001177983 */ /* 0x000f280000300800 */
[----:B------:R0:W-:Y:S04]  /*1b3f0*/  STL [R1+0xd9c], R26 ;  /* 0x000d9c1a01007387 */ /* 0x0001e80000100800 */
[----:B0-----:R0:W5:Y:S04]  /*1b400*/  LDL.LU R26, [R1+0xe54] ;  /* 0x000e5400011a7983 */ /* 0x0011680000300800 */
[----:B------:R-:W2:Y:S02]  /*1b410*/  LDL.LU R3, [R1+0xd5c] ;  /* 0x000d5c0001037983 */ /* 0x000ea40000300800 */
[----:B--2---:R-:W-:-:S05]  /*1b420*/  IMAD.X R3, R3, 0x1, R0, P6 ;  /* 0x0000000103037824 */ /* 0x004fca00030e0600 */
[----:B------:R1:W-:Y:S02]  /*1b430*/  STL [R1+0xd5c], R3 ;  /* 0x000d5c0301007387 */ /* 0x0003e40000100800 */
[----:B-1----:R-:W1:Y:S02]  /*1b440*/  LDC R3, c[0x0][0x238] ;  /* 0x00008e00ff037b82 */ /* 0x002e640000000800 */
[----:B-1----:R-:W-:-:S04]  /*1b450*/  IMAD.SHL.U32 R3, R3, 0x20, RZ ;  /* 0x0000002003037824 */ /* 0x002fc800078e00ff */
[----:B------:R-:W-:-:S05]  /*1b460*/  IMAD.SHL.U32 R3, R3, 0x2, RZ ;  /* 0x0000000203037824 */ /* 0x000fca00078e00ff */
[----:B------:R-:W-:-:S05]  /*1b470*/  IADD3 R19, P6, R19, R3, RZ ;  /* 0x0000000313137210 */ /* 0x000fca0007fde0ff */
[----:B------:R1:W-:Y:S04]  /*1b480*/  STL [R1+0xdb0], R19 ;  /* 0x000db01301007387 */ /* 0x0003e80000100800 */
[----:B-1----:R-:W2:Y:S04]  /*1b490*/  LDL.LU R19, [R1+0xe50] ;  /* 0x000e500001137983 */ /* 0x002ea80000300800 */
[----:B------:R-:W3:Y:S02]  /*1b4a0*/  LDL.LU R3, [R1+0xd68] ;  /* 0x000d680001037983 */ /* 0x000ee40000300800 */
[----:B---3--:R-:W-:-:S05]  /*1b4b0*/  IMAD.X R3, R3, 0x1, R0, P5 ;  /* 0x0000000103037824 */ /* 0x008fca00028e0600 */
[----:B------:R1:W-:Y:S02]  /*1b4c0*/  STL [R1+0xd68], R3 ;  /* 0x000d680301007387 */ /* 0x0003e40000100800 */
[----:B-1----:R-:W1:Y:S02]  /*1b4d0*/  LDC R3, c[0x0][0x238] ;  /* 0x00008e00ff037b82 */ /* 0x002e640000000800 */
[----:B-1----:R-:W-:-:S04]  /*1b4e0*/  IMAD.SHL.U32 R3, R3, 0x20, RZ ;  /* 0x0000002003037824 */ /* 0x002fc800078e00ff */
[----:B------:R-:W-:-:S05]  /*1b4f0*/  IMAD.SHL.U32 R3, R3, 0x2, RZ ;  /* 0x0000000203037824 */ /* 0x000fca00078e00ff */
[----:B------:R-:W-:-:S05]  /*1b500*/  IADD3 R18, P5, R18, R3, RZ ;  /* 0x0000000312127210 */ /* 0x000fca0007fbe0ff */
[----:B------:R1:W-:Y:S04]  /*1b510*/  STL [R1+0xdb4], R18 ;  /* 0x000db41201007387 */ /* 0x0003e80000100800 */
[----:B-1----:R-:W3:Y:S04]  /*1b520*/  LDL.LU R18, [R1+0xe4c] ;  /* 0x000e4c0001127983 */ /* 0x002ee80000300800 */
[----:B------:R-:W4:Y:S02]  /*1b530*/  LDL.LU R3, [R1+0xd70] ;  /* 0x000d700001037983 */ /* 0x000f240000300800 */
[----:B----4-:R-:W-:-:S05]  /*1b540*/  IMAD.X R3, R3, 0x1, R0, P4 ;  /* 0x0000000103037824 */ /* 0x010fca00020e0600 */
[----:B------:R1:W-:Y:S02]  /*1b550*/  STL [R1+0xd70], R3 ;  /* 0x000d700301007387 */ /* 0x0003e40000100800 */
[----:B-1----:R-:W1:Y:S02]  /*1b560*/  LDC R3, c[0x0][0x238] ;  /* 0x00008e00ff037b82 */ /* 0x002e640000000800 */
[----:B-1----:R-:W-:-:S04]  /*1b570*/  IMAD.SHL.U32 R3, R3, 0x20, RZ ;  /* 0x0000002003037824 */ /* 0x002fc800078e00ff */
[----:B------:R-:W-:-:S05]  /*1b580*/  IMAD.SHL.U32 R3, R3, 0x2, RZ ;  /* 0x0000000203037824 */ /* 0x000fca00078e00ff */
[----:B------:R-:W-:-:S05]  /*1b590*/  IADD3 R7, P4, R7, R3, RZ ;  /* 0x0000000307077210 */ /* 0x000fca0007f9e0ff */
[----:B------:R1:W-:Y:S04]  /*1b5a0*/  STL [R1+0xdbc], R7 ;  /* 0x000dbc0701007387 */ /* 0x0003e80000100800 */
[----:B-1----:R-:W4:Y:S04]  /*1b5b0*/  LDL.LU R7, [R1+0xe48] ;  /* 0x000e480001077983 */ /* 0x002f280000300800 */
        /* <DEDUP_REMOVED lines=9> */
[----:B------:R-:W3:Y:S01]  /*1b650*/  LDL.LU R3, [R1+0xde4] ;  /* 0x000de40001037983 */ /* 0x000ee20000300800 */
[--C-:B------:R-:W-:Y:S01]  /*1b660*/  IMAD.X R20, R20, 0x1, R0.reuse, P2 ;  /* 0x0000000114147824 */ /* 0x100fe200010e0600 */
[----:B------:R-:W-:Y:S01]  /*1b670*/  IADD3 R29, P2, R29, UR7, RZ ;  /* 0x000000071d1d7c10 */ /* 0x000fe2000ff5e0ff */
[----:B------:R-:W-:-:S02]  /*1b680*/  IMAD.X R28, R28, 0x1, R0, P1 ;  /* 0x000000011c1c7824 */ /* 0x000fc400008e0600 */
[--C-:B------:R-:W-:Y:S01]  /*1b690*/  IMAD.X R2, R2, 0x1, R0.reuse, P6 ;  /* 0x0000000102027824 */ /* 0x100fe200030e0600 */
[----:B------:R1:W-:Y:S01]  /*1b6a0*/  STL [R1+0xd7c], R20 ;  /* 0x000d7c1401007387 */ /* 0x0003e20000100800 */
[----:B------:R-:W-:Y:S01]  /*1b6b0*/  IADD3 R15, P6, R15, UR7, RZ ;  /* 0x000000070f0f7c10 */ /* 0x000fe2000ffde0ff */
[--C-:B------:R-:W-:Y:S01]  /*1b6c0*/  IMAD.X R17, R17, 0x1, R0.reuse, P5 ;  /* 0x0000000111117824 */ /* 0x100fe200028e0600 */
[----:B------:R-:W-:Y:S01]  /*1b6d0*/  IADD3 R16, P5, R16, UR7, RZ ;  /* 0x0000000710107c10 */ /* 0x000fe2000ffbe0ff */
[--C-:B------:R-:W-:Y:S01]  /*1b6e0*/  IMAD.X R4, R4, 0x1, R0.reuse, P4 ;  /* 0x0000000104047824 */ /* 0x100fe200020e0600 */
[----:B-1----:R0:W5:Y:S04]  /*1b6f0*/  LDL.LU R20, [R1+0xe40] ;  /* 0x000e400001147983 */ /* 0x0021680000300800 */
[----:B------:R1:W-:Y:S01]  /*1b700*/  STL [R1+0xde8], R29 ;  /* 0x000de81d01007387 */ /* 0x0003e20000100800 */
[----:B------:R-:W-:Y:S01]  /*1b710*/  IADD3 R14, P4, R14, UR7, RZ ;  /* 0x000000070e0e7c10 */ /* 0x000fe2000ff9e0ff */
[----:B------:R-:W-:Y:S01]  /*1b720*/  IMAD.X R5, R5, 0x1, R0, P3 ;  /* 0x0000000105057824 */ /* 0x000fe200018e0600 */
[----:B------:R-:W-:Y:S01]  /*1b730*/  IADD3 R13, P3, R13, UR7, RZ ;  /* 0x000000070d0d7c10 */ /* 0x000fe2000ff7e0ff */
[----:B-1----:R0:W5:Y:S04]  /*1b740*/  LDL.LU R29, [R1+0xe3c] ;  /* 0x000e3c00011d7983 */ /* 0x0021680000300800 */
[----:B------:R1:W-:Y:S01]  /*1b750*/  STL [R1+0xd90], R28 ;  /* 0x000d901c01007387 */ /* 0x0003e20000100800 */
[----:B------:R-:W-:-:S02]  /*1b760*/  IADD3.X R8, R8, UR6, RZ, P2, !PT ;  /* 0x0000000608087c10 */ /* 0x000fc400097fe4ff */
[----:B------:R-:W-:Y:S01]  /*1b770*/  IADD3 R12, P2, R12, UR7, RZ ;  /* 0x000000070c0c7c10 */ /* 0x000fe2000ff5e0ff */
[----:B-1----:R0:W5:Y:S01]  /*1b780*/  LDL.LU R28, [R1+0xe38] ;  /* 0x000e3800011c7983 */ /* 0x0021620000300800 */
[----:B------:R-:W-:Y:S02]  /*1b790*/  IADD3.X R25, R25, UR6, RZ, P6, !PT ;  /* 0x0000000619197c10 */ /* 0x000fe4000b7fe4ff */
[----:B------:R-:W-:Y:S02]  /*1b7a0*/  IADD3.X R27, R27, UR6, RZ, P5, !PT ;  /* 0x000000061b1b7c10 */ /* 0x000fe4000affe4ff */
[----:B------:R-:W-:Y:S02]  /*1b7b0*/  IADD3.X R10, R10, UR6, RZ, P4, !PT ;  /* 0x000000060a0a7c10 */ /* 0x000fe4000a7fe4ff */
[----:B------:R-:W-:Y:S02]  /*1b7c0*/  IADD3.X R21, R21, UR6, RZ, P3, !PT ;  /* 0x0000000615157c10 */ /* 0x000fe40009ffe4ff */
[----:B------:R-:W-:-:S02]  /*1b7d0*/  IADD3.X R22, R22, UR6, RZ, P2, !PT ;  /* 0x0000000616167c10 */ /* 0x000fc400097fe4ff */
[----:B---3--:R-:W-:-:S05]  /*1b7e0*/  IADD3 R3, P1, R3, UR7, RZ ;  /* 0x0000000703037c10 */ /* 0x008fca000ff3e0ff */
[----:B------:R1:W-:Y:S04]  /*1b7f0*/  STL [R1+0xde4], R3 ;  /* 0x000de40301007387 */ /* 0x0003e80000100800 */
[----:B------:R3:W-:Y:S04]  /*1b800*/  STL [R1+0xd98], R2 ;  /* 0x000d980201007387 */ /* 0x0007e80000100800 */
[----:B------:R-:W-:Y:S04]  /*1b810*/  STL [R1+0xdd4], R15 ;  /* 0x000dd40f01007387 */ /* 0x000fe80000100800 */
[----:B------:R-:W-:Y:S04]  /*1b820*/  STL [R1+0xdac], R17 ;  /* 0x000dac1101007387 */ /* 0x000fe80000100800 */
[----:B------:R-:W-:Y:S04]  /*1b830*/  STL [R1+0xdcc], R16 ;  /* 0x000dcc1001007387 */ /* 0x000fe80000100800 */
[----:B------:R4:W-:Y:S04]  /*1b840*/  STL [R1+0xda8], R4 ;  /* 0x000da80401007387 */ /* 0x0009e80000100800 */
[----:B------:R-:W-:Y:S01]  /*1b850*/  STL [R1+0xdc4], R14 ;  /* 0x000dc40e01007387 */ /* 0x000fe20000100800 */
[----:B------:R-:W-:Y:S01]  /*1b860*/  IADD3.X R9, R9, UR6, RZ, P1, !PT ;  /* 0x0000000609097c10 */ /* 0x000fe20008ffe4ff */
[----:B-1----:R-:W1:Y:S01]  /*1b870*/  LDC R3, c[0x0][0x238] ;  /* 0x00008e00ff037b82 */ /* 0x002e620000000800 */
[----:B---3--:R-:W3:Y:S01]  /*1b880*/  S2R R2, SR_TID.X ;  /* 0x0000000000027919 */ /* 0x008ee20000002100 */
[----:B------:R0:W-:Y:S01]  /*1b890*/  STL [R1+0xdb8], R5 ;  /* 0x000db80501007387 */ /* 0x0001e20000100800 */
[----:B------:R-:W-:-:S03]  /*1b8a0*/  IADD3 R24, P1, R24, UR7, RZ ;  /* 0x0000000718187c10 */ /* 0x000fc6000ff3e0ff */
[----:B------:R-:W-:Y:S04]  /*1b8b0*/  STL [R1+0xda4], R13 ;  /* 0x000da40d01007387 */ /* 0x000fe80000100800 */
[----:B------:R2:W-:Y:S04]  /*1b8c0*/  STL [R1+0xde0], R8 ;  /* 0x000de00801007387 */ /* 0x0005e80000100800 */
[----:B------:R-:W-:Y:S04]  /*1b8d0*/  STL [R1+0xd8c], R12 ;  /* 0x000d8c0c01007387 */ /* 0x000fe80000100800 */
[----:B------:R2:W-:Y:S04]  /*1b8e0*/  STL [R1+0xdd8], R9 ;  /* 0x000dd80901007387 */ /* 0x0005e80000100800 */
[----:B------:R1:W-:Y:S04]  /*1b8f0*/  STL [R1+0xd84], R24 ;  /* 0x000d841801007387 */ /* 0x0003e80000100800 */
[----:B------:R1:W-:Y:S01]  /*1b900*/  STL [R1+0xdd0], R25 ;  /* 0x000dd01901007387 */ /* 0x0003e20000100800 */
[----:B----4-:R-:W-:-:S03]  /*1b910*/  IMAD.MOV.U32 R4, RZ, RZ, R7 ;  /* 0x000000ffff047224 */ /* 0x010fc600078e0007 */
[----:B------:R4:W-:Y:S01]  /*1b920*/  STL [R1+0xdc8], R27 ;  /* 0x000dc81b01007387 */ /* 0x0009e20000100800 */
[----:B0-----:R-:W-:Y:S01]  /*1b930*/  IMAD.MOV.U32 R5, RZ, RZ, R19 ;  /* 0x000000ffff057224 */ /* 0x001fe200078e0013 */
[----:B------:R-:W-:Y:S02]  /*1b940*/  IADD3.X R23, R23, UR6, RZ, P1, !PT ;  /* 0x0000000617177c10 */ /* 0x000fe40008ffe4ff */
[----:B------:R4:W-:Y:S01]  /*1b950*/  STL [R1+0xdc0], R10 ;  /* 0x000dc00a01007387 */ /* 0x0009e20000100800 */
[----:B--2---:R-:W-:-:S03]  /*1b960*/  IMAD.MOV.U32 R8, RZ, RZ, R6 ;  /* 0x000000ffff087224 */ /* 0x004fc600078e0006 */
[----:B------:R4:W-:Y:S01]  /*1b970*/  STL [R1+0xda0], R21 ;  /* 0x000da01501007387 */ /* 0x0009e20000100800 */
[----:B------:R-:W-:-:S03]  /*1b980*/  IMAD.MOV.U32 R9, RZ, RZ, R18 ;  /* 0x000000ffff097224 */ /* 0x000fc600078e0012 */
[----:B------:R4:W-:Y:S04]  /*1b990*/  STL [R1+0xd88], R22 ;  /* 0x000d881601007387 */ /* 0x0009e80000100800 */
[----:B------:R4:W-:Y:S04]  /*1b9a0*/  STL.64 [R1+0x2e0], R4 ;  /* 0x0002e00401007387 */ /* 0x0009e80000100a00 */
[----:B------:R4:W-:Y:S04]  /*1b9b0*/  STL [R1+0x5ec], R23 ;  /* 0x0005ec1701007387 */ /* 0x0009e80000100800 */
[----:B------:R4:W-:Y:S01]  /*1b9c0*/  STL.64 [R1+0x2d8], R8 ;  /* 0x0002d80801007387 */ /* 0x0009e20000100a00 */
[----:B-1----:R-:W-:-:S04]  /*1b9d0*/  IMAD.SHL.U32 R3, R3, 0x20, RZ ;  /* 0x0000002003037824 */ /* 0x002fc800078e00ff */
[----:B------:R-:W-:Y:S01]  /*1b9e0*/  IMAD.SHL.U32 R3, R3, 0x2, RZ ;  /* 0x0000000203037824 */ /* 0x000fe200078e00ff */
[----:B---3--:R-:W-:-:S05]  /*1b9f0*/  LOP3.LUT R2, R2, 0x3f, RZ, 0xc0, !PT ;  /* 0x0000003f02027812 */ /* 0x008fca00078ec0ff */
[----:B------:R-:W-:Y:S01]  /*1ba00*/  IMAD.SHL.U32 R2, R2, 0x2, RZ ;  /* 0x0000000202027824 */ /* 0x000fe200078e00ff */
[----:B----4-:R-:W-:Y:S06]  /*1ba10*/  @P0 BRA `(.L_x_1) ;  /* 0xfffffe9c00c80947 */ /* 0x010fec000383ffff */
[----:B------:R-:W2:Y:S04]  /*1ba20*/  LDL.LU R27, [R1+0xec] ;  /* 0x0000ec00011b7983 */ /* 0x000ea80000300800 */
[----:B------:R-:W3:Y:S04]  /*1ba30*/  LDL.LU R13, [R1+0x1bc] ;  /* 0x0001bc00010d7983 */ /* 0x000ee80000300800 */
[----:B------:R-:W3:Y:S04]  /*1ba40*/  LDL.LU R25, [R1+0x1ec] ;  /* 0x0001ec0001197983 */ /* 0x000ee80000300800 */
        /* <DEDUP_REMOVED lines=8> */
[----:B------:R-:W2:Y:S04]  /*1bad0*/  LDL.LU R4, [R1+0x220] ;  /* 0x0002200001047983 */ /* 0x000ea80000300800 */
[----:B--2---:R-:W-:Y:S04]  /*1bae0*/  STL [R1+0xf24], R4 ;  /* 0x000f240401007387 */ /* 0x004fe80000100800 */
[----:B-----5:R-:W2:Y:S04]  /*1baf0*/  LDL.LU R28, [R1+0x278] ;  /* 0x00027800011c7983 */ /* 0x020ea80000300800 */
[----:B--2---:R-:W-:Y:S04]  /*1bb00*/  STL [R1+0xf28], R28 ;  /* 0x000f281c01007387 */ /* 0x004fe80000100800 */
[----:B------:R-:W2:Y:S04]  /*1bb10*/  LDL.LU R2, [R1+0x2a8] ;  /* 0x0002a80001027983 */ /* 0x000ea80000300800 */
[----:B--2---:R-:W-:Y:S04]  /*1bb20*/  STL [R1+0xf2c], R2 ;  /* 0x000f2c0201007387 */ /* 0x004fe80000100800 */
[----:B------:R-:W2:Y:S04]  /*1bb30*/  LDL.LU R0, [R1+0x270] ;  /* 0x0002700001007983 */ /* 0x000ea80000300800 */
[----:B--2---:R-:W-:Y:S04]  /*1bb40*/  STL [R1+0xf30], R0 ;  /* 0x000f300001007387 */ /* 0x004fe80000100800 */
[----:B------:R-:W2:Y:S01]  /*1bb50*/  LDL.LU R3, [R1+0x2a0] ;  /* 0x0002a00001037983 */ /* 0x000ea20000300800 */
[----:B------:R-:W-:-:S03]  /*1bb60*/  F2FP.BF16.F32.PACK_AB R27, R26, R27 ;  /* 0x0000001b1a1b723e */ /* 0x000fc600000010ff */
[----:B--2---:R-:W-:Y:S04]  /*1bb70*/  STL [R1+0xf34], R3 ;  /* 0x000f340301007387 */ /* 0x004fe80000100800 */
[----:B------:R0:W-:Y:S04]  /*1bb80*/  STL [R1+0xe38], R29 ;  /* 0x000e381d01007387 */ /* 0x0001e80000100800 */
[----:B0-----:R-:W2:Y:S04]  /*1bb90*/  LDL.LU R29, [R1+0x1a0] ;  /* 0x0001a000011d7983 */ /* 0x001ea80000300800 */
[----:B--2---:R-:W-:Y:S04]  /*1bba0*/  STL [R1+0xf38], R29 ;  /* 0x000f381d01007387 */ /* 0x004fe80000100800 */
[----:B------:R0:W-:Y:S04]  /*1bbb0*/  STL [R1+0xe3c], R27 ;  /* 0x000e3c1b01007387 */ /* 0x0001e80000100800 */
[----:B0-----:R-:W2:Y:S01]  /*1bbc0*/  LDL.LU R27, [R1+0x180] ;  /* 0x00018000011b7983 */ /* 0x001ea20000300800 */
[----:B------:R-:W-:-:S03]  /*1bbd0*/  F2FP.BF16.F32.PACK_AB R26, R11, R20 ;  /* 0x000000140b1a723e */ /* 0x000fc600000010ff */
[----:B--2---:R-:W-:Y:S04]  /*1bbe0*/  STL [R1+0xf3c], R27 ;  /* 0x000f3c1b01007387 */ /* 0x004fe80000100800 */
[----:B------:R-:W2:Y:S04]  /*1bbf0*/  LDL.LU R11, [R1+0x204] ;  /* 0x00020400010b7983 */ /* 0x000ea80000300800 */
[----:B------:R-:W2:Y:S04]  /*1bc00*/  LDL.LU R20, [R1+0x224] ;  /* 0x0002240001147983 */ /* 0x000ea80000300800 */
[----:B------:R0:W-:Y:S04]  /*1bc10*/  STL [R1+0xe40], R26 ;  /* 0x000e401a01007387 */ /* 0x0001e80000100800 */
[----:B0-----:R-:W4:Y:S01]  /*1bc20*/  LDL.LU R26, [R1+0x1a8] ;  /* 0x0001a800011a7983 */ /* 0x001f220000300800 */
[----:B---3--:R-:W-:-:S03]  /*1bc30*/  F2FP.BF16.F32.PACK_AB R25, R13, R25 ;  /* 0x000000190d19723e */ /* 0x008fc600000010ff */
[----:B----4-:R-:W-:Y:S04]  /*1bc40*/  STL [R1+0xf40], R26 ;  /* 0x000f401a01007387 */ /* 0x010fe80000100800 */
[----:B------:R0:W-:Y:S04]  /*1bc50*/  STL [R1+0xe44], R25 ;  /* 0x000e441901007387 */ /* 0x0001e80000100800 */
[----:B0-----:R-:W3:Y:S01]  /*1bc60*/  LDL.LU R25, [R1+0x188] ;  /* 0x0001880001197983 */ /* 0x001ee20000300800 */
[----:B------:R-:W-:-:S03]  /*1bc70*/  F2FP.BF16.F32.PACK_AB R24, R8, R24 ;  /* 0x000000180818723e */ /* 0x000fc600000010ff */
[----:B---3--:R-:W-:Y:S04]  /*1bc80*/  STL [R1+0xf44], R25 ;  /* 0x000f441901007387 */ /* 0x008fe80000100800 */
[----:B------:R0:W-:Y:S04]  /*1bc90*/  STL [R1+0xe48], R24 ;  /* 0x000e481801007387 */ /* 0x0001e80000100800 */
[----:B0-----:R-:W3:Y:S01]  /*1bca0*/  LDL.LU R24, [R1+0x260] ;  /* 0x0002600001187983 */ /* 0x001ee20000300800 */
[----:B------:R-:W-:Y:S02]  /*1bcb0*/  F2FP.BF16.F32.PACK_AB R23, R12, R23 ;  /* 0x000000170c17723e */ /* 0x000fe400000010ff */
[----:B------:R-:W-:-:S02]  /*1bcc0*/  F2FP.BF16.F32.PACK_AB R22, R9, R22 ;  /* 0x000000160916723e */ /* 0x000fc400000010ff */
[----:B------:R-:W-:Y:S02]  /*1bcd0*/  F2FP.BF16.F32.PACK_AB R21, R10, R21 ;  /* 0x000000150a15723e */ /* 0x000fe400000010ff */
[----:B--2---:R-:W-:Y:S01]  /*1bce0*/  F2FP.BF16.F32.PACK_AB R20, R11, R20 ;  /* 0x000000140b14723e */ /* 0x004fe200000010ff */
[----:B---3--:R-:W-:Y:S04]  /*1bcf0*/  STL [R1+0xf48], R24 ;  /* 0x000f481801007387 */ /* 0x008fe80000100800 */
[----:B------:R0:W-:Y:S04]  /*1bd00*/  STL [R1+0xe4c], R23 ;  /* 0x000e4c1701007387 */ /* 0x0001e80000100800 */
[----:B0-----:R-:W2:Y:S04]  /*1bd10*/  LDL.LU R23, [R1+0x240] ;  /* 0x0002400001177983 */ /* 0x001ea80000300800 */
[----:B------:R-:W3:Y:S04]  /*1bd20*/  LDL.LU R24, [R1+0xbc] ;  /* 0x0000bc0001187983 */ /* 0x000ee80000300800 */
[----:B------:R-:W3:Y:S04]  /*1bd30*/  LDL.LU R19, [R1+0xcc] ;  /* 0x0000cc0001137983 */ /* 0x000ee80000300800 */
[----:B------:R-:W4:Y:S04]  /*1bd40*/  LDL.LU R25, [R1+0xb4] ;  /* 0x0000b40001197983 */ /* 0x000f280000300800 */
[----:B------:R-:W4:Y:S04]  /*1bd50*/  LDL.LU R18, [R1+0xc4] ;  /* 0x0000c40001127983 */ /* 0x000f280000300800 */
[----:B------:R-:W2:Y:S04]  /*1bd60*/  LDL.LU R26, [R1+0x24c] ;  /* 0x00024c00011a7983 */ /* 0x000ea80000300800 */
[----:B------:R-:W2:Y:S04]  /*1bd70*/  LDL.LU R17, [R1+0x26c] ;  /* 0x00026c0001117983 */ /* 0x000ea80000300800 */
[----:B------:R-:W2:Y:S04]  /*1bd80*/  LDL.LU R27, [R1+0x244] ;  /* 0x00024400011b7983 */ /* 0x000ea80000300800 */
[----:B------:R-:W2:Y:S04]  /*1bd90*/  LDL.LU R16, [R1+0x264] ;  /* 0x0002640001107983 */ /* 0x000ea80000300800 */
[----:B------:R-:W2:Y:S04]  /*1bda0*/  LDL.LU R29, [R1+0x18c] ;  /* 0x00018c00011d7983 */ /* 0x000ea80000300800 */
[----:B------:R-:W2:Y:S04]  /*1bdb0*/  LDL.LU R15, [R1+0x1ac] ;  /* 0x0001ac00010f7983 */ /* 0x000ea80000300800 */
[----:B------:R0:W-:Y:S04]  /*1bdc0*/  STL [R1+0xe50], R22 ;  /* 0x000e501601007387 */ /* 0x0001e80000100800 */
[----:B0-----:R-:W2:Y:S04]  /*1bdd0*/  LDL.LU R22, [R1+0x268] ;  /* 0x0002680001167983 */ /* 0x001ea80000300800 */
[----:B------:R0:W-:Y:S04]  /*1bde0*/  STL [R1+0xe54], R21 ;  /* 0x000e541501007387 */ /* 0x0001e80000100800 */
        /* <DEDUP_REMOVED lines=16> */
[----:B------:R0:W-:Y:S04]  /*1bef0*/  STL [R1+0xe58], R20 ;  /* 0x000e581401007387 */ /* 0x0001e80000100800 */
[----:B0-----:R-:W2:Y:S01]  /*1bf00*/  LDL.LU R20, [R1+0xc0] ;  /* 0x0000c00001147983 */ /* 0x001ea20000300800 */
[----:B---3--:R-:W-:-:S03]  /*1bf10*/  F2FP.BF16.F32.PACK_AB R19, R24, R19 ;  /* 0x000000131813723e */ /* 0x008fc600000010ff */
[----:B------:R-:W3:Y:S04]  /*1bf20*/  LDL.LU R24, [R1+0xf48] ;  /* 0x000f480001187983 */ /* 0x000ee80000300800 */
[----:B------:R0:W-:Y:S01]  /*1bf30*/  STL [R1+0xe5c], R19 ;  /* 0x000e5c1301007387 */ /* 0x0001e20000100800 */
[----:B----4-:R-:W-:-:S03]  /*1bf40*/  F2FP.BF16.F32.PACK_AB R18, R25, R18 ;  /* 0x000000121912723e */ /* 0x010fc600000010ff */
[----:B0-----:R-:W4:Y:S01]  /*1bf50*/  LDL.LU R19, [R1+0xb0] ;  /* 0x0000b00001137983 */ /* 0x001f220000300800 */
[----:B--2---:R-:W-:-:S03]  /*1bf60*/  F2FP.BF16.F32.PACK_AB R17, R26, R17 ;  /* 0x000000111a11723e */ /* 0x004fc600000010ff */
[----:B------:R-:W2:Y:S04]  /*1bf70*/  LDL.LU R25, [R1+0xf44] ;  /* 0x000f440001197983 */ /* 0x000ea80000300800 */
[----:B------:R0:W-:Y:S01]  /*1bf80*/  STL [R1+0xe60], R18 ;  /* 0x000e601201007387 */ /* 0x0001e20000100800 */
[----:B------:R-:W-:-:S03]  /*1bf90*/  F2FP.BF16.F32.PACK_AB R16, R27, R16 ;  /* 0x000000101b10723e */ /* 0x000fc600000010ff */
[----:B0-----:R-:W3:Y:S01]  /*1bfa0*/  LDL.LU R18, [R1+0xc8] ;  /* 0x0000c80001127983 */ /* 0x001ee20000300800 */
[----:B------:R-:W-:-:S03]  /*1bfb0*/  F2FP.BF16.F32.PACK_AB R15, R29, R15 ;  /* 0x0000000f1d0f723e */ /* 0x000fc600000010ff */
[----:B------:R-:W2:Y:S04]  /*1bfc0*/  LDL.LU R26, [R1+0xf40] ;  /* 0x000f4000011a7983 */ /* 0x000ea80000300800 */
[----:B------:R0:W-:Y:S04]  /*1bfd0*/  STL [R1+0xe64], R17 ;  /* 0x000e641101007387 */ /* 0x0001e80000100800 */
[----:B0-----:R-:W3:Y:S04]  /*1bfe0*/  LDL.LU R17, [R1+0xb8] ;  /* 0x0000b80001117983 */ /* 0x001ee80000300800 */
[----:B------:R-:W2:Y:S04]  /*1bff0*/  LDL.LU R27, [R1+0xf3c] ;  /* 0x000f3c00011b7983 */ /* 0x000ea80000300800 */
[----:B------:R0:W-:Y:S01]  /*1c000*/  STL [R1+0xe68], R16 ;  /* 0x000e681001007387 */ /* 0x0001e20000100800 */
[----:B------:R-:W-:-:S03]  /*1c010*/  F2FP.BF16.F32.PACK_AB R14, R3, R14 ;  /* 0x0000000e030e723e */ /* 0x000fc600000010ff */
[----:B0-----:R-:W4:Y:S04]  /*1c020*/  LDL.LU R16, [R1+0x200] ;  /* 0x0002000001107983 */ /* 0x001f280000300800 */
[----:B------:R-:W2:Y:S01]  /*1c030*/  LDL.LU R29, [R1+0xf38] ;  /* 0x000f3800011d7983 */ /* 0x000ea20000300800 */
[----:B------:R-:W-:-:S03]  /*1c040*/  F2FP.BF16.F32.PACK_AB R13, R0, R13 ;  /* 0x0000000d000d723e */ /* 0x000fc600000010ff */
[----:B------:R0:W-:Y:S01]  /*1c050*/  STL [R1+0xe6c], R15 ;  /* 0x000e6c0f01007387 */ /* 0x0001e20000100800 */
[----:B------:R-:W-:-:S03]  /*1c060*/  F2FP.BF16.F32.PACK_AB R12, R2, R12 ;  /* 0x0000000c020c723e */ /* 0x000fc600000010ff */
[----:B0-----:R-:W3:Y:S04]  /*1c070*/  LDL.LU R15, [R1+0x208] ;  /* 0x00020800010f7983 */ /* 0x001ee80000300800 */
[----:B------:R-:W4:Y:S04]  /*1c080*/  LDL.LU R3, [R1+0xf34] ;  /* 0x000f340001037983 */ /* 0x000f280000300800 */
[----:B------:R0:W-:Y:S01]  /*1c090*/  STL [R1+0xe70], R14 ;  /* 0x000e700e01007387 */ /* 0x0001e20000100800 */
[----:B------:R-:W-:-:S03]  /*1c0a0*/  F2FP.BF16.F32.PACK_AB R11, R28, R11 ;  /* 0x0000000b1c0b723e */ /* 0x000fc600000010ff */
[----:B0-----:R-:W2:Y:S04]  /*1c0b0*/  LDL.LU R14, [R1+0x100] ;  /* 0x00010000010e7983 */ /* 0x001ea80000300800 */
[----:B------:R-:W4:Y:S04]  /*1c0c0*/  LDL.LU R0, [R1+0xf30] ;  /* 0x000f300001007983 */ /* 0x000f280000300800 */
[----:B------:R0:W-:Y:S04]  /*1c0d0*/  STL [R1+0xe74], R13 ;  /* 0x000e740d01007387 */ /* 0x0001e80000100800 */
[----:B0-----:R-:W4:Y:S04]  /*1c0e0*/  LDL.LU R13, [R1+0x108] ;  /* 0x00010800010d7983 */ /* 0x001f280000300800 */
[----:B------:R-:W4:Y:S04]  /*1c0f0*/  LDL.LU R2, [R1+0xf2c] ;  /* 0x000f2c0001027983 */ /* 0x000f280000300800 */
[----:B------:R0:W-:Y:S01]  /*1c100*/  STL [R1+0xe78], R12 ;  /* 0x000e780c01007387 */ /* 0x0001e20000100800 */
[----:B------:R-:W-:-:S03]  /*1c110*/  F2FP.BF16.F32.PACK_AB R10, R4, R10 ;  /* 0x0000000a040a723e */ /* 0x000fc600000010ff */
[----:B0-----:R-:W4:Y:S04]  /*1c120*/  LDL.LU R12, [R1+0x1b0] ;  /* 0x0001b000010c7983 */ /* 0x001f280000300800 */
[----:B------:R-:W4:Y:S04]  /*1c130*/  LDL.LU R28, [R1+0xf28] ;  /* 0x000f2800011c7983 */ /* 0x000f280000300800 */
[----:B------:R0:W-:Y:S04]  /*1c140*/  STL [R1+0xe7c], R11 ;  /* 0x000e7c0b01007387 */ /* 0x0001e80000100800 */
[----:B0-----:R-:W4:Y:S04]  /*1c150*/  LDL.LU R11, [R1+0x1b8] ;  /* 0x0001b800010b7983 */ /* 0x001f280000300800 */
[----:B------:R-:W4:Y:S04]  /*1c160*/  LDL.LU R4, [R1+0xf24] ;  /* 0x000f240001047983 */ /* 0x000f280000300800 */
[----:B------:R-:W-:Y:S01]  /*1c170*/  STL [R1+0xe80], R10 ;  /* 0x000e800a01007387 */ /* 0x000fe20000100800 */
[----:B---3--:R-:W-:-:S02]  /*1c180*/  F2FP.BF16.F32.PACK_AB R5, R15, R5 ;  /* 0x000000050f05723e */ /* 0x008fc400000010ff */
[----:B--2---:R-:W-:Y:S02]  /*1c190*/  F2FP.BF16.F32.PACK_AB R6, R14, R6 ;  /* 0x000000060e06723e */ /* 0x004fe400000010ff */
[----:B----4-:R-:W-:Y:S02]  /*1c1a0*/  F2FP.BF16.F32.PACK_AB R0, R0, R3 ;  /* 0x000000030000723e */ /* 0x010fe400000010ff */
[----:B------:R-:W-:Y:S02]  /*1c1b0*/  F2FP.BF16.F32.PACK_AB R7, R13, R7 ;  /* 0x000000070d07723e */ /* 0x000fe400000010ff */
[----:B------:R-:W-:Y:S02]  /*1c1c0*/  F2FP.BF16.F32.PACK_AB R8, R12, R8 ;  /* 0x000000080c08723e */ /* 0x000fe400000010ff */
[----:B------:R-:W-:Y:S02]  /*1c1d0*/  F2FP.BF16.F32.PACK_AB R2, R28, R2 ;  /* 0x000000021c02723e */ /* 0x000fe400000010ff */
[----:B------:R-:W-:-:S02]  /*1c1e0*/  F2FP.BF16.F32.PACK_AB R9, R11, R9 ;  /* 0x000000090b09723e */ /* 0x000fc400000010ff */
[----:B------:R-:W-:-:S03]  /*1c1f0*/  F2FP.BF16.F32.PACK_AB R4, R16, R4 ;  /* 0x000000041004723e */ /* 0x000fc600000010ff */
[----:B------:R-:W-:Y:S04]  /*1c200*/  STL [R1+0xe84], R9 ;  /* 0x000e840901007387 */ /* 0x000fe80000100800 */
[----:B------:R-:W-:Y:S04]  /*1c210*/  STL [R1+0xe88], R8 ;  /* 0x000e880801007387 */ /* 0x000fe80000100800 */
[----:B------:R-:W-:Y:S04]  /*1c220*/  STL [R1+0xe8c], R7 ;  /* 0x000e8c0701007387 */ /* 0x000fe80000100800 */
[----:B------:R0:W-:Y:S04]  /*1c230*/  STL [R1+0xe90], R6 ;  /* 0x000e900601007387 */ /* 0x0001e80000100800 */
[----:B------:R1:W-:Y:S04]  /*1c240*/  STL [R1+0xe94], R5 ;  /* 0x000e940501007387 */ /* 0x0003e80000100800 */
[----:B------:R2:W-:Y:S01]  /*1c250*/  STL [R1+0xe98], R4 ;  /* 0x000e980401007387 */ /* 0x0005e20000100800 */
[----:B0-----:R-:W-:-:S02]  /*1c260*/  F2FP.BF16.F32.PACK_AB R6, R17, R18 ;  /* 0x000000121106723e */ /* 0x001fc400000010ff */
[----:B-1----:R-:W-:-:S03]  /*1c270*/  F2FP.BF16.F32.PACK_AB R5, R19, R20 ;  /* 0x000000141305723e */ /* 0x002fc600000010ff */
[----:B------:R0:W-:Y:S01]  /*1c280*/  STL [R1+0xc], R6 ;  /* 0x00000c0601007387 */ /* 0x0001e20000100800 */
[----:B--2---:R-:W-:-:S03]  /*1c290*/  F2FP.BF16.F32.PACK_AB R4, R21, R22 ;  /* 0x000000161504723e */ /* 0x004fc600000010ff */
[----:B------:R1:W-:Y:S04]  /*1c2a0*/  STL [R1+0x8], R5 ;  /* 0x0000080501007387 */ /* 0x0003e80000100800 */
[----:B------:R2:W-:Y:S01]  /*1c2b0*/  STL [R1+0x4], R4 ;  /* 0x0000040401007387 */ /* 0x0005e20000100800 */
[----:B0-----:R-:W-:Y:S02]  /*1c2c0*/  F2FP.BF16.F32.PACK_AB R6, R23, R24 ;  /* 0x000000181706723e */ /* 0x001fe400000010ff */
[----:B-1----:R-:W-:-:S03]  /*1c2d0*/  F2FP.BF16.F32.PACK_AB R5, R25, R26 ;  /* 0x0000001a1905723e */ /* 0x002fc600000010ff */
[----:B------:R-:W-:Y:S01]  /*1c2e0*/  STL [R1], R6 ;  /* 0x0000000601007387 */ /* 0x000fe20000100800 */
[----:B--2---:R-:W-:-:S03]  /*1c2f0*/  F2FP.BF16.F32.PACK_AB R4, R27, R29 ;  /* 0x0000001d1b04723e */ /* 0x004fc600000010ff */
[----:B------:R-:W-:Y:S04]  /*1c300*/  STL [R1+0x1c], R5 ;  /* 0x00001c0501007387 */ /* 0x000fe80000100800 */
[----:B------:R0:W-:Y:S04]  /*1c310*/  STL [R1+0x18], R4 ;  /* 0x0000180401007387 */ /* 0x0001e80000100800 */
[----:B0-----:R-:W2:Y:S04]  /*1c320*/  LDL.LU R4, [R1+0xd0] ;  /* 0x0000d00001047983 */ /* 0x001ea80000300800 */
[----:B------:R-:W-:Y:S04]  /*1c330*/  STL [R1+0x14], R2 ;  /* 0x0000140201007387 */ /* 0x000fe80000100800 */
[----:B--2---:R0:W-:Y:S04]  /*1c340*/  STL [R1+0xe9c], R4 ;  /* 0x000e9c0401007387 */ /* 0x0041e80000100800 */
[----:B------:R-:W-:Y:S04]  /*1c350*/  STL [R1+0x10], R0 ;  /* 0x0000100001007387 */ /* 0x000fe80000100800 */
[----:B0-----:R-:W2:Y:S04]  /*1c360*/  LDL.LU R4, [R1+0xf8] ;  /* 0x0000f80001047983 */ /* 0x001ea80000300800 */
[----:B--2---:R0:W-:Y:S04]  /*1c370*/  STL [R1+0xea4], R4 ;  /* 0x000ea40401007387 */ /* 0x0041e80000100800 */
        /* <DEDUP_REMOVED lines=31> */
[----:B------:R-:W3:Y:S04]  /*1c570*/  LDL.LU R5, [R1+0xf0] ;  /* 0x0000f00001057983 */ /* 0x000ee80000300800 */
[----:B---3--:R0:W-:Y:S04]  /*1c580*/  STL [R1+0xea0], R5 ;  /* 0x000ea00501007387 */ /* 0x0081e80000100800 */
[----:B0-----:R-:W3:Y:S04]  /*1c590*/  LDL.LU R5, [R1+0xd8] ;  /* 0x0000d80001057983 */ /* 0x001ee80000300800 */
        /* <DEDUP_REMOVED lines=31> */
[----:B0-----:R-:W2:Y:S04]  /*1c790*/  LDL.LU R5, [R1+0xdc] ;  /* 0x0000dc0001057983 */ /* 0x001ea80000300800 */
        /* <DEDUP_REMOVED lines=27> */
[----:B--2---:R-:W-:-:S03]  /*1c950*/  F2FP.BF16.F32.PACK_AB R4, R5, R4 ;  /* 0x000000040504723e */ /* 0x004fc600000010ff */
[----:B------:R-:W2:Y:S04]  /*1c960*/  LDL.LU R5, [R1+0xf20] ;  /* 0x000f200001057983 */ /* 0x000ea80000300800 */
[----:B------:R0:W-:Y:S04]  /*1c970*/  STL [R1+0x2c], R4 ;  /* 0x00002c0401007387 */ /* 0x0001e80000100800 */
[----:B0-----:R-:W2:Y:S02]  /*1c980*/  LDL.LU R4, [R1+0xf1c] ;  /* 0x000f1c0001047983 */ /* 0x001ea40000300800 */
[----:B--2---:R-:W-:-:S02]  /*1c990*/  F2FP.BF16.F32.PACK_AB R4, R5, R4 ;  /* 0x000000040504723e */ /* 0x004fc400000010ff */
        /* <DEDUP_REMOVED lines=62> */
[----:B0-----:R-:W2:Y:S01]  /*1cd80*/  LDL.LU R4, [R1+0xe9c] ;  /* 0x000e9c0001047983 */ /* 0x001ea20000300800 */
[----:B---3--:R-:W-:Y:S02]  /*1cd90*/  F2FP.BF16.F32.PACK_AB R7, R6, R7 ;  /* 0x000000070607723e */ /* 0x008fe400000010ff */
[----:B----4-:R-:W-:-:S02]  /*1cda0*/  F2FP.BF16.F32.PACK_AB R9, R8, R9 ;  /* 0x000000090809723e */ /* 0x010fc400000010ff */
[----:B------:R-:W-:Y:S02]  /*1cdb0*/  F2FP.BF16.F32.PACK_AB R11, R10, R11 ;  /* 0x0000000b0a0b723e */ /* 0x000fe400000010ff */
[----:B------:R-:W-:Y:S02]  /*1cdc0*/  F2FP.BF16.F32.PACK_AB R13, R12, R13 ;  /* 0x0000000d0c0d723e */ /* 0x000fe400000010ff */
[----:B------:R-:W-:Y:S02]  /*1cdd0*/  F2FP.BF16.F32.PACK_AB R15, R14, R15 ;  /* 0x0000000f0e0f723e */ /* 0x000fe400000010ff */
[----:B------:R-:W-:Y:S02]  /*1cde0*/  F2FP.BF16.F32.PACK_AB R17, R16, R17 ;  /* 0x000000111011723e */ /* 0x000fe400000010ff */
[----:B------:R-:W-:Y:S02]  /*1cdf0*/  F2FP.BF16.F32.PACK_AB R19, R18, R19 ;  /* 0x000000131213723e */ /* 0x000fe400000010ff */
[----:B------:R-:W-:-:S02]  /*1ce00*/  F2FP.BF16.F32.PACK_AB R21, R20, R21 ;  /* 0x000000151415723e */ /* 0x000fc400000010ff */
[----:B------:R-:W-:Y:S02]  /*1ce10*/  F2FP.BF16.F32.PACK_AB R23, R22, R23 ;  /* 0x000000171617723e */ /* 0x000fe400000010ff */
[----:B------:R-:W-:Y:S02]  /*1ce20*/  F2FP.BF16.F32.PACK_AB R25, R24, R25 ;  /* 0x000000191819723e */ /* 0x000fe400000010ff */
[----:B------:R-:W-:Y:S02]  /*1ce30*/  F2FP.BF16.F32.PACK_AB R27, R26, R27 ;  /* 0x0000001b1a1b723e */ /* 0x000fe400000010ff */
[----:B------:R-:W-:Y:S02]  /*1ce40*/  F2FP.BF16.F32.PACK_AB R28, R29, R28 ;  /* 0x0000001c1d1c723e */ /* 0x000fe400000010ff */
[----:B--2---:R-:W-:Y:S02]  /*1ce50*/  F2FP.BF16.F32.PACK_AB R5, R4, R5 ;  /* 0x000000050405723e */ /* 0x004fe400000010ff */
[----:B------:R0:W5:Y:S04]  /*1ce60*/  LDL.LU R4, [R1+0xe98] ;  /* 0x000e980001047983 */ /* 0x0001680000300800 */
[----:B------:R1:W-:Y:S04]  /*1ce70*/  STL [R1+0x68], R5 ;  /* 0x0000680501007387 */ /* 0x0003e80000100800 */
[----:B-1----:R0:W5:Y:S04]  /*1ce80*/  LDL.LU R5, [R1+0xe94] ;  /* 0x000e940001057983 */ /* 0x0021680000300800 */
        /* <DEDUP_REMOVED lines=33> */
[----:B------:R-:W2:Y:S01]  /*1d0a0*/  LDL.LU R29, [R1+0xe38] ;  /* 0x000e3800011d7983 */ /* 0x000ea20000300800 */
[----:B------:R-:W-:-:S03]  /*1d0b0*/  F2FP.BF16.F32.PACK_AB R2, R2, R0 ;  /* 0x000000000202723e */ /* 0x000fc600000010ff */
[----:B------:R0:W-:Y:S01]  /*1d0c0*/  STL [R1+0x98], R28 ;  /* 0x0000981c01007387 */ /* 0x0001e20000100800 */
[----:B--2---:R-:W-:-:S05]  /*1d0d0*/  F2FP.BF16.F32.PACK_AB R0, R3, R29 ;  /* 0x0000001d0300723e */ /* 0x004fca00000010ff */
[----:B------:R0:W-:Y:S04]  /*1d0e0*/  STL [R1+0x90], R0 ;  /* 0x0000900001007387 */ /* 0x0001e80000100800 */
[----:B------:R0:W-:Y:S02]  /*1d0f0*/  STL [R1+0x94], R2 ;  /* 0x0000940201007387 */ /* 0x0001e40000100800 */
.L_x_0:
[----:B-----5:R-:W-:Y:S01]  /*1d100*/  STL.64 [R1+0xf40], R6 ;  /* 0x000f400601007387 */ /* 0x020fe20000100a00 */
[----:B0-----:R-:W0:Y:S01]  /*1d110*/  S2R R28, SR_TID.X ;  /* 0x00000000001c7919 */ /* 0x001e220000002100 */
[----:B------:R-:W1:Y:S01]  /*1d120*/  S2UR UR5, SR_CgaCtaId ;  /* 0x00000000000579c3 */ /* 0x000e620000008800 */
[----:B------:R-:W-:Y:S01]  /*1d130*/  UMOV UR4, 0x400 ;  /* 0x0000040000047882 */ /* 0x000fe20000000000 */
[----:B------:R-:W-:Y:S01]  /*1d140*/  ULDC.64 UR6, c[0x0][0x228] ;  /* 0x00008a0000067ab9 */ /* 0x000fe20000000a00 */
[----:B------:R2:W-:Y:S01]  /*1d150*/  STL.64 [R1+0xf38], R4 ;  /* 0x000f380401007387 */ /* 0x0005e20000100a00 */
[----:B------:R-:W-:Y:S01]  /*1d160*/  ULDC UR10, c[0x0][0x248] ;  /* 0x00009200000a7ab9 */ /* 0x000fe20000000800 */
[----:B------:R-:W-:Y:S01]  /*1d170*/  ULDC UR11, c[0x0][0x228] ;  /* 0x00008a00000b7ab9 */ /* 0x000fe20000000800 */
[----:B------:R-:W-:Y:S01]  /*1d180*/  ULDC UR12, c[0x0][0x228] ;  /* 0x00008a00000c7ab9 */ /* 0x000fe20000000800 */
[----:B--2---:R-:W2:Y:S04]  /*1d190*/  LDL.LU R4, [R1+0x80] ;  /* 0x0000800001047983 */ /* 0x004ea80000300800 */
[----:B------:R-:W2:Y:S04]  /*1d1a0*/  LDL.LU R5, [R1+0x84] ;  /* 0x0000840001057983 */ /* 0x000ea80000300800 */
[----:B------:R-:W2:Y:S04]  /*1d1b0*/  LDL.LU R6, [R1+0x88] ;  /* 0x0000880001067983 */ /* 0x000ea80000300800 */
[----:B------:R-:W2:Y:S04]  /*1d1c0*/  LDL.LU R7, [R1+0x8c] ;  /* 0x00008c0001077983 */ /* 0x000ea80000300800 */
[----:B------:R-:W-:Y:S04]  /*1d1d0*/  STL.64 [R1+0xf30], R10 ;  /* 0x000f300a01007387 */ /* 0x000fe80000100a00 */
[----:B------:R3:W-:Y:S04]  /*1d1e0*/  STL.64 [R1+0xf28], R8 ;  /* 0x000f280801007387 */ /* 0x0007e80000100a00 */
[----:B---3--:R-:W3:Y:S04]  /*1d1f0*/  LDL.LU R8, [R1+0x90] ;  /* 0x0000900001087983 */ /* 0x008ee80000300800 */
[----:B------:R-:W3:Y:S04]  /*1d200*/  LDL.LU R9, [R1+0x94] ;  /* 0x0000940001097983 */ /* 0x000ee80000300800 */
[----:B------:R-:W3:Y:S04]  /*1d210*/  LDL.LU R10, [R1+0x98] ;  /* 0x00009800010a7983 */ /* 0x000ee80000300800 */
[----:B------:R-:W3:Y:S04]  /*1d220*/  LDL.LU R11, [R1+0x9c] ;  /* 0x00009c00010b7983 */ /* 0x000ee80000300800 */
[----:B------:R-:W-:Y:S04]  /*1d230*/  STL.64 [R1+0xf20], R14 ;  /* 0x000f200e01007387 */ /* 0x000fe80000100a00 */
[----:B------:R-:W-:Y:S04]  /*1d240*/  STL.64 [R1+0xf18], R12 ;  /* 0x000f180c01007387 */ /* 0x000fe80000100a00 */
[----:B------:R-:W-:Y:S04]  /*1d250*/  STL.64 [R1+0xf10], R18 ;  /* 0x000f101201007387 */ /* 0x000fe80000100a00 */
[----:B------:R-:W-:Y:S04]  /*1d260*/  STL.64 [R1+0xf08], R16 ;  /* 0x000f081001007387 */ /* 0x000fe80000100a00 */
[----:B------:R-:W-:Y:S04]  /*1d270*/  STL.64 [R1+0xf00], R22 ;  /* 0x000f001601007387 */ /* 0x000fe80000100a00 */
[----:B------:R-:W-:Y:S04]  /*1d280*/  STL.64 [R1+0xef8], R20 ;  /* 0x000ef81401007387 */ /* 0x000fe80000100a00 */
[----:B------:R4:W-:Y:S04]  /*1d290*/  STL [R1+0xef4], R27 ;  /* 0x000ef41b01007387 */ /* 0x0009e80000100800 */
[----:B----4-:R-:W4:Y:S01]  /*1d2a0*/  LDL R27, [R1+0xe14] ;  /* 0x000e1400011b7983 */ /* 0x010f220000100800 */
[C---:B0-----:R-:W-:Y:S01]  /*1d2b0*/  IMAD.SHL.U32 R3, R28.reuse, 0x10, RZ ;  /* 0x000000101c037824 */ /* 0x041fe200078e00ff */
[----:B-1----:R-:W-:Y:S01]  /*1d2c0*/  ULEA UR4, UR5, UR4, 0x18 ;  /* 0x0000000405047291 */ /* 0x002fe2000f8ec03f */
[C---:B------:R-:W-:Y:S01]  /*1d2d0*/  IMAD.SHL.U32 R2, R28.reuse, 0x20, RZ ;  /* 0x000000201c027824 */ /* 0x040fe200078e00ff */
[----:B------:R-:W-:-:S02]  /*1d2e0*/  LOP3.LUT R29, R28, 0x20, RZ, 0xc0, !PT ;  /* 0x000000201c1d7812 */ /* 0x000fc400078ec0ff */
[----:B------:R-:W-:Y:S02]  /*1d2f0*/  LOP3.LUT R3, R3, 0xf0, RZ, 0xc0, !PT ;  /* 0x000000f003037812 */ /* 0x000fe400078ec0ff */
[----:B------:R-:W-:Y:S02]  /*1d300*/  LOP3.LUT R2, R2, 0x200, RZ, 0xc0, !PT ;  /* 0x0000020002027812 */ /* 0x000fe400078ec0ff */
[----:B------:R-:W-:Y:S02]  /*1d310*/  LOP3.LUT R28, R28, 0x3f, RZ, 0xc0, !PT ;  /* 0x0000003f1c1c7812 */ /* 0x000fe400078ec0ff */
[----:B------:R-:W-:-:S05]  /*1d320*/  IADD3 R2, R2, UR4, R3 ;  /* 0x0000000402027c10 */ /* 0x000fca000fffe003 */
[----:B------:R-:W-:Y:S01]  /*1d330*/  IMAD R2, R29, 0x8, R2 ;  /* 0x000000081d027824 */ /* 0x000fe200078e0202 */
[----:B------:R-:W-:Y:S06]  /*1d340*/  BAR.SYNC.DEFER_BLOCKING 0x0 ;  /* 0x0000000000007b1d */ /* 0x000fec0000010000 */
[----:B---3--:R-:W-:Y:S01]  /*1d350*/  STSM.16.M88.4 [R2], R8 ;  /* 0x0000000802007844 */ /* 0x008fe20000000200 */
[----:B----4-:R-:W-:-:S03]  /*1d360*/  VIADD R0, R27, 0x1 ;  /* 0x000000011b007836 */ /* 0x010fc60000000000 */
[----:B------:R-:W-:Y:S01]  /*1d370*/  STL.64 [R1+0xf50], R26 ;  /* 0x000f501a01007387 */ /* 0x000fe20000100a00 */
[----:B------:R-:W-:Y:S01]  /*1d380*/  VIADD R3, R27, 0x2 ;  /* 0x000000021b037836 */ /* 0x000fe20000000000 */
[----:B------:R-:W-:Y:S01]  /*1d390*/  BAR.SYNC.DEFER_BLOCKING 0x0 ;  /* 0x0000000000007b1d */ /* 0x000fe20000010000 */
[----:B------:R-:W-:Y:S02]  /*1d3a0*/  ISETP.GE.AND P1, PT, R0, UR7, PT ;  /* 0x0000000700007c0c */ /* 0x000fe4000bf26270 */
[----:B------:R-:W-:Y:S02]  /*1d3b0*/  LEA R0, R28, UR4, 0x4 ;  /* 0x000000041c007c11 */ /* 0x000fe4000f8e20ff */
[----:B------:R-:W-:-:S03]  /*1d3c0*/  ISETP.GE.AND P0, PT, R3, UR7, PT ;  /* 0x0000000703007c0c */ /* 0x000fc6000bf06270 */
[----:B------:R-:W0:Y:S01]  /*1d3d0*/  LDC R28, c[0x0][0x244] ;  /* 0x00009100ff1c7b82 */ /* 0x000e220000000800 */
[----:B------:R-:W-:Y:S01]  /*1d3e0*/  ULDC.64 UR4, c[0x0][0x220] ;  /* 0x0000880000047ab9 */ /* 0x000fe20000000a00 */
[----:B------:R-:W-:Y:S04]  /*1d3f0*/  STL.64 [R1+0xf48], R24 ;  /* 0x000f481801007387 */ /* 0x000fe80000100a00 */
[----:B------:R-:W-:Y:S04]  /*1d400*/  STL [R1+0xee8], R29 ;  /* 0x000ee81d01007387 */ /* 0x000fe80000100800 */
[----:B------:R-:W3:Y:S04]  /*1d410*/  LDL.LU R16, [R1+0x70] ;  /* 0x0000700001107983 */ /* 0x000ee80000300800 */
[----:B------:R-:W3:Y:S04]  /*1d420*/  LDL.LU R17, [R1+0x74] ;  /* 0x0000740001117983 */ /* 0x000ee80000300800 */
[----:B------:R-:W1:Y:S04]  /*1d430*/  LDS.128 R8, [R0] ;  /* 0x0000000000087984 */ /* 0x000e680000000c00 */
[----:B------:R-:W3:Y:S04]  /*1d440*/  LDL.LU R18, [R1+0x78] ;  /* 0x0000780001127983 */ /* 0x000ee80000300800 */
[----:B------:R-:W3:Y:S01]  /*1d450*/  LDL.LU R19, [R1+0x7c] ;  /* 0x00007c0001137983 */ /* 0x000ee20000300800 */
[----:B------:R-:W-:Y:S06]  /*1d460*/  BAR.SYNC.DEFER_BLOCKING 0x0 ;  /* 0x0000000000007b1d */ /* 0x000fec0000010000 */
[----:B--2---:R-:W-:Y:S04]  /*1d470*/  STSM.16.M88.4 [R2], R4 ;  /* 0x0000000402007844 */ /* 0x004fe80000000200 */
[----:B-1----:R-:W-:Y:S04]  /*1d480*/  STL.64 [R1+0x90], R8 ;  /* 0x0000900801007387 */ /* 0x002fe80000100a00 */
[----:B------:R-:W-:Y:S04]  /*1d490*/  STL.64 [R1+0x98], R10 ;  /* 0x0000980a01007387 */ /* 0x000fe80000100a00 */
[----:B------:R-:W2:Y:S04]  /*1d4a0*/  LDL.LU R24, [R1+0x50] ;  /* 0x0000500001187983 */ /* 0x000ea80000300800 */
[----:B------:R-:W2:Y:S04]  /*1d4b0*/  LDL.LU R25, [R1+0x54] ;  /* 0x0000540001197983 */ /* 0x000ea80000300800 */
[----:B------:R-:W4:Y:S04]  /*1d4c0*/  LDL.LU R26, [R1+0x58] ;  /* 0x00005800011a7983 */ /* 0x000f280000300800 */
[----:B------:R-:W4:Y:S01]  /*1d4d0*/  LDL.LU R27, [R1+0x5c] ;  /* 0x00005c00011b7983 */ /* 0x000f220000300800 */
[----:B------:R-:W-:Y:S06]  /*1d4e0*/  BAR.SYNC.DEFER_BLOCKING 0x0 ;  /* 0x0000000000007b1d */ /* 0x000fec0000010000 */
[----:B------:R-:W1:Y:S02]  /*1d4f0*/  LDS.128 R8, [R0] ;  /* 0x0000000000087984 */ /* 0x000e640000000c00 */
[----:B------:R-:W-:Y:S06]  /*1d500*/  BAR.SYNC.DEFER_BLOCKING 0x0 ;  /* 0x0000000000007b1d */ /* 0x000fec0000010000 */
[----:B----4-:R-:W-:Y:S04]  /*1d510*/  STL.64 [R1+0xf60], R26 ;  /* 0x000f601a01007387 */ /* 0x010fe80000100a00 */
[----:B--2---:R2:W-:Y:S04]  /*1d520*/  STL.64 [R1+0xf58], R24 ;  /* 0x000f581801007387 */ /* 0x0045e80000100a00 */
[----:B--2---:R-:W2:Y:S04]  /*1d530*/  LDL.LU R24, [R1+0x60] ;  /* 0x0000600001187983 */ /* 0x004ea80000300800 */
[----:B------:R-:W2:Y:S04]  /*1d540*/  LDL.LU R25, [R1+0x64] ;  /* 0x0000640001197983 */ /* 0x000ea80000300800 */
[----:B------:R-:W4:Y:S04]  /*1d550*/  LDL.LU R26, [R1+0x68] ;  /* 0x00006800011a7983 */ /* 0x000f280000300800 */
[----:B------:R-:W4:Y:S04]  /*1d560*/  LDL.LU R27, [R1+0x6c] ;  /* 0x00006c00011b7983 */ /* 0x000f280000300800 */
[----:B---3--:R-:W-:Y:S01]  /*1d570*/  STSM.16.M88.4 [R2], R16 ;  /* 0x0000001002007844 */ /* 0x008fe20000000200 */
[----:B------:R-:W-:Y:S06]  /*1d580*/  BAR.SYNC.DEFER_BLOCKING 0x0 ;  /* 0x0000000000007b1d */ /* 0x000fec0000010000 */
[----:B----4-:R-:W-:Y:S04]  /*1d590*/  STL.64 [R1+0xf70], R26 ;  /* 0x000f701a01007387 */ /* 0x010fe80000100a00 */
[----:B--2---:R-:W-:Y:S04]  /*1d5a0*/  STL.64 [R1+0xf68], R24 ;  /* 0x000f681801007387 */ /* 0x004fe80000100a00 */
[----:B------:R-:W2:Y:S04]  /*1d5b0*/  LDS.128 R24, [R0] ;  /* 0x0000000000187984 */ /* 0x000ea80000000c00 */
[----:B------:R-:W3:Y:S04]  /*1d5c0*/  LDL.LU R4, [R1+0x40] ;  /* 0x0000400001047983 */ /* 0x000ee80000300800 */
[----:B-1----:R1:W-:Y:S04]  /*1d5d0*/  STL.64 [R1+0x80], R8 ;  /* 0x0000800801007387 */ /* 0x0023e80000100a00 */
[----:B------:R4:W-:Y:S04]  /*1d5e0*/  STL.64 [R1+0x88], R10 ;  /* 0x0000880a01007387 */ /* 0x0009e80000100a00 */
[----:B------:R-:W3:Y:S04]  /*1d5f0*/  LDL.LU R5, [R1+0x44] ;  /* 0x0000440001057983 */ /* 0x000ee80000300800 */
[----:B------:R-:W3:Y:S04]  /*1d600*/  LDL.LU R6, [R1+0x48] ;  /* 0x0000480001067983 */ /* 0x000ee80000300800 */
[----:B------:R-:W3:Y:S04]  /*1d610*/  LDL.LU R7, [R1+0x4c] ;  /* 0x00004c0001077983 */ /* 0x000ee80000300800 */
[----:B-1----:R-:W3:Y:S04]  /*1d620*/  LDL.LU R8, [R1+0x30] ;  /* 0x0000300001087983 */ /* 0x002ee80000300800 */
[----:B------:R-:W3:Y:S04]  /*1d630*/  LDL.LU R9, [R1+0x34] ;  /* 0x0000340001097983 */ /* 0x000ee80000300800 */
[----:B----4-:R-:W4:Y:S04]  /*1d640*/  LDL.LU R10, [R1+0x38] ;  /* 0x00003800010a7983 */ /* 0x010f280000300800 */
        /* <DEDUP_REMOVED lines=9> */
[----:B------:R-:W4:Y:S04]  /*1d6e0*/  LDL.LU R20, [R1] ;  /* 0x0000000001147983 */ /* 0x000f280000300800 */
[----:B------:R-:W4:Y:S04]  /*1d6f0*/  LDL.LU R21, [R1+0x4] ;  /* 0x0000040001157983 */ /* 0x000f280000300800 */
[----:B------:R-:W4:Y:S04]  /*1d700*/  LDL.LU R22, [R1+0x8] ;  /* 0x0000080001167983 */ /* 0x000f280000300800 */
[----:B------:R-:W4:Y:S04]  /*1d710*/  LDL.LU R23, [R1+0xc] ;  /* 0x00000c0001177983 */ /* 0x000f280000300800 */
[----:B--2---:R-:W-:Y:S04]  /*1d720*/  STL.64 [R1+0x70], R24 ;  /* 0x0000701801007387 */ /* 0x004fe80000100a00 */
[----:B------:R1:W-:Y:S01]  /*1d730*/  STL.64 [R1+0x78], R26 ;  /* 0x0000781a01007387 */ /* 0x0003e20000100a00 */
[----:B------:R-:W-:Y:S06]  /*1d740*/  BAR.SYNC.DEFER_BLOCKING 0x0 ;  /* 0x0000000000007b1d */ /* 0x000fec0000010000 */
[----:B-1----:R-:W2:Y:S04]  /*1d750*/  LDL.LU.64 R26, [R1+0xf70] ;  /* 0x000f7000011a7983 */ /* 0x002ea80000300a00 */
[----:B------:R-:W2:Y:S04]  /*1d760*/  LDL.LU.64 R24, [R1+0xf68] ;  /* 0x000f680001187983 */ /* 0x000ea80000300a00 */
[----:B--2---:R-:W-:Y:S01]  /*1d770*/  STSM.16.M88.4 [R2], R24 ;  /* 0x0000001802007844 */ /* 0x004fe20000000200 */
[----:B------:R-:W-:Y:S06]  /*1d780*/  BAR.SYNC.DEFER_BLOCKING 0x0 ;  /* 0x0000000000007b1d */ /* 0x000fec0000010000 */
[----:B------:R-:W1:Y:S04]  /*1d790*/  LDS.128 R24, [R0] ;  /* 0x0000000000187984 */ /* 0x000e680000000c00 */
[----:B-1----:R-:W-:Y:S04]  /*1d7a0*/  STL.64 [R1+0x60], R24 ;  /* 0x0000601801007387 */ /* 0x002fe80000100a00 */
[----:B------:R1:W-:Y:S04]  /*1d7b0*/  STL.64 [R1+0x68], R26 ;  /* 0x0000681a01007387 */ /* 0x0003e80000100a00 */
[----:B-1----:R-:W2:Y:S04]  /*1d7c0*/  LDL.LU.64 R26, [R1+0xf60] ;  /* 0x000f6000011a7983 */ /* 0x002ea80000300a00 */
[----:B------:R-:W2:Y:S01]  /*1d7d0*/  LDL.LU.64 R24, [R1+0xf58] ;  /* 0x000f580001187983 */ /* 0x000ea20000300a00 */
[----:B------:R-:W-:Y:S06]  /*1d7e0*/  BAR.SYNC.DEFER_BLOCKING 0x0 ;  /* 0x0000000000007b1d */ /* 0x000fec0000010000 */
[----:B--2---:R-:W-:Y:S02]  /*1d7f0*/  STSM.16.M88.4 [R2], R24 ;  /* 0x0000001802007844 */ /* 0x004fe40000000200 */
[----:B------:R-:W-:Y:S06]  /*1d800*/  BAR.SYNC.DEFER_BLOCKING 0x0 ;  /* 0x0000000000007b1d */ /* 0x000fec0000010000 */
[----:B------:R-:W1:Y:S02]  /*1d810*/  LDS.128 R24, [R0] ;  /* 0x0000000000187984 */ /* 0x000e640000000c00 */
[----:B------:R-:W-:Y:S06]  /*1d820*/  BAR.SYNC.DEFER_BLOCKING 0x0 ;  /* 0x0000000000007b1d */ /* 0x000fec0000010000 */
[----:B---3--:R-:W-:Y:S02]  /*1d830*/  STSM.16.M88.4 [R2], R4 ;  /* 0x0000000402007844 */ /* 0x008fe40000000200 */
[----:B------:R-:W-:Y:S01]  /*1d840*/  BAR.SYNC.DEFER_BLOCKING 0x0 ;  /* 0x0000000000007b1d */ /* 0x000fe20000010000 */
[----:B-1----:R-:W-:-:S05]  /*1d850*/  IMAD.MOV.U32 R29, RZ, RZ, R24 ;  /* 0x000000ffff1d7224 */ /* 0x002fca00078e0018 */
[----:B------:R-:W-:Y:S04]  /*1d860*/  STL [R1+0x54], R25 ;  /* 0x0000541901007387 */ /* 0x000fe80000100800 */
[----:B------:R1:W-:Y:S04]  /*1d870*/  STL.64 [R1+0x58], R26 ;  /* 0x0000581a01007387 */ /* 0x0003e80000100a00 */
[----:B------:R-:W2:Y:S01]  /*1d880*/  LDS.128 R4, [R0] ;  /* 0x0000000000047984 */ /* 0x000ea20000000c00 */
[----:B------:R-:W-:Y:S06]  /*1d890*/  BAR.SYNC.DEFER_BLOCKING 0x0 ;  /* 0x0000000000007b1d */ /* 0x000fec0000010000 */
[----:B-1----:R-:W3:Y:S04]  /*1d8a0*/  LDL.LU.64 R26, [R1+0xf50] ;  /* 0x000f5000011a7983 */ /* 0x002ee80000300a00 */
[----:B------:R-:W3:Y:S04]  /*1d8b0*/  LDL.LU.64 R24, [R1+0xf48] ;  /* 0x000f480001187983 */ /* 0x000ee80000300a00 */
[----:B------:R-:W-:Y:S04]  /*1d8c0*/  STL [R1+0xef0], R29 ;  /* 0x000ef01d01007387 */ /* 0x000fe80000100800 */
[----:B----4-:R-:W-:Y:S01]  /*1d8d0*/  STSM.16.M88.4 [R2], R8 ;  /* 0x0000000802007844 */ /* 0x010fe20000000200 */
[----:B------:R-:W-:Y:S06]  /*1d8e0*/  BAR.SYNC.DEFER_BLOCKING 0x0 ;  /* 0x0000000000007b1d */ /* 0x000fec0000010000 */
[----:B--2---:R-:W-:Y:S04]  /*1d8f0*/  STL.64 [R1+0x40], R4 ;  /* 0x0000400401007387 */ /* 0x004fe80000100a00 */
[----:B------:R1:W-:Y:S04]  /*1d900*/  STL.64 [R1+0x48], R6 ;  /* 0x0000480601007387 */ /* 0x0003e80000100a00 */
[----:B-1----:R-:W2:Y:S04]  /*1d910*/  LDL.LU.64 R6, [R1+0xf40] ;  /* 0x000f400001067983 */ /* 0x002ea80000300a00 */
[----:B------:R-:W2:Y:S04]  /*1d920*/  LDL.LU.64 R4, [R1+0xf38] ;  /* 0x000f380001047983 */ /* 0x000ea80000300a00 */
[----:B------:R-:W1:Y:S01]  /*1d930*/  LDS.128 R8, [R0] ;  /* 0x0000000000087984 */ /* 0x000e620000000c00 */
[----:B------:R-:W-:Y:S06]  /*1d940*/  BAR.SYNC.DEFER_BLOCKING 0x0 ;  /* 0x0000000000007b1d */ /* 0x000fec0000010000 */
[----:B------:R-:W-:Y:S02]  /*1d950*/  STSM.16.M88.4 [R2], R12 ;  /* 0x0000000c02007844 */ /* 0x000fe40000000200 */
[----:B------:R-:W-:Y:S06]  /*1d960*/  BAR.SYNC.DEFER_BLOCKING 0x0 ;  /* 0x0000000000007b1d */ /* 0x000fec0000010000 */
[----:B-1----:R-:W-:Y:S04]  /*1d970*/  STL.64 [R1+0x30], R8 ;  /* 0x0000300801007387 */ /* 0x002fe80000100a00 */
[----:B------:R1:W-:Y:S04]  /*1d980*/  STL.64 [R1+0x38], R10 ;  /* 0x0000380a01007387 */ /* 0x0003e80000100a00 */
[----:B-1----:R-:W4:Y:S04]  /*1d990*/  LDL.LU.64 R10, [R1+0xf30] ;  /* 0x000f3000010a7983 */ /* 0x002f280000300a00 */
[----:B------:R-:W4:Y:S04]  /*1d9a0*/  LDL.LU.64 R8, [R1+0xf28] ;  /* 0x000f280001087983 */ /* 0x000f280000300a00 */
[----:B------:R-:W1:Y:S01]  /*1d9b0*/  LDS.128 R12, [R0] ;  /* 0x00000000000c7984 */ /* 0x000e620000000c00 */
[----:B------:R-:W-:Y:S06]  /*1d9c0*/  BAR.SYNC.DEFER_BLOCKING 0x0 ;  /* 0x0000000000007b1d */ /* 0x000fec0000010000 */
[----:B------:R-:W-:Y:S02]  /*1d9d0*/  STSM.16.M88.4 [R2], R16 ;  /* 0x0000001002007844 */ /* 0x000fe40000000200 */
[----:B------:R-:W-:Y:S06]  /*1d9e0*/  BAR.SYNC.DEFER_BLOCKING 0x0 ;  /* 0x0000000000007b1d */ /* 0x000fec0000010000 */
[----:B-1----:R-:W-:Y:S04]  /*1d9f0*/  STL.64 [R1+0x20], R12 ;  /* 0x0000200c01007387 */ /* 0x002fe80000100a00 */
[----:B------:R1:W-:Y:S04]  /*1da00*/  STL.64 [R1+0x28], R14 ;  /* 0x0000280e01007387 */ /* 0x0003e80000100a00 */
[----:B-1----:R-:W3:Y:S04]  /*1da10*/  LDL.LU.64 R14, [R1+0xf20] ;  /* 0x000f2000010e7983 */ /* 0x002ee80000300a00 */
[----:B------:R-:W3:Y:S04]  /*1da20*/  LDL.LU.64 R12, [R1+0xf18] ;  /* 0x000f1800010c7983 */ /* 0x000ee80000300a00 */
        /* <DEDUP_REMOVED lines=10> */
[----:B-1----:R-:W-:Y:S04]  /*1dad0*/  STL.64 [R1+0xd0], R20 ;  /* 0x0000d01401007387 */ /* 0x002fe80000100a00 */
[----:B------:R1:W-:Y:S04]  /*1dae0*/  STL.64 [R1+0xd8], R22 ;  /* 0x0000d81601007387 */ /* 0x0003e80000100a00 */
[----:B-1----:R-:W3:Y:S04]  /*1daf0*/  LDL.LU.64 R22, [R1+0xf00] ;  /* 0x000f000001167983 */ /* 0x002ee80000300a00 */
[----:B------:R-:W3:Y:S04]  /*1db00*/  LDL.LU.64 R20, [R1+0xef8] ;  /* 0x000ef80001147983 */ /* 0x000ee80000300a00 */
[----:B------:R-:W3:Y:S04]  /*1db10*/  LDL R3, [R1+0xdf0] ;  /* 0x000df00001037983 */ /* 0x000ee80000100800 */
[----:B--2---:R-:W-:Y:S01]  /*1db20*/  STSM.16.M88.4 [R2], R4 ;  /* 0x0000000402007844 */ /* 0x004fe20000000200 */
[----:B------:R-:W-:Y:S06]  /*1db30*/  BAR.SYNC.DEFER_BLOCKING 0x0 ;  /* 0x0000000000007b1d */ /* 0x000fec0000010000 */
[----:B------:R-:W1:Y:S02]  /*1db40*/  LDS.128 R4, [R0] ;  /* 0x0000000000047984 */ /* 0x000e640000000c00 */
[----:B------:R-:W-:Y:S06]  /*1db50*/  BAR.SYNC.DEFER_BLOCKING 0x0 ;  /* 0x0000000000007b1d */ /* 0x000fec0000010000 */
[----:B----4-:R-:W-:Y:S04]  /*1db60*/  STSM.16.M88.4 [R2], R8 ;  /* 0x0000000802007844 */ /* 0x010fe80000000200 */
[----:B-1----:R-:W-:Y:S04]  /*1db70*/  STL.64 [R1+0xc0], R4 ;  /* 0x0000c00401007387 */ /* 0x002fe80000100a00 */
[----:B------:R-:W-:Y:S01]  /*1db80*/  STL.64 [R1+0xc8], R6 ;  /* 0x0000c80601007387 */ /* 0x000fe20000100a00 */
[----:B------:R-:W-:Y:S06]  /*1db90*/  BAR.SYNC.DEFER_BLOCKING 0x0 ;  /* 0x0000000000007b1d */ /* 0x000fec0000010000 */
[----:B------:R-:W1:Y:S02]  /*1dba0*/  LDS.128 R4, [R0] ;  /* 0x0000000000047984 */ /* 0x000e640000000c00 */
[----:B------:R-:W-:Y:S06]  /*1dbb0*/  BAR.SYNC.DEFER_BLOCKING 0x0 ;  /* 0x0000000000007b1d */ /* 0x000fec0000010000 */
[----:B---3--:R-:W-:Y:S02]  /*1dbc0*/  STSM.16.M88.4 [R2], R12 ;  /* 0x0000000c02007844 */ /* 0x008fe40000000200 */
[----:B------:R-:W-:Y:S06]  /*1dbd0*/  BAR.SYNC.DEFER_BLOCKING 0x0 ;  /* 0x0000000000007b1d */ /* 0x000fec0000010000 */
[----:B-1----:R-:W-:Y:S04]  /*1dbe0*/  STL.64 [R1+0xe0], R4 ;  /* 0x0000e00401007387 */ /* 0x002fe80000100a00 */
[----:B------:R-:W-:Y:S04]  /*1dbf0*/  STL.64 [R1+0xe8], R6 ;  /* 0x0000e80601007387 */ /* 0x000fe80000100a00 */
[----:B------:R-:W2:Y:S04]  /*1dc00*/  LDL R11, [R1+0xe18] ;  /* 0x000e1800010b7983 */ /* 0x000ea80000100800 */
[----:B------:R-:W3:Y:S04]  /*1dc10*/  LDL R10, [R1+0xe1c] ;  /* 0x000e1c00010a7983 */ /* 0x000ee80000100800 */
[----:B------:R-:W1:Y:S01]  /*1dc20*/  LDS.128 R4, [R0] ;  /* 0x0000000000047984 */ /* 0x000e620000000c00 */
[----:B------:R-:W-:Y:S06]  /*1dc30*/  BAR.SYNC.DEFER_BLOCKING 0x0 ;  /* 0x0000000000007b1d */ /* 0x000fec0000010000 */
[----:B------:R-:W-:Y:S02]  /*1dc40*/  STSM.16.M88.4 [R2], R16 ;  /* 0x0000001002007844 */ /* 0x000fe40000000200 */
[----:B------:R-:W-:Y:S06]  /*1dc50*/  BAR.SYNC.DEFER_BLOCKING 0x0 ;  /* 0x0000000000007b1d */ /* 0x000fec0000010000 */
[----:B------:R-:W4:Y:S02]  /*1dc60*/  LDS.128 R12, [R0] ;  /* 0x00000000000c7984 */ /* 0x000f240000000c00 */
[----:B------:R-:W-:Y:S01]  /*1dc70*/  BAR.SYNC.DEFER_BLOCKING 0x0 ;  /* 0x0000000000007b1d */ /* 0x000fe20000010000 */
[----:B------:R-:W-:-:S05]  /*1dc80*/  ISETP.GE.AND P2, PT, R27, UR7, PT ;  /* 0x000000071b007c0c */ /* 0x000fca000bf46270 */
[----:B-1----:R-:W-:Y:S04]  /*1dc90*/  STL.64 [R1+0xf0], R4 ;  /* 0x0000f00401007387 */ /* 0x002fe80000100a00 */
[----:B------:R1:W-:Y:S04]  /*1dca0*/  STSM.16.M88.4 [R2], R20 ;  /* 0x0000001402007844 */ /* 0x0003e80000000200 */
[----:B------:R-:W-:Y:S01]  /*1dcb0*/  STL.64 [R1+0xf8], R6 ;  /* 0x0000f80601007387 */ /* 0x000fe20000100a00 */
[----:B------:R-:W-:Y:S01]  /*1dcc0*/  BAR.SYNC.DEFER_BLOCKING 0x0 ;  /* 0x0000000000007b1d */ /* 0x000fe20000010000 */
[----:B------:R-:W-:-:S05]  /*1dcd0*/  ISETP.GE.AND P3, PT, R3, UR6, PT ;  /* 0x0000000603007c0c */ /* 0x000fca000bf66270 */
[----:B----4-:R-:W-:Y:S01]  /*1dce0*/  STL.64 [R1+0xa0], R12 ;  /* 0x0000a00c01007387 */ /* 0x010fe20000100a00 */
[----:B-1----:R-:W-:-:S03]  /*1dcf0*/  IMAD R23, R27, UR10, RZ ;  /* 0x0000000a1b177c24 */ /* 0x002fc6000f8e02ff */
[----:B------:R-:W-:Y:S01]  /*1dd00*/  STL.64 [R1+0xa8], R14 ;  /* 0x0000a80e01007387 */ /* 0x000fe20000100a00 */
[----:B------:R-:W-:-:S03]  /*1dd10*/  ISETP.LT.AND P3, PT, R27, UR7, !P3 ;  /* 0x000000071b007c0c */ /* 0x000fc6000df61270 */
[----:B------:R-:W4:Y:S04]  /*1dd20*/  LDL.LU R22, [R1+0x90] ;  /* 0x0000900001167983 */ /* 0x000f280000300800 */
[----:B------:R-:W4:Y:S04]  /*1dd30*/  LDL.LU R19, [R1+0x80] ;  /* 0x0000800001137983 */ /* 0x000f280000300800 */
[----:B------:R-:W1:Y:S04]  /*1dd40*/  LDS.128 R12, [R0] ;  /* 0x00000000000c7984 */ /* 0x000e680000000c00 */
[----:B------:R-:W4:Y:S04]  /*1dd50*/  LDL.LU R27, [R1+0xef4] ;  /* 0x000ef400011b7983 */ /* 0x000f280000300800 */
[----:B------:R-:W4:Y:S04]  /*1dd60*/  LDL R18, [R1+0xe20] ;  /* 0x000e200001127983 */ /* 0x000f280000100800 */
[----:B------:R-:W4:Y:S01]  /*1dd70*/  LDL R17, [R1+0xe24] ;  /* 0x000e240001117983 */ /* 0x000f220000100800 */
[----:B------:R-:W-:Y:S06]  /*1dd80*/  BAR.SYNC.DEFER_BLOCKING 0x0 ;  /* 0x0000000000007b1d */ /* 0x000fec0000010000 */
[----:B-1----:R1:W-:Y:S04]  /*1dd90*/  STL.64 [R1+0x10], R12 ;  /* 0x0000100c01007387 */ /* 0x0023e80000100a00 */
[----:B------:R1:W-:Y:S04]  /*1dda0*/  STL.64 [R1+0x18], R14 ;  /* 0x0000180e01007387 */ /* 0x0003e80000100a00 */
[----:B------:R-:W4:Y:S04]  /*1ddb0*/  LDL R16, [R1+0xe28] ;  /* 0x000e280001107983 */ /* 0x000f280000100800 */
[----:B------:R-:W4:Y:S01]  /*1ddc0*/  LDL.LU R29, [R1+0x70] ;  /* 0x00007000011d7983 */ /* 0x000f220000300800 */
[----:B0-----:R-:W-:-:S04]  /*1ddd0*/  IMAD R6, R3, R28, RZ ;  /* 0x0000001c03067224 */ /* 0x001fc800078e02ff */
[----:B------:R-:W-:Y:S01]  /*1dde0*/  IMAD R5, R28, 0x40, R6 ;  /* 0x000000401c057824 */ /* 0x000fe200078e0206 */
[----:B------:R-:W-:-:S03]  /*1ddf0*/  LEA R8, P5, R6, UR4, 0x1 ;  /* 0x0000000406087c11 */ /* 0x000fc6000f8a08ff */
[----:B------:R-:W-:Y:S01]  /*1de00*/  IMAD R3, R28, 0x40, R5 ;  /* 0x000000401c037824 */ /* 0x000fe200078e0205 */
[----:B------:R-:W-:Y:S02]  /*1de10*/  LEA R4, P4, R5, UR4, 0x1 ;  /* 0x0000000405047c11 */ /* 0x000fe4000f8808ff */
[----:B------:R-:W-:Y:S02]  /*1de20*/  LEA.HI.X.SX32 R9, R6, UR5, 0x1, P5 ;  /* 0x0000000506097c11 */ /* 0x000fe4000a8f0eff */
[----:B------:R-:W-:Y:S02]  /*1de30*/  LEA R6, P6, R3, UR4, 0x1 ;  /* 0x0000000403067c11 */ /* 0x000fe4000f8c08ff */
[----:B------:R-:W-:Y:S02]  /*1de40*/  LEA.HI.X.SX32 R5, R5, UR5, 0x1, P4 ;  /* 0x0000000505057c11 */ /* 0x000fe4000a0f0eff */
[----:B------:R-:W-:Y:S01]  /*1de50*/  LEA.HI.X.SX32 R7, R3, UR5, 0x1, P6 ;  /* 0x0000000503077c11 */ /* 0x000fe2000b0f0eff */
[----:B------:R-:W-:-:S02]  /*1de60*/  IMAD R3, R28, 0x40, R3 ;  /* 0x000000401c037824 */ /* 0x000fc400078e0203 */
[----:B-1----:R-:W-:-:S04]  /*1de70*/  IMAD.WIDE R12, R23, 0x2, R4 ;  /* 0x00000002170c7825 */ /* 0x002fc800078e0204 */
[----:B------:R-:W-:Y:S01]  /*1de80*/  IMAD.WIDE R14, R23, 0x2, R6 ;  /* 0x00000002170e7825 */ /* 0x000fe200078e0206 */
[----:B------:R0:W-:Y:S04]  /*1de90*/  STL [R1+0xe88], R0 ;  /* 0x000e880001007387 */ /* 0x0001e80000100800 */
[----:B0-----:R-:W4:Y:S04]  /*1dea0*/  LDL R0, [R1+0xdf0] ;  /* 0x000df00001007983 */ /* 0x001f280000100800 */
[----:B------:R0:W-:Y:S04]  /*1deb0*/  STL [R1+0xeec], R7 ;  /* 0x000eec0701007387 */ /* 0x0001e80000100800 */
[----:B0-----:R-:W4:Y:S01]  /*1dec0*/  LDL.LU R7, [R1+0x60] ;  /* 0x0000600001077983 */ /* 0x001f220000300800 */
[----:B--2---:R-:W-:-:S02]  /*1ded0*/  ISETP.LT.AND P5, PT, R11, UR6, !P2 ;  /* 0x000000060b007c0c */ /* 0x004fc4000d7a1270 */
[----:B---3--:R-:W-:Y:S01]  /*1dee0*/  ISETP.LT.AND P4, PT, R10, UR6, !P2 ;  /* 0x000000060a007c0c */ /* 0x008fe2000d781270 */
[----:B------:R-:W-:Y:S01]  /*1def0*/  IMAD.WIDE R10, R23, 0x2, R8 ;  /* 0x00000002170a7825 */ /* 0x000fe200078e0208 */
[----:B----4-:R0:W-:Y:S01]  /*1df00*/  STSM.16.M88.4 [R2], R24 ;  /* 0x0000001802007844 */ /* 0x0101e20000000200 */
[----:B------:R-:W-:Y:S01]  /*1df10*/  BAR.SYNC.DEFER_BLOCKING 0x0 ;  /* 0x0000000000007b1d */ /* 0x000fe20000010000 */
[----:B0-----:R-:W-:-:S05]  /*1df20*/  PRMT R2, R22, 0x7632, R2 ;  /* 0x0000763216027816 */ /* 0x001fca0000000002 */
[----:B------:R-:W2:Y:S01]  /*1df30*/  LDL R26, [R1+0xe30] ;  /* 0x000e3000011a7983 */ /* 0x000ea20000100800 */
[----:B------:R-:W-:-:S03]  /*1df40*/  PRMT R24, R19, 0x7632, R24 ;  /* 0x0000763213187816 */ /* 0x000fc60000000018 */
[----:B------:R-:W-:Y:S04]  /*1df50*/  @P3 STG.E.U16 desc[UR8][R10.64], R22 ;  /* 0x000000160a003986 */ /* 0x000fe8000c101508 */
[----:B------:R0:W-:Y:S01]  /*1df60*/  @P5 STG.E.U16 desc[UR8][R12.64], R2 ;  /* 0x000000020c005986 */ /* 0x0001e2000c101508 */
[----:B------:R-:W-:-:S03]  /*1df70*/  LEA R20, P5, R3, UR4, 0x1 ;  /* 0x0000000403147c11 */ /* 0x000fc6000f8a08ff */
[----:B------:R1:W-:Y:S01]  /*1df80*/  @P4 STG.E.U16 desc[UR8][R14.64], R19 ;  /* 0x000000130e004986 */ /* 0x0003e2000c101508 */
[----:B------:R-:W-:Y:S01]  /*1df90*/  ISETP.LT.AND P4, PT, R18, UR6, !P2 ;  /* 0x0000000612007c0c */ /* 0x000fe2000d781270 */
[----:B0-----:R-:W-:Y:S01]  /*1dfa0*/  IMAD R2, R28, 0x40, R3 ;  /* 0x000000401c027824 */ /* 0x001fe200078e0203 */
[----:B------:R-:W-:-:S04]  /*1dfb0*/  ISETP.LT.AND P3, PT, R17, UR6, !P2 ;  /* 0x0000000611007c0c */ /* 0x000fc8000d761270 */
[C---:B------:R-:W-:Y:S02]  /*1dfc0*/  LEA R18, P6, R2.reuse, UR4, 0x1 ;  /* 0x0000000402127c11 */ /* 0x040fe4000f8c08ff */
[----:B------:R-:W-:Y:S02]  /*1dfd0*/  LEA.HI.X.SX32 R21, R3, UR5, 0x1, P5 ;  /* 0x0000000503157c11 */ /* 0x000fe4000a8f0eff */
[----:B-1----:R-:W-:Y:S02]  /*1dfe0*/  LEA.HI.X.SX32 R19, R2, UR5, 0x1, P6 ;  /* 0x0000000502137c11 */ /* 0x002fe4000b0f0eff */
[----:B------:R-:W-:Y:S01]  /*1dff0*/  ISETP.LT.AND P6, PT, R16, UR6, !P2 ;  /* 0x0000000610007c0c */ /* 0x000fe2000d7c1270 */
[----:B------:R-:W-:-:S04]  /*1e000*/  IMAD.WIDE R16, R23, 0x2, R20 ;  /* 0x0000000217107825 */ /* 0x000fc800078e0214 */
[----:B------:R-:W-:Y:S01]  /*1e010*/  IMAD.WIDE R12, R23, 0x2, R18 ;  /* 0x00000002170c7825 */ /* 0x000fe200078e0212 */
[----:B------:R0:W-:Y:S01]  /*1e020*/  @P4 STG.E.U16 desc[UR8][R16.64], R24 ;  /* 0x0000001810004986 */ /* 0x0001e2000c101508 */
[----:B------:R-:W-:-:S03]  /*1e030*/  PRMT R25, R29, 0x7632, R25 ;  /* 0x000076321d197816 */ /* 0x000fc60000000019 */
[----:B------:R1:W-:Y:S04]  /*1e040*/  @P3 STG.E.U16 desc[UR8][R12.64], R29 ;  /* 0x0000001d0c003986 */ /* 0x0003e8000c101508 */
[----:B0-----:R-:W3:Y:S04]  /*1e050*/  LDL R24, [R1+0xe1c] ;  /* 0x000e1c0001187983 */ /* 0x001ee80000100800 */
[----:B-1----:R-:W4:Y:S04]  /*1e060*/  LDL.LU R29, [R1+0xef0] ;  /* 0x000ef000011d7983 */ /* 0x002f280000300800 */
[----:B------:R-:W4:Y:S04]  /*1e070*/  LDL R12, [R1+0xe2c] ;  /* 0x000e2c00010c7983 */ /* 0x000f280000100800 */
[----:B------:R-:W4:Y:S01]  /*1e080*/  LDL R13, [R1+0xe18] ;  /* 0x000e1800010d7983 */ /* 0x000f220000100800 */
[----:B------:R-:W-:-:S04]  /*1e090*/  IMAD R11, R28, 0x40, R2 ;  /* 0x000000401c0b7824 */ /* 0x000fc800078e0202 */
[----:B------:R-:W-:Y:S01]  /*1e0a0*/  IMAD R3, R28, 0x40, R11 ;  /* 0x000000401c037824 */ /* 0x000fe200078e020b */
[----:B------:R-:W-:-:S03]  /*1e0b0*/  LEA R10, P5, R11, UR4, 0x1 ;  /* 0x000000040b0a7c11 */ /* 0x000fc6000f8a08ff */
[----:B------:R-:W-:Y:S01]  /*1e0c0*/  IMAD R22, R28, 0x40, R3 ;  /* 0x000000401c167824 */ /* 0x000fe200078e0203 */
[----:B------:R-:W-:Y:S02]  /*1e0d0*/  LEA.HI.X.SX32 R11, R11, UR5, 0x1, P5 ;  /* 0x000000050b0b7c11 */ /* 0x000fe4000a8f0eff */
[----:B------:R-:W-:Y:S02]  /*1e0e0*/  LEA R2, P4, R3, UR4, 0x1 ;  /* 0x0000000403027c11 */ /* 0x000fe4000f8808ff */
[C---:B------:R-:W-:Y:S01]  /*1e0f0*/  LEA R16, P5, R22.reuse, UR4, 0x1 ;  /* 0x0000000416107c11 */ /* 0x040fe2000f8a08ff */
[----:B------:R-:W-:Y:S01]  /*1e100*/  IMAD.WIDE R14, R23, 0x2, R10 ;  /* 0x00000002170e7825 */ /* 0x000fe200078e020a */
[----:B------:R-:W-:Y:S01]  /*1e110*/  LEA.HI.X.SX32 R3, R3, UR5, 0x1, P4 ;  /* 0x0000000503037c11 */ /* 0x000fe2000a0f0eff */
[----:B------:R0:W-:Y:S01]  /*1e120*/  STL [R1+0xee4], R0 ;  /* 0x000ee40001007387 */ /* 0x0001e20000100800 */
[----:B------:R-:W-:Y:S01]  /*1e130*/  LEA.HI.X.SX32 R17, R22, UR5, 0x1, P5 ;  /* 0x0000000516117c11 */ /* 0x000fe2000a8f0eff */
[----:B------:R-:W-:Y:S01]  /*1e140*/  ULDC UR4, c[0x0][0x228] ;  /* 0x00008a0000047ab9 */ /* 0x000fe20000000800 */
[----:B------:R-:W-:Y:S01]  /*1e150*/  ISETP.LT.AND P5, PT, R0, UR6, !P1 ;  /* 0x0000000600007c0c */ /* 0x000fe2000cfa1270 */
[----:B------:R1:W-:Y:S01]  /*1e160*/  @P6 STG.E.U16 desc[UR8][R14.64], R25 ;  /* 0x000000190e006986 */ /* 0x0003e2000c101508 */
[----:B------:R-:W-:Y:S01]  /*1e170*/  PRMT R28, R7, 0x7632, R28 ;  /* 0x00007632071c7816 */ /* 0x000fe2000000001c */
[----:B------:R-:W-:-:S02]  /*1e180*/  ULDC UR5, c[0x0][0x228] ;  /* 0x00008a0000057ab9 */ /* 0x000fc40000000800 */
[----:B0-----:R-:W4:Y:S01]  /*1e190*/  LDL.LU R0, [R1+0x30] ;  /* 0x0000300001007983 */ /* 0x001f220000300800 */
[----:B-1----:R-:W-:Y:S01]  /*1e1a0*/  IMAD.WIDE R14, R23, 0x2, R16 ;  /* 0x00000002170e7825 */ /* 0x002fe200078e0210 */
[----:B--2---:R-:W-:-:S03]  /*1e1b0*/  ISETP.LT.AND P3, PT, R26, UR6, !P2 ;  /* 0x000000061a007c0c */ /* 0x004fc6000d761270 */
[C---:B------:R-:W-:Y:S01]  /*1e1c0*/  VIADD R26, R23.reuse, UR10 ;  /* 0x0000000a171a7c36 */ /* 0x040fe20008000000 */
[----:B---3--:R-:W-:Y:S01]  /*1e1d0*/  ISETP.LT.AND P4, PT, R24, UR6, !P1 ;  /* 0x0000000618007c0c */ /* 0x008fe2000cf81270 */
[----:B------:R-:W-:Y:S01]  /*1e1e0*/  IMAD.WIDE R24, R23, 0x2, R2 ;  /* 0x0000000217187825 */ /* 0x000fe200078e0202 */
[----:B----4-:R-:W-:Y:S02]  /*1e1f0*/  ISETP.LT.AND P2, PT, R12, UR6, !P2 ;  /* 0x000000060c007c0c */ /* 0x010fe4000d741270 */
[----:B------:R-:W-:Y:S01]  /*1e200*/  ISETP.LT.AND P6, PT, R13, UR6, !P1 ;  /* 0x000000060d007c0c */ /* 0x000fe2000cfc1270 */
[----:B------:R-:W-:Y:S01]  /*1e210*/  IMAD.WIDE R12, R26, 0x2, R8 ;  /* 0x000000021a0c7825 */ /* 0x000fe200078e0208 */
[----:B------:R-:W-:-:S03]  /*1e220*/  PRMT R27, R29, 0x7632, R27 ;  /* 0x000076321d1b7816 */ /* 0x000fc6000000001b */
[----:B------:R0:W-:Y:S01]  /*1e230*/  @P3 STG.E.U16 desc[UR8][R24.64], R7 ;  /* 0x0000000718003986 */ /* 0x0001e2000c101508 */
[----:B------:R-:W-:-:S05]  /*1e240*/  IMAD.WIDE R22, R26, 0x2, R4 ;  /* 0x000000021a167825 */ /* 0x000fca00078e0204 */
[----:B------:R1:W-:Y:S04]  /*1e250*/  @P2 STG.E.U16 desc[UR8][R14.64], R28 ;  /* 0x0000001c0e002986 */ /* 0x0003e8000c101508 */
[----:B------:R2:W-:Y:S04]  /*1e260*/  @P5 STG.E.U16 desc[UR8][R12.64], R29 ;  /* 0x0000001d0c005986 */ /* 0x0005e8000c101508 */
[----:B0-----:R-:W3:Y:S04]  /*1e270*/  LDL.LU R7, [R1+0xeec] ;  /* 0x000eec0001077983 */ /* 0x001ee80000300800 */
[----:B-1----:R-:W4:Y:S04]  /*1e280*/  LDL R14, [R1+0xe14] ;  /* 0x000e1400010e7983 */ /* 0x002f280000100800 */
[----:B------:R-:W4:Y:S04]  /*1e290*/  LDL R15, [R1+0xe2c] ;  /* 0x000e2c00010f7983 */ /* 0x000f280000100800 */
[----:B--2---:R-:W2:Y:S04]  /*1e2a0*/  LDL.LU R29, [R1+0xee8] ;  /* 0x000ee800011d7983 */ /* 0x004ea80000300800 */
[----:B------:R-:W2:Y:S04]  /*1e2b0*/  LDL R12, [R1+0xe30] ;  /* 0x000e3000010c7983 */ /* 0x000ea80000100800 */
[----:B------:R-:W2:Y:S04]  /*1e2c0*/  LDL.LU R13, [R1+0x40] ;  /* 0x00004000010d7983 */ /* 0x000ea80000300800 */
[----:B------:R0:W-:Y:S04]  /*1e2d0*/  @P6 STG.E.U16 desc[UR8][R22.64], R27 ;  /* 0x0000001b16006986 */ /* 0x0001e8000c101508 */
[----:B0-----:R-:W2:Y:S04]  /*1e2e0*/  LDL R27, [R1+0xe20] ;  /* 0x000e2000011b7983 */ /* 0x001ea80000100800 */
[----:B------:R-:W2:Y:S04]  /*1e2f0*/  LDL R22, [R1+0xe24] ;  /* 0x000e240001167983 */ /* 0x000ea80000100800 */
[----:B------:R-:W2:Y:S04]  /*1e300*/  LDL R23, [R1+0xe28] ;  /* 0x000e280001177983 */ /* 0x000ea80000100800 */
[----:B------:R-:W-:Y:S01]  /*1e310*/  STL [R1+0xee0], R18 ;  /* 0x000ee01201007387 */ /* 0x000fe20000100800 */
[----:B------:R-:W-:Y:S01]  /*1e320*/  PRMT R28, R0, 0x7632, R28 ;  /* 0x00007632001c7816 */ /* 0x000fe2000000001c */
[----:B---3--:R-:W-:Y:S01]  /*1e330*/  IMAD.WIDE R24, R26, 0x2, R6 ;  /* 0x000000021a187825 */ /* 0x008fe200078e0206 */
[----:B----4-:R-:W-:-:S02]  /*1e340*/  ISETP.LT.AND P6, PT, R15, UR6, !P1 ;  /* 0x000000060f007c0c */ /* 0x010fc4000cfc1270 */
[----:B--2---:R-:W-:Y:S02]  /*1e350*/  ISETP.LT.AND P3, PT, R12, UR6, !P1 ;  /* 0x000000060c007c0c */ /* 0x004fe4000cf61270 */
[----:B------:R0:W-:Y:S01]  /*1e360*/  @P4 STG.E.U16 desc[UR8][R24.64], R13 ;  /* 0x0000000d18004986 */ /* 0x0001e2000c101508 */
[----:B------:R-:W-:Y:S02]  /*1e370*/  PRMT R29, R13, 0x7632, R29 ;  /* 0x000076320d1d7816 */ /* 0x000fe4000000001d */
[----:B------:R-:W-:Y:S02]  /*1e380*/  ISETP.LT.AND P2, PT, R27, UR6, !P1 ;  /* 0x000000061b007c0c */ /* 0x000fe4000cf41270 */
[----:B------:R-:W-:Y:S01]  /*1e390*/  ISETP.LT.AND P5, PT, R22, UR6, !P1 ;  /* 0x0000000616007c0c */ /* 0x000fe2000cfa1270 */
[----:B------:R-:W-:Y:S02]  /*1e3a0*/  VIADD R27, R14, 0x3 ;  /* 0x000000030e1b7836 */ /* 0x000fe40000000000 */
[----:B0-----:R-:W-:Y:S01]  /*1e3b0*/  IMAD.WIDE R12, R26, 0x2, R20 ;  /* 0x000000021a0c7825 */ /* 0x001fe200078e0214 */
[----:B------:R-:W-:-:S03]  /*1e3c0*/  ISETP.LT.AND P4, PT, R23, UR6, !P1 ;  /* 0x0000000617007c0c */ /* 0x000fc6000cf81270 */
[----:B------:R-:W-:Y:S02]  /*1e3d0*/  IMAD.WIDE R14, R26, 0x2, R18 ;  /* 0x000000021a0e7825 */ /* 0x000fe400078e0212 */
[----:B------:R-:W2:Y:S01]  /*1e3e0*/  LDL R18, [R1+0x84] ;  /* 0x0000840001127983 */ /* 0x000ea20000100800 */
[----:B------:R-:W-:-:S03]  /*1e3f0*/  ISETP.GE.AND P1, PT, R27, UR7, PT ;  /* 0x000000071b007c0c */ /* 0x000fc6000bf26270 */
[----:B------:R0:W-:Y:S04]  /*1e400*/  STL [R1+0xedc], R19 ;  /* 0x000edc1301007387 */ /* 0x0001e80000100800 */
[----:B------:R1:W-:Y:S04]  /*1e410*/  @P2 STG.E.U16 desc[UR8][R12.64], R29 ;  /* 0x0000001d0c002986 */ /* 0x0003e8000c101508 */
[----:B0-----:R-:W3:Y:S04]  /*1e420*/  LDL.LU R19, [R1+0x94] ;  /* 0x0000940001137983 */ /* 0x001ee80000300800 */
[----:B------:R-:W4:Y:S04]  /*1e430*/  LDL R27, [R1+0xe24] ;  /* 0x000e2400011b7983 */ /* 0x000f280000100800 */
[----:B-1----:R-:W2:Y:S04]  /*1e440*/  LDL R13, [R1+0xe18] ;  /* 0x000e1800010d7983 */ /* 0x002ea80000100800 */
[----:B------:R0:W-:Y:S04]  /*1e450*/  STL [R1+0xed4], R29 ;  /* 0x000ed41d01007387 */ /* 0x0001e80000100800 */
[----:B------:R1:W-:Y:S04]  /*1e460*/  @P5 STG.E.U16 desc[UR8][R14.64], R0 ;  /* 0x000000000e005986 */ /* 0x0003e8000c101508 */
[----:B0-----:R-:W3:Y:S04]  /*1e470*/  LDL R29, [R1+0xe20] ;  /* 0x000e2000011d7983 */ /* 0x001ee80000100800 */
[----:B-1----:R-:W4:Y:S04]  /*1e480*/  LDL.LU R0, [R1+0xee4] ;  /* 0x000ee40001007983 */ /* 0x002f280000300800 */
[----:B------:R-:W2:Y:S01]  /*1e490*/  LDL.LU R15, [R1+0x20] ;  /* 0x00002000010f7983 */ /* 0x000ea20000300800 */
[----:B------:R-:W-:-:S04]  /*1e4a0*/  IMAD.WIDE R22, R26, 0x2, R10 ;  /* 0x000000021a167825 */ /* 0x000fc800078e020a */
[----:B------:R-:W-:Y:S01]  /*1e4b0*/  IMAD.WIDE R24, R26, 0x2, R2 ;  /* 0x000000021a187825 */ /* 0x000fe200078e0202 */
[----:B------:R0:W-:Y:S04]  /*1e4c0*/  @P4 STG.E.U16 desc[UR8][R22.64], R28 ;  /* 0x0000001c16004986 */ /* 0x0001e8000c101508 */
[----:B0-----:R-:W4:Y:S04]  /*1e4d0*/  LDL R23, [R1+0xe1c] ;  /* 0x000e1c0001177983 */ /* 0x001f280000100800 */
[----:B--2---:R0:W-:Y:S01]  /*1e4e0*/  @P3 STG.E.U16 desc[UR8][R24.64], R15 ;  /* 0x0000000f18003986 */ /* 0x0041e2000c101508 */
[----:B---3--:R-:W-:-:S03]  /*1e4f0*/  ISETP.LT.AND P3, PT, R29, UR6, !P0 ;  /* 0x000000061d007c0c */ /* 0x008fc6000c761270 */
[----:B------:R-:W2:Y:S01]  /*1e500*/  LDL.LU R29, [R1+0x54] ;  /* 0x00005400011d7983 */ /* 0x000ea20000300800 */
[----:B----4-:R-:W-:Y:S02]  /*1e510*/  ISETP.LT.AND P5, PT, R0, UR6, !P0 ;  /* 0x0000000600007c0c */ /* 0x010fe4000c7a1270 */
[----:B------:R-:W-:Y:S02]  /*1e520*/  PRMT R12, R15, 0x7632, R12 ;  /* 0x000076320f0c7816 */ /* 0x000fe4000000000c */
[----:B------:R-:W-:Y:S01]  /*1e530*/  ISETP.LT.AND P4, PT, R13, UR6, !P0 ;  /* 0x000000060d007c0c */ /* 0x000fe2000c781270 */
[C---:B------:R-:W-:Y:S02]  /*1e540*/  VIADD R13, R26.reuse, UR10 ;  /* 0x0000000a1a0d7c36 */ /* 0x040fe40008000000 */
[----:B0-----:R-:W-:-:S05]  /*1e550*/  IMAD.WIDE R14, R26, 0x2, R16 ;  /* 0x000000021a0e7825 */ /* 0x001fca00078e0210 */
[----:B------:R0:W-:Y:S01]  /*1e560*/  @P6 STG.E.U16 desc[UR8][R14.64], R12 ;  /* 0x0000000c0e006986 */ /* 0x0001e2000c101508 */
[----:B------:R-:W-:Y:S01]  /*1e570*/  PRMT R28, R19, 0x7632, R28 ;  /* 0x00007632131c7816 */ /* 0x000fe2000000001c */
[----:B0-----:R-:W-:Y:S01]  /*1e580*/  IMAD.WIDE R14, R13, 0x2, R8 ;  /* 0x000000020d0e7825 */ /* 0x001fe200078e0208 */
[----:B------:R-:W-:-:S04]  /*1e590*/  PRMT R12, R18, 0x7632, R12 ;  /* 0x00007632120c7816 */ /* 0x000fc8000000000c */
[----:B------:R-:W-:Y:S04]  /*1e5a0*/  @P5 STG.E.U16 desc[UR8][R14.64], R19 ;  /* 0x000000130e005986 */ /* 0x000fe8000c101508 */
[----:B--2---:R0:W-:Y:S04]  /*1e5b0*/  STL [R1+0xed8], R29 ;  /* 0x000ed81d01007387 */ /* 0x0041e80000100800 */
[----:B0-----:R-:W2:Y:S04]  /*1e5c0*/  LDL.LU R29, [R1+0x64] ;  /* 0x00006400011d7983 */ /* 0x001ea80000300800 */
[----:B------:R-:W3:Y:S04]  /*1e5d0*/  LDL.LU R18, [R1+0xee0] ;  /* 0x000ee00001127983 */ /* 0x000ee80000300800 */
[----:B------:R-:W3:Y:S04]  /*1e5e0*/  LDL.LU R19, [R1+0xedc] ;  /* 0x000edc0001137983 */ /* 0x000ee80000300800 */
[----:B------:R-:W4:Y:S01]  /*1e5f0*/  LDL.LU R14, [R1+0x84] ;  /* 0x00008400010e7983 */ /* 0x000f220000300800 */
[----:B------:R-:W-:Y:S01]  /*1e600*/  ISETP.LT.AND P2, PT, R23, UR6, !P0 ;  /* 0x0000000617007c0c */ /* 0x000fe2000c741270 */
[----:B------:R-:W-:Y:S01]  /*1e610*/  IMAD.WIDE R22, R13, 0x2, R4 ;  /* 0x000000020d167825 */ /* 0x000fe200078e0204 */
[----:B------:R-:W-:Y:S01]  /*1e620*/  ISETP.LT.AND P6, PT, R27, UR6, !P0 ;  /* 0x000000061b007c0c */ /* 0x000fe2000c7c1270 */
[----:B------:R-:W2:Y:S02]  /*1e630*/  LDL R15, [R1+0xe30] ;  /* 0x000e3000010f7983 */ /* 0x000ea40000100800 */
[----:B------:R-:W-:-:S02]  /*1e640*/  IMAD.WIDE R24, R13, 0x2, R6 ;  /* 0x000000020d187825 */ /* 0x000fc400078e0206 */
[----:B------:R0:W-:Y:S02]  /*1e650*/  @P4 STG.E.U16 desc[UR8][R22.64], R28 ;  /* 0x0000001c16004986 */ /* 0x0001e4000c101508 */
[----:B------:R-:W-:Y:S02]  /*1e660*/  IMAD.WIDE R26, R13, 0x2, R20 ;  /* 0x000000020d1a7825 */ /* 0x000fe400078e0214 */
[----:B0-----:R-:W3:Y:S04]  /*1e670*/  LDL R23, [R1+0xe28] ;  /* 0x000e280001177983 */ /* 0x001ee80000100800 */
[----:B----4-:R0:W-:Y:S04]  /*1e680*/  @P2 STG.E.U16 desc[UR8][R24.64], R14 ;  /* 0x0000000e18002986 */ /* 0x0101e8000c101508 */
[----:B------:R1:W-:Y:S04]  /*1e690*/  @P3 STG.E.U16 desc[UR8][R26.64], R12 ;  /* 0x0000000c1a003986 */ /* 0x0003e8000c101508 */
[----:B0-----:R-:W4:Y:S04]  /*1e6a0*/  LDL R25, [R1+0xe18] ;  /* 0x000e180001197983 */ /* 0x001f280000100800 */
[----:B-1----:R-:W4:Y:S01]  /*1e6b0*/  LDL.LU R12, [R1+0x74] ;  /* 0x00007400010c7983 */ /* 0x002f220000300800 */
[----:B--2---:R-:W-:-:S02]  /*1e6c0*/  ISETP.LT.AND P3, PT, R15, UR6, !P0 ;  /* 0x000000060f007c0c */ /* 0x004fc4000c761270 */
[----:B---3--:R-:W-:Y:S01]  /*1e6d0*/  ISETP.LT.AND P4, PT, R23, UR6, !P0 ;  /* 0x0000000617007c0c */ /* 0x008fe2000c781270 */
[----:B------:R-:W2:Y:S01]  /*1e6e0*/  LDL R27, [R1+0xe2c] ;  /* 0x000e2c00011b7983 */ /* 0x000ea20000100800 */
[----:B------:R-:W-:Y:S01]  /*1e6f0*/  IMAD.WIDE R14, R13, 0x2, R18 ;  /* 0x000000020d0e7825 */ /* 0x000fe200078e0212 */
[----:B------:R-:W-:-:S03]  /*1e700*/  ISETP.LT.AND P2, PT, R0, UR6, !P1 ;  /* 0x0000000600007c0c */ /* 0x000fc6000cf41270 */
[----:B------:R-:W-:Y:S01]  /*1e710*/  IMAD.WIDE R22, R13, 0x2, R10 ;  /* 0x000000020d167825 */ /* 0x000fe200078e020a */
[----:B------:R0:W-:Y:S04]  /*1e720*/  STL [R1+0xecc], R0 ;  /* 0x000ecc0001007387 */ /* 0x0001e80000100800 */
[----:B0-----:R-:W3:Y:S04]  /*1e730*/  LDL.LU R0, [R1+0x44] ;  /* 0x0000440001007983 */ /* 0x001ee80000300800 */
[----:B------:R-:W-:Y:S01]  /*1e740*/  STL [R1+0xed0], R3 ;  /* 0x000ed00301007387 */ /* 0x000fe20000100800 */
[----:B----4-:R-:W-:-:S03]  /*1e750*/  PRMT R24, R12, 0x7632, R24 ;  /* 0x000076320c187816 */ /* 0x010fc60000000018 */
[----:B------:R0:W-:Y:S01]  /*1e760*/  @P6 STG.E.U16 desc[UR8][R14.64], R12 ;  /* 0x0000000c0e006986 */ /* 0x0001e2000c101508 */
[----:B------:R-:W-:-:S03]  /*1e770*/  ISETP.LT.AND P5, PT, R25, UR6, !P1 ;  /* 0x0000000619007c0c */ /* 0x000fc6000cfa1270 */
[----:B------:R1:W-:Y:S01]  /*1e780*/  @P4 STG.E.U16 desc[UR8][R22.64], R24 ;  /* 0x0000001816004986 */ /* 0x0003e2000c101508 */
[C---:B0-----:R-:W-:Y:S02]  /*1e790*/  VIADD R12, R13.reuse, UR10 ;  /* 0x0000000a0d0c7c36 */ /* 0x041fe40008000000 */
[C---:B------:R-:W-:Y:S02]  /*1e7a0*/  IMAD.WIDE R14, R13.reuse, 0x2, R2 ;  /* 0x000000020d0e7825 */ /* 0x040fe400078e0202 */
[----:B------:R-:W4:Y:S02]  /*1e7b0*/  LDL R3, [R1+0x34] ;  /* 0x0000340001037983 */ /* 0x000f240000100800 */
[----:B-1----:R-:W-:Y:S02]  /*1e7c0*/  IMAD.WIDE R24, R12, 0x2, R8 ;  /* 0x000000020c187825 */ /* 0x002fe400078e0208 */
[----:B------:R0:W-:Y:S02]  /*1e7d0*/  STL [R1+0xec8], R8 ;  /* 0x000ec80801007387 */ /* 0x0001e40000100800 */
[----:B------:R-:W-:Y:S01]  /*1e7e0*/  IMAD.WIDE R22, R13, 0x2, R16 ;  /* 0x000000020d167825 */ /* 0x000fe200078e0210 */
[----:B------:R-:W-:Y:S01]  /*1e7f0*/  PRMT R13, R29, 0x7632, R13 ;  /* 0x000076321d0d7816 */ /* 0x000fe2000000000d */
[----:B------:R-:W-:Y:S04]  /*1e800*/  @P3 STG.E.U16 desc[UR8][R14.64], R29 ;  /* 0x0000001d0e003986 */ /* 0x000fe8000c101508 */
[----:B0-----:R-:W3:Y:S04]  /*1e810*/  LDL R8, [R1+0xe24] ;  /* 0x000e240001087983 */ /* 0x001ee80000100800 */
[----:B------:R0:W-:Y:S04]  /*1e820*/  STL [R1+0xec4], R9 ;  /* 0x000ec40901007387 */ /* 0x0001e80000100800 */
[----:B0-----:R-:W4:Y:S04]  /*1e830*/  LDL R9, [R1+0xe1c] ;  /* 0x000e1c0001097983 */ /* 0x001f280000100800 */
[----:B------:R-:W3:Y:S01]  /*1e840*/  LDL.LU R29, [R1+0xed8] ;  /* 0x000ed800011d7983 */ /* 0x000ee20000300800 */
[----:B--2---:R-:W-:-:S13]  /*1e850*/  ISETP.LT.AND P0, PT, R27, UR6, !P0 ;  /* 0x000000061b007c0c */ /* 0x004fda000c701270 */
[----:B------:R0:W-:Y:S04]  /*1e860*/  @P0 STG.E.U16 desc[UR8][R22.64], R13 ;  /* 0x0000000d16000986 */ /* 0x0001e8000c101508 */
[----:B0-----:R-:W2:Y:S04]  /*1e870*/  LDL R13, [R1+0xe14] ;  /* 0x000e1400010d7983 */ /* 0x001ea80000100800 */
[----:B------:R-:W2:Y:S04]  /*1e880*/  LDL R22, [R1+0xe28] ;  /* 0x000e280001167983 */ /* 0x000ea80000100800 */
[----:B------:R-:W2:Y:S01]  /*1e890*/  LDL R23, [R1+0xe30] ;  /* 0x000e300001177983 */ /* 0x000ea20000100800 */
[----:B---3--:R-:W-:-:S03]  /*1e8a0*/  PRMT R26, R29, 0x7632, R26 ;  /* 0x000076321d1a7816 */ /* 0x008fc6000000001a */
[----:B------:R0:W-:Y:S04]  /*1e8b0*/  @P2 STG.E.U16 desc[UR8][R24.64], R29 ;  /* 0x0000001d18002986 */ /* 0x0001e8000c101508 */
[----:B0-----:R-:W3:Y:S04]  /*1e8c0*/  LDL.LU R29, [R1+0xed4] ;  /* 0x000ed400011d7983 */ /* 0x001ee80000300800 */
[----:B------:R-:W3:Y:S01]  /*1e8d0*/  LDL R25, [R1+0xe20] ;  /* 0x000e200001197983 */ /* 0x000ee20000100800 */
[----:B------:R-:W-:Y:S01]  /*1e8e0*/  IMAD.WIDE R14, R12, 0x2, R4 ;  /* 0x000000020c0e7825 */ /* 0x000fe200078e0204 */
[----:B----4-:R-:W-:-:S02]  /*1e8f0*/  ISETP.LT.AND P2, PT, R9, UR6, !P1 ;  /* 0x0000000609007c0c */ /* 0x010fc4000cf41270 */
[----:B------:R-:W4:Y:S04]  /*1e900*/  LDL.LU R9, [R1+0x24] ;  /* 0x0000240001097983 */ /* 0x000f280000300800 */
[----:B------:R0:W-:Y:S01]  /*1e910*/  @P5 STG.E.U16 desc[UR8][R14.64], R26 ;  /* 0x0000001a0e005986 */ /* 0x0001e2000c101508 */
[----:B------:R-:W-:-:S03]  /*1e920*/  ISETP.LT.AND P5, PT, R8, UR6, !P1 ;  /* 0x0000000608007c0c */ /* 0x000fc6000cfa1270 */
[----:B------:R-:W4:Y:S01]  /*1e930*/  LDL R8, [R1+0xe18] ;  /* 0x000e180001087983 */ /* 0x000f220000100800 */
[----:B--2---:R-:W-:-:S03]  /*1e940*/  ISETP.LT.AND P4, PT, R22, UR6, !P1 ;  /* 0x0000000616007c0c */ /* 0x004fc6000cf81270 */
[----:B------:R1:W-:Y:S01]  /*1e950*/  STL [R1+0xec0], R6 ;  /* 0x000ec00601007387 */ /* 0x0003e20000100800 */
[----:B------:R-:W-:Y:S01]  /*1e960*/  ISETP.LT.AND P3, PT, R23, UR6, !P1 ;  /* 0x0000000617007c0c */ /* 0x000fe2000cf61270 */
[----:B0-----:R-:W-:Y:S01]  /*1e970*/  IMAD.WIDE R14, R12, 0x2, R6 ;  /* 0x000000020c0e7825 */ /* 0x001fe200078e0206 */
[----:B------:R-:W-:Y:S01]  /*1e980*/  PRMT R28, R3, 0x7632, R28 ;  /* 0x00007632031c7816 */ /* 0x000fe2000000001c */
[----:B-1----:R-:W2:Y:S04]  /*1e990*/  LDL R6, [R1+0xe20] ;  /* 0x000e200001067983 */ /* 0x002ea80000100800 */
[----:B------:R0:W-:Y:S04]  /*1e9a0*/  STL [R1+0xebc], R7 ;  /* 0x000ebc0701007387 */ /* 0x0001e80000100800 */
[----:B------:R-:W-:Y:S04]  /*1e9b0*/  @P2 STG.E.U16 desc[UR8][R14.64], R0 ;  /* 0x000000000e002986 */ /* 0x000fe8000c101508 */
[----:B0-----:R-:W2:Y:S04]  /*1e9c0*/  LDL R7, [R1+0xe24] ;  /* 0x000e240001077983 */ /* 0x001ea80000100800 */
[----:B------:R0:W-:Y:S01]  /*1e9d0*/  STL [R1+0xeb8], R11 ;  /* 0x000eb80b01007387 */ /* 0x0001e20000100800 */
[----:B---3--:R-:W-:-:S02]  /*1e9e0*/  PRMT R29, R0, 0x7632, R29 ;  /* 0x00007632001d7816 */ /* 0x008fc4000000001d */
[----:B------:R-:W-:Y:S02]  /*1e9f0*/  ISETP.LT.AND P6, PT, R25, UR6, !P1 ;  /* 0x0000000619007c0c */ /* 0x000fe4000cfc1270 */
[----:B------:R-:W-:Y:S01]  /*1ea00*/  ISETP.LT.AND P1, PT, R27, UR6, !P1 ;  /* 0x000000061b007c0c */ /* 0x000fe2000cf21270 */
[C---:B------:R-:W-:Y:S02]  /*1ea10*/  IMAD.WIDE R26, R12.reuse, 0x2, R10 ;  /* 0x000000020c1a7825 */ /* 0x040fe400078e020a */
[----:B0-----:R-:W3:Y:S04]  /*1ea20*/  LDL.LU R11, [R1+0x88] ;  /* 0x00008800010b7983 */ /* 0x001ee80000300800 */
[----:B------:R-:W2:Y:S04]  /*1ea30*/  LDL.LU R3, [R1+0xed0] ;  /* 0x000ed00001037983 */ /* 0x000ea80000300800 */
[----:B------:R-:W3:Y:S04]  /*1ea40*/  LDL.LU R0, [R1+0xecc] ;  /* 0x000ecc0001007983 */ /* 0x000ee80000300800 */
[----:B------:R-:W3:Y:S01]  /*1ea50*/  LDL.LU R15, [R1+0x34] ;  /* 0x00003400010f7983 */ /* 0x000ee20000300800 */
[----:B------:R-:W-:-:S04]  /*1ea60*/  IMAD.WIDE R22, R12, 0x2, R20 ;  /* 0x000000020c167825 */ /* 0x000fc800078e0214 */
[C---:B------:R-:W-:Y:S01]  /*1ea70*/  IMAD.WIDE R24, R12.reuse, 0x2, R18 ;  /* 0x000000020c187825 */ /* 0x040fe200078e0212 */
[----:B------:R2:W-:Y:S03]  /*1ea80*/  @P6 STG.E.U16 desc[UR8][R22.64], R29 ;  /* 0x0000001d16006986 */ /* 0x0005e6000c101508 */
[----:B------:R-:W-:Y:S01]  /*1ea90*/  VIADD R13, R13, 0x4 ;  /* 0x000000040d0d7836 */ /* 0x000fe20000000000 */
[----:B------:R-:W-:Y:S04]  /*1eaa0*/  STL [R1+0xeac], R29 ;  /* 0x000eac1d01007387 */ /* 0x000fe80000100800 */
[----:B------:R-:W-:Y:S02]  /*1eab0*/  ISETP.GE.AND P0, PT, R13, UR7, PT ;  /* 0x000000070d007c0c */ /* 0x000fe4000bf06270 */
[----:B----4-:R-:W-:Y:S01]  /*1eac0*/  PRMT R13, R9, 0x7632, R13 ;  /* 0x00007632090d7816 */ /* 0x010fe2000000000d */
[----:B--2---:R-:W-:Y:S01]  /*1ead0*/  IMAD.WIDE R22, R12, 0x2, R2 ;  /* 0x000000020c167825 */ /* 0x004fe200078e0202 */
[----:B---3--:R0:W-:Y:S04]  /*1eae0*/  @P5 STG.E.U16 desc[UR8][R24.64], R15 ;  /* 0x0000000f18005986 */ /* 0x0081e8000c101508 */
[----:B------:R-:W-:Y:S01]  /*1eaf0*/  @P4 STG.E.U16 desc[UR8][R26.64], R28 ;  /* 0x0000001c1a004986 */ /* 0x000fe2000c101508 */
[----:B------:R-:W-:-:S03]  /*1eb00*/  ISETP.LT.AND P4, PT, R8, UR6, !P0 ;  /* 0x0000000608007c0c */ /* 0x000fc6000c781270 */
[----:B0-----:R-:W2:Y:S04]  /*1eb10*/  LDL.LU R25, [R1+0x98] ;  /* 0x0000980001197983 */ /* 0x001ea80000300800 */
[----:B------:R-:W3:Y:S04]  /*1eb20*/  LDL.LU R29, [R1+0x78] ;  /* 0x00007800011d7983 */ /* 0x000ee80000300800 */
[----:B------:R0:W-:Y:S04]  /*1eb30*/  STL [R1+0xeb4], R28 ;  /* 0x000eb41c01007387 */ /* 0x0001e80000100800 */
[----:B------:R1:W-:Y:S04]  /*1eb40*/  @P3 STG.E.U16 desc[UR8][R22.64], R9 ;  /* 0x0000000916003986 */ /* 0x0003e8000c101508 */
[----:B0-----:R-:W4:Y:S04]  /*1eb50*/  LDL.LU R28, [R1+0x68] ;  /* 0x00006800011c7983 */ /* 0x001f280000300800 */
[----:B------:R-:W3:Y:S04]  /*1eb60*/  LDL R27, [R1+0xe28] ;  /* 0x000e2800011b7983 */ /* 0x000ee80000100800 */
[----:B------:R-:W4:Y:S04]  /*1eb70*/  LDL.LU R8, [R1+0xec8] ;  /* 0x000ec80001087983 */ /* 0x000f280000300800 */
[----:B-1----:R-:W4:Y:S04]  /*1eb80*/  LDL.LU R9, [R1+0xec4] ;  /* 0x000ec40001097983 */ /* 0x002f280000300800 */
[----:B------:R-:W3:Y:S01]  /*1eb90*/  LDL R23, [R1+0xe1c] ;  /* 0x000e1c0001177983 */ /* 0x000ee20000100800 */
[----:B------:R-:W-:-:S02]  /*1eba0*/  ISETP.LT.AND P3, PT, R6, UR6, !P0 ;  /* 0x0000000606007c0c */ /* 0x000fc4000c761270 */
[----:B------:R-:W-:Y:S01]  /*1ebb0*/  ISETP.LT.AND P5, PT, R7, UR6, !P0 ;  /* 0x0000000607007c0c */ /* 0x000fe2000c7a1270 */
[----:B------:R-:W3:Y:S04]  /*1ebc0*/  LDL R22, [R1+0xe14] ;  /* 0x000e140001167983 */ /* 0x000ee80000100800 */
[----:B------:R-:W3:Y:S04]  /*1ebd0*/  LDL.LU R6, [R1+0xec0] ;  /* 0x000ec00001067983 */ /* 0x000ee80000300800 */
[----:B------:R-:W3:Y:S01]  /*1ebe0*/  LDL.LU R7, [R1+0xebc] ;  /* 0x000ebc0001077983 */ /* 0x000ee20000300800 */
[----:B------:R-:W-:Y:S01]  /*1ebf0*/  ISETP.LT.AND P2, PT, R0, UR6, !P0 ;  /* 0x0000000600007c0c */ /* 0x000fe2000c741270 */
[----:B------:R-:W-:-:S04]  /*1ec00*/  IMAD.WIDE R14, R12, 0x2, R16 ;  /* 0x000000020c0e7825 */ /* 0x000fc800078e0210 */
[----:B------:R-:W-:Y:S01]  /*1ec10*/  VIADD R12, R12, UR10 ;  /* 0x0000000a0c0c7c36 */ /* 0x000fe20008000000 */
[----:B------:R4:W-:Y:S01]  /*1ec20*/  @P1 STG.E.U16 desc[UR8][R14.64], R13 ;  /* 0x0000000d0e001986 */ /* 0x0009e2000c101508 */
[----:B--2---:R-:W-:Y:S02]  /*1ec30*/  PRMT R24, R25, 0x7632, R24 ;  /* 0x0000763219187816 */ /* 0x004fe40000000018 */
[----:B----4-:R-:W-:Y:S01]  /*1ec40*/  IMAD.WIDE R14, R12, 0x2, R8 ;  /* 0x000000020c0e7825 */ /* 0x010fe200078e0208 */
[----:B---3--:R-:W-:-:S04]  /*1ec50*/  ISETP.LT.AND P6, PT, R23, UR6, !P0 ;  /* 0x0000000617007c0c */ /* 0x008fc8000c7c1270 */
[----:B------:R0:W-:Y:S01]  /*1ec60*/  @P2 STG.E.U16 desc[UR8][R14.64], R25 ;  /* 0x000000190e002986 */ /* 0x0001e2000c101508 */
[----:B------:R-:W-:Y:S02]  /*1ec70*/  VIADD R13, R22, 0x5 ;  /* 0x00000005160d7836 */ /* 0x000fe40000000000 */
[----:B------:R-:W-:-:S03]  /*1ec80*/  IMAD.WIDE R22, R12, 0x2, R4 ;  /* 0x000000020c167825 */ /* 0x000fc600078e0204 */
[----:B------:R-:W-:Y:S01]  /*1ec90*/  ISETP.GE.AND P1, PT, R13, UR7, PT ;  /* 0x000000070d007c0c */ /* 0x000fe2000bf26270 */
[----:B0-----:R-:W-:Y:S01]  /*1eca0*/  IMAD.WIDE R14, R12, 0x2, R6 ;  /* 0x000000020c0e7825 */ /* 0x001fe200078e0206 */
[----:B------:R-:W-:Y:S01]  /*1ecb0*/  @P4 STG.E.U16 desc[UR8][R22.64], R24 ;  /* 0x0000001816004986 */ /* 0x000fe2000c101508 */
[----:B------:R-:W-:-:S03]  /*1ecc0*/  PRMT R13, R11, 0x7632, R13 ;  /* 0x000076320b0d7816 */ /* 0x000fc6000000000d */
[----:B------:R0:W-:Y:S04]  /*1ecd0*/  @P6 STG.E.U16 desc[UR8][R14.64], R11 ;  /* 0x0000000b0e006986 */ /* 0x0001e8000c101508 */
[----:B0-----:R-:W2:Y:S01]  /*1ece0*/  LDL.LU R11, [R1+0xeb8] ;  /* 0x000eb800010b7983 */ /* 0x001ea20000300800 */
[----:B------:R-:W-:Y:S01]  /*1ecf0*/  ISETP.LT.AND P2, PT, R27, UR6, !P0 ;  /* 0x000000061b007c0c */ /* 0x000fe2000c741270 */
[C---:B------:R-:W-:Y:S02]  /*1ed00*/  IMAD.WIDE R22, R12.reuse, 0x2, R20 ;  /* 0x000000020c167825 */ /* 0x040fe400078e0214 */
[----:B------:R-:W3:Y:S02]  /*1ed10*/  LDL R14, [R1+0xe30] ;  /* 0x000e3000010e7983 */ /* 0x000ee40000100800 */
[----:B------:R-:W-:-:S02]  /*1ed20*/  IMAD.WIDE R24, R12, 0x2, R18 ;  /* 0x000000020c187825 */ /* 0x000fc400078e0212 */
[----:B------:R-:W4:Y:S04]  /*1ed30*/  LDL R15, [R1+0xe2c] ;  /* 0x000e2c00010f7983 */ /* 0x000f280000100800 */
[----:B------:R0:W-:Y:S04]  /*1ed40*/  @P3 STG.E.U16 desc[UR8][R22.64], R13 ;  /* 0x0000000d16003986 */ /* 0x0001e8000c101508 */
[----:B------:R1:W-:Y:S01]  /*1ed50*/  @P5 STG.E.U16 desc[UR8][R24.64], R29 ;  /* 0x0000001d18005986 */ /* 0x0003e2000c101508 */
[----:B------:R-:W-:Y:S02]  /*1ed60*/  ISETP.LT.AND P5, PT, R0, UR6, !P1 ;  /* 0x0000000600007c0c */ /* 0x000fe4000cfa1270 */
[----:B0-----:R-:W-:-:S02]  /*1ed70*/  PRMT R13, R29, 0x7632, R13 ;  /* 0x000076321d0d7816 */ /* 0x001fc4000000000d */
[----:B-1----:R-:W4:Y:S04]  /*1ed80*/  LDL.LU R29, [R1+0x38] ;  /* 0x00003800011d7983 */ /* 0x002f280000300800 */
[----:B------:R0:W-:Y:S04]  /*1ed90*/  STL [R1+0xeb0], R0 ;  /* 0x000eb00001007387 */ /* 0x0001e80000100800 */
[----:B0-----:R-:W4:Y:S01]  /*1eda0*/  LDL.LU R0, [R1+0x48] ;  /* 0x0000480001007983 */ /* 0x001f220000300800 */
[----:B--2---:R-:W-:-:S05]  /*1edb0*/  IMAD.WIDE R24, R12, 0x2, R10 ;  /* 0x000000020c187825 */ /* 0x004fca00078e020a */
[----:B------:R0:W-:Y:S04]  /*1edc0*/  @P2 STG.E.U16 desc[UR8][R24.64], R13 ;  /* 0x0000000d18002986 */ /* 0x0001e8000c101508 */
[----:B0-----:R-:W2:Y:S01]  /*1edd0*/  LDL R13, [R1+0xe18] ;  /* 0x000e1800010d7983 */ /* 0x001ea20000100800 */
[----:B---3--:R-:W-:Y:S02]  /*1ede0*/  ISETP.LT.AND P4, PT, R14, UR6, !P0 ;  /* 0x000000060e007c0c */ /* 0x008fe4000c781270 */
[----:B----4-:R-:W-:Y:S01]  /*1edf0*/  ISETP.LT.AND P0, PT, R15, UR6, !P0 ;  /* 0x000000060f007c0c */ /* 0x010fe2000c701270 */
[----:B------:R-:W-:Y:S01]  /*1ee00*/  IMAD.WIDE R14, R12, 0x2, R2 ;  /* 0x000000020c0e7825 */ /* 0x000fe200078e0202 */
[----:B------:R-:W-:Y:S01]  /*1ee10*/  PRMT R26, R28, 0x7632, R26 ;  /* 0x000076321c1a7816 */ /* 0x000fe2000000001a */
[----:B------:R-:W3:Y:S02]  /*1ee20*/  LDL.LU R25, [R1+0x58] ;  /* 0x0000580001197983 */ /* 0x000ee40000300800 */
[----:B------:R-:W-:-:S06]  /*1ee30*/  IMAD.WIDE R22, R12, 0x2, R16 ;  /* 0x000000020c167825 */ /* 0x000fcc00078e0210 */
[----:B------:R0:W-:Y:S04]  /*1ee40*/  @P4 STG.E.U16 desc[UR8][R14.64], R28 ;  /* 0x0000001c0e004986 */ /* 0x0001e8000c101508 */
[----:B------:R1:W-:Y:S01]  /*1ee50*/  @P0 STG.E.U16 desc[UR8][R22.64], R26 ;  /* 0x0000001a16000986 */ /* 0x0003e2000c101508 */
[----:B--2---:R-:W-:Y:S01]  /*1ee60*/  ISETP.LT.AND P3, PT, R13, UR6, !P1 ;  /* 0x000000060d007c0c */ /* 0x004fe2000cf61270 */
[----:B------:R-:W-:Y:S02]  /*1ee70*/  VIADD R13, R12, UR10 ;  /* 0x0000000a0c0d7c36 */ /* 0x000fe40008000000 */
[----:B------:R-:W2:Y:S04]  /*1ee80*/  LDL R12, [R1+0xe14] ;  /* 0x000e1400010c7983 */ /* 0x000ea80000100800 */
[----:B0-----:R-:W4:Y:S04]  /*1ee90*/  LDL.LU R28, [R1+0xeb4] ;  /* 0x000eb400011c7983 */ /* 0x001f280000300800 */
[----:B------:R-:W2:Y:S04]  /*1eea0*/  LDL R15, [R1+0xe1c] ;  /* 0x000e1c00010f7983 */ /* 0x000ea80000100800 */
[----:B-1----:R-:W4:Y:S04]  /*1eeb0*/  LDL R23, [R1+0xe20] ;  /* 0x000e200001177983 */ /* 0x002f280000100800 */
[----:B------:R-:W4:Y:S01]  /*1eec0*/  LDL R26, [R1+0xe24] ;  /* 0x000e2400011a7983 */ /* 0x000f220000100800 */
[----:B---3--:R-:W-:-:S03]  /*1eed0*/  PRMT R24, R25, 0x7632, R24 ;  /* 0x0000763219187816 */ /* 0x008fc60000000018 */
[----:B------:R-:W-:Y:S01]  /*1eee0*/  STL [R1+0xea8], R6 ;  /* 0x000ea80601007387 */ /* 0x000fe20000100800 */
[----:B--2---:R-:W-:Y:S01]  /*1eef0*/  ISETP.LT.AND P6, PT, R15, UR6, !P1 ;  /* 0x000000060f007c0c */ /* 0x004fe2000cfc1270 */
[----:B------:R-:W-:Y:S01]  /*1ef00*/  IMAD.WIDE R14, R13, 0x2, R8 ;  /* 0x000000020d0e7825 */ /* 0x000fe200078e0208 */
[----:B----4-:R-:W-:-:S03]  /*1ef10*/  ISETP.LT.AND P4, PT, R23, UR6, !P1 ;  /* 0x0000000617007c0c */ /* 0x010fc6000cf81270 */
[----:B------:R-:W-:Y:S01]  /*1ef20*/  IMAD.WIDE R22, R13, 0x2, R4 ;  /* 0x000000020d167825 */ /* 0x000fe200078e0204 */
[----:B------:R0:W-:Y:S01]  /*1ef30*/  @P5 STG.E.U16 desc[UR8][R14.64], R25 ;  /* 0x000000190e005986 */ /* 0x0001e2000c101508 */
[----:B------:R-:W-:-:S03]  /*1ef40*/  PRMT R28, R0, 0x7632, R28 ;  /* 0x00007632001c7816 */ /* 0x000fc6000000001c */
[----:B------:R1:W-:Y:S01]  /*1ef50*/  @P3 STG.E.U16 desc[UR8][R22.64], R24 ;  /* 0x0000001816003986 */ /* 0x0003e2000c101508 */
[----:B------:R-:W-:Y:S01]  /*1ef60*/  ISETP.LT.AND P0, PT, R26, UR6, !P1 ;  /* 0x000000061a007c0c */ /* 0x000fe2000cf01270 */
[C---:B0-----:R-:W-:Y:S02]  /*1ef70*/  IMAD.WIDE R14, R13.reuse, 0x2, R6 ;  /* 0x000000020d0e7825 */ /* 0x041fe400078e0206 */
[----:B------:R-:W2:Y:S02]  /*1ef80*/  LDL.LU R6, [R1+0x28] ;  /* 0x0000280001067983 */ /* 0x000ea40000300800 */
[----:B-1----:R-:W-:Y:S02]  /*1ef90*/  IMAD.WIDE R22, R13, 0x2, R20 ;  /* 0x000000020d167825 */ /* 0x002fe400078e0214 */
[----:B------:R0:W-:Y:S04]  /*1efa0*/  STL [R1+0xea4], R7 ;  /* 0x000ea40701007387 */ /* 0x0001e80000100800 */
[----:B------:R1:W-:Y:S04]  /*1efb0*/  @P6 STG.E.U16 desc[UR8][R14.64], R0 ;  /* 0x000000000e006986 */ /* 0x0003e8000c101508 */
[----:B------:R3:W-:Y:S04]  /*1efc0*/  @P4 STG.E.U16 desc[UR8][R22.64], R28 ;  /* 0x0000001c16004986 */ /* 0x0007e8000c101508 */
[----:B0-----:R-:W4:Y:S04]  /*1efd0*/  LDL.LU R7, [R1+0x9c] ;  /* 0x00009c0001077983 */ /* 0x001f280000300800 */
[----:B-1----:R-:W4:Y:S04]  /*1efe0*/  LDL.LU R0, [R1+0xeb0] ;  /* 0x000eb00001007983 */ /* 0x002f280000300800 */
[----:B---3--:R-:W3:Y:S01]  /*1eff0*/  LDL R28, [R1+0xe30] ;  /* 0x000e3000011c7983 */ /* 0x008ee20000100800 */
[----:B------:R-:W-:-:S03]  /*1f000*/  VIADD R12, R12, 0x6 ;  /* 0x000000060c0c7836 */ /* 0x000fc60000000000 */
[----:B------:R-:W2:Y:S01]  /*1f010*/  LDL R22, [R1+0xe2c] ;  /* 0x000e2c0001167983 */ /* 0x000ea20000100800 */
[----:B------:R-:W-:Y:S01]  /*1f020*/  IMAD.WIDE R24, R13, 0x2, R18 ;  /* 0x000000020d187825 */ /* 0x000fe200078e0212 */
[----:B------:R-:W-:Y:S02]  /*1f030*/  ISETP.GE.AND P2, PT, R12, UR7, PT ;  /* 0x000000070c007c0c */ /* 0x000fe4000bf46270 */
[----:B------:R-:W4:Y:S01]  /*1f040*/  LDL R23, [R1+0xe18] ;  /* 0x000e180001177983 */ /* 0x000f220000100800 */
[----:B------:R-:W-:-:S03]  /*1f050*/  PRMT R12, R29, 0x7632, R12 ;  /* 0x000076321d0c7816 */ /* 0x000fc6000000000c */
[----:B------:R-:W4:Y:S04]  /*1f060*/  LDL R14, [R1+0xe14] ;  /* 0x000e1400010e7983 */ /* 0x000f280000100800 */
[----:B------:R-:W4:Y:S04]  /*1f070*/  LDL R15, [R1+0xe1c] ;  /* 0x000e1c00010f7983 */ /* 0x000f280000100800 */
[----:B------:R0:W-:Y:S04]  /*1f080*/  @P0 STG.E.U16 desc[UR8][R24.64], R29 ;  /* 0x0000001d18000986 */ /* 0x0001e8000c101508 */
[----:B0-----:R-:W4:Y:S01]  /*1f090*/  LDL.LU R29, [R1+0xeac] ;  /* 0x000eac00011d7983 */ /* 0x001f220000300800 */
[----:B------:R-:W-:Y:S01]  /*1f0a0*/  ISETP.LT.AND P5, PT, R27, UR6, !P1 ;  /* 0x000000061b007c0c */ /* 0x000fe2000cfa1270 */
[----:B------:R-:W-:-:S04]  /*1f0b0*/  IMAD.WIDE R26, R13, 0x2, R10 ;  /* 0x000000020d1a7825 */ /* 0x000fc800078e020a */
[----:B------:R-:W-:-:S08]  /*1f0c0*/  IMAD.WIDE R24, R13, 0x2, R16 ;  /* 0x000000020d187825 */ /* 0x000fd000078e0210 */
[----:B------:R-:W-:Y:S01]  /*1f0d0*/  @P5 STG.E.U16 desc[UR8][R26.64], R12 ;  /* 0x0000000c1a005986 */ /* 0x000fe2000c101508 */
[----:B---3--:R-:W-:Y:S02]  /*1f0e0*/  ISETP.LT.AND P3, PT, R28, UR6, !P1 ;  /* 0x000000061c007c0c */ /* 0x008fe4000cf61270 */
[----:B--2---:R-:W-:Y:S02]  /*1f0f0*/  ISETP.LT.AND P0, PT, R22, UR6, !P1 ;  /* 0x0000000616007c0c */ /* 0x004fe4000cf01270 */
[----:B----4-:R-:W-:Y:S01]  /*1f100*/  ISETP.LT.AND P5, PT, R23, UR6, !P2 ;  /* 0x0000000617007c0c */ /* 0x010fe2000d7a1270 */
[----:B------:R-:W-:-:S08]  /*1f110*/  IMAD.WIDE R22, R13, 0x2, R2 ;  /* 0x000000020d167825 */ /* 0x000fd000078e0202 */
[----:B------:R0:W-:Y:S01]  /*1f120*/  @P3 STG.E.U16 desc[UR8][R22.64], R6 ;  /* 0x0000000616003986 */ /* 0x0001e2000c101508 */
[----:B------:R-:W-:-:S03]  /*1f130*/  PRMT R29, R6, 0x7632, R29 ;  /* 0x00007632061d7816 */ /* 0x000fc6000000001d */
[----:B0-----:R-:W2:Y:S04]  /*1f140*/  LDL.LU R6, [R1+0xea8] ;  /* 0x000ea80001067983 */ /* 0x001ea80000300800 */
[----:B------:R-:W3:Y:S04]  /*1f150*/  LDL R22, [R1+0xe30] ;  /* 0x000e300001167983 */ /* 0x000ee80000100800 */
[----:B------:R-:W4:Y:S04]  /*1f160*/  LDL.LU R23, [R1+0x8c] ;  /* 0x00008c0001177983 */ /* 0x000f280000300800 */
[----:B------:R0:W-:Y:S04]  /*1f170*/  @P0 STG.E.U16 desc[UR8][R24.64], R29 ;  /* 0x0000001d18000986 */ /* 0x0001e8000c101508 */
[----:B0-----:R-:W2:Y:S01]  /*1f180*/  LDL R29, [R1+0xe14] ;  /* 0x000e1400011d7983 */ /* 0x001ea20000100800 */
[----:B------:R-:W-:Y:S01]  /*1f190*/  ISETP.LT.AND P4, PT, R0, UR6, !P2 ;  /* 0x0000000600007c0c */ /* 0x000fe2000d781270 */
[----:B------:R-:W-:Y:S01]  /*1f1a0*/  VIADD R12, R13, UR10 ;  /* 0x0000000a0d0c7c36 */ /* 0x000fe20008000000 */
[----:B------:R-:W-:Y:S01]  /*1f1b0*/  ISETP.LT.AND P6, PT, R15, UR6, !P2 ;  /* 0x000000060f007c0c */ /* 0x000fe2000d7c1270 */
[----:B------:R-:W-:Y:S01]  /*1f1c0*/  VIADD R28, R14, 0x7 ;  /* 0x000000070e1c7836 */ /* 0x000fe20000000000 */
[----:B------:R-:W-:Y:S01]  /*1f1d0*/  PRMT R13, R7, 0x7632, R13 ;  /* 0x00007632070d7816 */ /* 0x000fe2000000000d */
[C---:B------:R-:W-:Y:S01]  /*1f1e0*/  IMAD.WIDE R14, R12.reuse, 0x2, R8 ;  /* 0x000000020c0e7825 */ /* 0x040fe200078e0208 */
[----:B------:R-:W3:Y:S03]  /*1f1f0*/  LDL R24, [R1+0xe24] ;  /* 0x000e240001187983 */ /* 0x000ee60000100800 */
[----:B------:R-:W-:Y:S01]  /*1f200*/  IMAD.WIDE R26, R12, 0x2, R4 ;  /* 0x000000020c1a7825 */ /* 0x000fe200078e0204 */
[----:B------:R-:W3:Y:S04]  /*1f210*/  LDL R25, [R1+0xe28] ;  /* 0x000e280001197983 */ /* 0x000ee80000100800 */
[----:B------:R0:W-:Y:S04]  /*1f220*/  @P4 STG.E.U16 desc[UR8][R14.64], R7 ;  /* 0x000000070e004986 */ /* 0x0001e8000c101508 */
[----:B------:R1:W-:Y:S04]  /*1f230*/  @P5 STG.E.U16 desc[UR8][R26.64], R13 ;  /* 0x0000000d1a005986 */ /* 0x0003e8000c101508 */
[----:B0-----:R-:W3:Y:S04]  /*1f240*/  LDL.LU R7, [R1+0xea4] ;  /* 0x000ea40001077983 */ /* 0x001ee80000300800 */
[----:B-1----:R-:W3:Y:S04]  /*1f250*/  LDL R26, [R1+0x7c] ;  /* 0x00007c00011a7983 */ /* 0x002ee80000100800 */
[----:B------:R-:W3:Y:S01]  /*1f260*/  LDL R27, [R1+0xe2c] ;  /* 0x000e2c00011b7983 */ /* 0x000ee20000100800 */
[----:B--2---:R-:W-:-:S03]  /*1f270*/  VIADD R13, R29, 0x8 ;  /* 0x000000081d0d7836 */ /* 0x004fc60000000000 */
[----:B------:R0:W-:Y:S04]  /*1f280*/  STL [R1+0xe9c], R29 ;  /* 0x000e9c1d01007387 */ /* 0x0001e80000100800 */
[----:B0-----:R-:W2:Y:S01]  /*1f290*/  LDL R29, [R1+0xe20] ;  /* 0x000e2000011d7983 */ /* 0x001ea20000100800 */
[----:B------:R-:W-:Y:S02]  /*1f2a0*/  ISETP.GE.AND P1, PT, R28, UR7, PT ;  /* 0x000000071c007c0c */ /* 0x000fe4000bf26270 */
[----:B----4-:R-:W-:Y:S01]  /*1f2b0*/  PRMT R28, R23, 0x7632, R28 ;  /* 0x00007632171c7816 */ /* 0x010fe2000000001c */
[----:B---3--:R-:W-:-:S05]  /*1f2c0*/  IMAD.WIDE R14, R12, 0x2, R6 ;  /* 0x000000020c0e7825 */ /* 0x008fca00078e0206 */
[----:B------:R0:W-:Y:S01]  /*1f2d0*/  @P6 STG.E.U16 desc[UR8][R14.64], R23 ;  /* 0x000000170e006986 */ /* 0x0001e2000c101508 */
[----:B------:R-:W-:Y:S01]  /*1f2e0*/  ISETP.LT.AND P6, PT, R22, UR6, !P2 ;  /* 0x0000000616007c0c */ /* 0x000fe2000d7c1270 */
[----:B0-----:R-:W-:-:S04]  /*1f2f0*/  IMAD.WIDE R14, R12, 0x2, R20 ;  /* 0x000000020c0e7825 */ /* 0x001fc800078e0214 */
[----:B------:R-:W-:Y:S01]  /*1f300*/  IMAD.WIDE R22, R12, 0x2, R18 ;  /* 0x000000020c167825 */ /* 0x000fe200078e0212 */
[----:B--2---:R-:W-:Y:S02]  /*1f310*/  ISETP.LT.AND P3, PT, R29, UR6, !P2 ;  /* 0x000000061d007c0c */ /* 0x004fe4000d761270 */
[----:B------:R-:W2:Y:S04]  /*1f320*/  LDL.LU R29, [R1+0x4c] ;  /* 0x00004c00011d7983 */ /* 0x000ea80000300800 */
[----:B------:R0:W-:Y:S07]  /*1f330*/  STL [R1+0xea0], R19 ;  /* 0x000ea01301007387 */ /* 0x0001ee0000100800 */
[----:B------:R1:W-:Y:S04]  /*1f340*/  @P3 STG.E.U16 desc[UR8][R14.64], R28 ;  /* 0x0000001c0e003986 */ /* 0x0003e8000c101508 */
[----:B0-----:R-:W3:Y:S04]  /*1f350*/  LDL.LU R19, [R1+0x5c] ;  /* 0x00005c0001137983 */ /* 0x001ee80000300800 */
[----:B-1----:R-:W4:Y:S01]  /*1f360*/  LDL.LU R14, [R1+0x7c] ;  /* 0x00007c00010e7983 */ /* 0x002f220000300800 */
[----:B------:R-:W-:-:S02]  /*1f370*/  ISETP.LT.AND P4, PT, R24, UR6, !P2 ;  /* 0x0000000618007c0c */ /* 0x000fc4000d781270 */
[----:B------:R-:W-:Y:S01]  /*1f380*/  ISETP.LT.AND P5, PT, R25, UR6, !P2 ;  /* 0x0000000619007c0c */ /* 0x000fe2000d7a1270 */
[----:B------:R-:W2:Y:S01]  /*1f390*/  LDL.LU R15, [R1+0x6c] ;  /* 0x00006c00010f7983 */ /* 0x000ea20000300800 */
[----:B------:R-:W-:Y:S01]  /*1f3a0*/  ISETP.GE.AND P0, PT, R13, UR7, PT ;  /* 0x000000070d007c0c */ /* 0x000fe2000bf06270 */
[----:B------:R-:W-:Y:S01]  /*1f3b0*/  IMAD.WIDE R24, R12, 0x2, R10 ;  /* 0x000000020c187825 */ /* 0x000fe200078e020a */
[----:B------:R-:W-:Y:S02]  /*1f3c0*/  PRMT R13, R26, 0x7632, R13 ;  /* 0x000076321a0d7816 */ /* 0x000fe4000000000d */
[----:B------:R-:W-:Y:S01]  /*1f3d0*/  ISETP.LT.AND P2, PT, R27, UR6, !P2 ;  /* 0x000000061b007c0c */ /* 0x000fe2000d741270 */
[----:B------:R-:W-:-:S04]  /*1f3e0*/  IMAD.WIDE R26, R12, 0x2, R2 ;  /* 0x000000020c1a7825 */ /* 0x000fc800078e0202 */
[----:B----4-:R0:W-:Y:S04]  /*1f3f0*/  @P4 STG.E.U16 desc[UR8][R22.64], R14 ;  /* 0x0000000e16004986 */ /* 0x0101e8000c101508 */
[----:B------:R1:W-:Y:S04]  /*1f400*/  @P5 STG.E.U16 desc[UR8][R24.64], R13 ;  /* 0x0000000d18005986 */ /* 0x0003e8000c101508 */
[----:B0-----:R-:W4:Y:S04]  /*1f410*/  LDL R22, [R1+0xe20] ;  /* 0x000e200001167983 */ /* 0x001f280000100800 */
[----:B-1----:R-:W3:Y:S04]  /*1f420*/  LDL R24, [R1+0xe18] ;  /* 0x000e180001187983 */ /* 0x002ee80000100800 */
[----:B------:R-:W4:Y:S01]  /*1f430*/  LDL R25, [R1+0xe1c] ;  /* 0x000e1c0001197983 */ /* 0x000f220000100800 */
[----:B--2---:R-:W-:-:S03]  /*1f440*/  PRMT R13, R15, 0x7632, R13 ;  /* 0x000076320f0d7816 */ /* 0x004fc6000000000d */
[----:B------:R0:W-:Y:S04]  /*1f450*/  @P6 STG.E.U16 desc[UR8][R26.64], R15 ;  /* 0x0000000f1a006986 */ /* 0x0001e8000c101508 */
[----:B------:R-:W2:Y:S01]  /*1f460*/  LDL R23, [R1+0xe24] ;  /* 0x000e240001177983 */ /* 0x000ea20000100800 */
[----:B0-----:R-:W-:-:S04]  /*1f470*/  IMAD.WIDE R14, R12, 0x2, R16 ;  /* 0x000000020c0e7825 */ /* 0x001fc800078e0210 */
[----:B------:R-:W-:Y:S01]  /*1f480*/  VIADD R26, R12, UR10 ;  /* 0x0000000a0c1a7c36 */ /* 0x000fe20008000000 */
[----:B------:R0:W-:Y:S04]  /*1f490*/  @P2 STG.E.U16 desc[UR8][R14.64], R13 ;  /* 0x0000000d0e002986 */ /* 0x0001e8000c101508 */
[----:B------:R1:W-:Y:S01]  /*1f4a0*/  STL [R1+0xe98], R9 ;  /* 0x000e980901007387 */ /* 0x0003e20000100800 */
[----:B0-----:R-:W-:-:S03]  /*1f4b0*/  IMAD.WIDE R12, R26, 0x2, R8 ;  /* 0x000000021a0c7825 */ /* 0x001fc600078e0208 */
[----:B-1----:R-:W2:Y:S04]  /*1f4c0*/  LDL R9, [R1+0x2c] ;  /* 0x00002c0001097983 */ /* 0x002ea80000100800 */
[----:B------:R0:W-:Y:S01]  /*1f4d0*/  STL [R1+0xe90], R20 ;  /* 0x000e901401007387 */ /* 0x0001e20000100800 */
[----:B---3--:R-:W-:Y:S02]  /*1f4e0*/  ISETP.LT.AND P5, PT, R24, UR6, !P1 ;  /* 0x0000000618007c0c */ /* 0x008fe4000cfa1270 */
[----:B----4-:R-:W-:Y:S01]  /*1f4f0*/  ISETP.LT.AND P4, PT, R25, UR6, !P1 ;  /* 0x0000000619007c0c */ /* 0x010fe2000cf81270 */
[----:B------:R-:W-:Y:S02]  /*1f500*/  IMAD.WIDE R24, R26, 0x2, R20 ;  /* 0x000000021a187825 */ /* 0x000fe400078e0214 */
[----:B0-----:R-:W3:Y:S01]  /*1f510*/  LDL R20, [R1+0xe24] ;  /* 0x000e240001147983 */ /* 0x001ee20000100800 */
[----:B------:R-:W-:-:S02]  /*1f520*/  ISETP.LT.AND P6, PT, R0, UR6, !P1 ;  /* 0x0000000600007c0c */ /* 0x000fc4000cfc1270 */
[----:B------:R-:W-:Y:S01]  /*1f530*/  ISETP.LT.AND P3, PT, R22, UR6, !P1 ;  /* 0x0000000616007c0c */ /* 0x000fe2000cf61270 */
[C---:B------:R-:W-:Y:S01]  /*1f540*/  IMAD.WIDE R14, R26.reuse, 0x2, R4 ;  /* 0x000000021a0e7825 */ /* 0x040fe200078e0204 */
[----:B--2---:R-:W-:Y:S02]  /*1f550*/  ISETP.LT.AND P2, PT, R23, UR6, !P1 ;  /* 0x0000000617007c0c */ /* 0x004fe4000cf41270 */
[----:B------:R-:W-:Y:S01]  /*1f560*/  PRMT R27, R19, 0x7632, R27 ;  /* 0x00007632131b7816 */ /* 0x000fe2000000001b */
[----:B------:R-:W-:Y:S01]  /*1f570*/  IMAD.WIDE R22, R26, 0x2, R6 ;  /* 0x000000021a167825 */ /* 0x000fe200078e0206 */
[----:B------:R-:W-:-:S05]  /*1f580*/  PRMT R28, R29, 0x7632, R28 ;  /* 0x000076321d1c7816 */ /* 0x000fca000000001c */
[----:B------:R-:W-:Y:S04]  /*1f590*/  @P6 STG.E.U16 desc[UR8][R12.64], R19 ;  /* 0x000000130c006986 */ /* 0x000fe8000c101508 */
[----:B------:R-:W-:Y:S04]  /*1f5a0*/  @P5 STG.E.U16 desc[UR8][R14.64], R27 ;  /* 0x0000001b0e005986 */ /* 0x000fe8000c101508 */
[----:B------:R-:W-:Y:S04]  /*1f5b0*/  @P4 STG.E.U16 desc[UR8][R22.64], R29 ;  /* 0x0000001d16004986 */ /* 0x000fe8000c101508 */
[----:B------:R-:W-:Y:S04]  /*1f5c0*/  @P3 STG.E.U16 desc[UR8][R24.64], R28 ;  /* 0x0000001c18003986 */ /* 0x000fe8000c101508 */
[----:B---3--:R0:W-:Y:S04]  /*1f5d0*/  STL [R1+0xe94], R20 ;  /* 0x000e941401007387 */ /* 0x0081e80000100800 */
[----:B0-----:R-:W2:Y:S04]  /*1f5e0*/  LDL R20, [R1+0xe20] ;  /* 0x000e200001147983 */ /* 0x001ea80000100800 */
[----:B------:R0:W-:Y:S04]  /*1f5f0*/  STL [R1+0xe8c], R21 ;  /* 0x000e8c1501007387 */ /* 0x0001e80000100800 */
[----:B0-----:R-:W3:Y:S04]  /*1f600*/  LDL.LU R21, [R1+0xb0] ;  /* 0x0000b00001157983 */ /* 0x001ee80000300800 */
[----:B------:R-:W4:Y:S04]  /*1f610*/  LDL.LU R19, [R1+0xea0] ;  /* 0x000ea00001137983 */ /* 0x000f280000300800 */
[----:B------:R-:W2:Y:S04]  /*1f620*/  LDL R14, [R1+0xe18] ;  /* 0x000e1800010e7983 */ /* 0x000ea80000100800 */
[----:B------:R-:W3:Y:S04]  /*1f630*/  LDL R15, [R1+0xe1c] ;  /* 0x000e1c00010f7983 */ /* 0x000ee80000100800 */
[----:B------:R-:W3:Y:S04]  /*1f640*/  LDL.LU R29, [R1+0xe9c] ;  /* 0x000e9c00011d7983 */ /* 0x000ee80000300800 */
[----:B------:R-:W2:Y:S04]  /*1f650*/  LDL.LU R22, [R1+0x3c] ;  /* 0x00003c0001167983 */ /* 0x000ea80000300800 */
[----:B------:R-:W3:Y:S04]  /*1f660*/  LDL R24, [R1+0xe28] ;  /* 0x000e280001187983 */ /* 0x000ee80000100800 */
[----:B------:R-:W2:Y:S04]  /*1f670*/  LDL R28, [R1+0xe30] ;  /* 0x000e3000011c7983 */ /* 0x000ea80000100800 */
[----:B------:R-:W2:Y:S01]  /*1f680*/  LDL R23, [R1+0xe2c] ;  /* 0x000e2c0001177983 */ /* 0x000ea20000100800 */
[----:B------:R-:W-:-:S03]  /*1f690*/  PRMT R25, R9, 0x7632, R25 ;  /* 0x0000763209197816 */ /* 0x000fc60000000019 */
[----:B------:R-:W2:Y:S01]  /*1f6a0*/  LDL.LU R9, [R1+0xe98] ;  /* 0x000e980001097983 */ /* 0x000ea20000300800 */
[----:B----4-:R-:W-:Y:S01]  /*1f6b0*/  IMAD.WIDE R12, R26, 0x2, R18 ;  /* 0x000000021a0c7825 */ /* 0x010fe200078e0212 */
[----:B---3--:R-:W-:-:S04]  /*1f6c0*/  ISETP.LT.AND P3, PT, R24, UR6, !P1 ;  /* 0x0000000618007c0c */ /* 0x008fc8000cf61270 */
[----:B--2---:R0:W-:Y:S01]  /*1f6d0*/  @P2 STG.E.U16 desc[UR8][R12.64], R22 ;  /* 0x000000160c002986 */ /* 0x0041e2000c101508 */
[----:B------:R-:W-:Y:S01]  /*1f6e0*/  PRMT R27, R22, 0x7632, R27 ;  /* 0x00007632161b7816 */ /* 0x000fe2000000001b */
[----:B0-----:R-:W-:-:S07]  /*1f6f0*/  IMAD.WIDE R12, R26, 0x2, R10 ;  /* 0x000000021a0c7825 */ /* 0x001fce00078e020a */
[----:B------:R0:W-:Y:S04]  /*1f700*/  @P3 STG.E.U16 desc[UR8][R12.64], R27 ;  /* 0x0000001b0c003986 */ /* 0x0001e8000c101508 */
[----:B0-----:R-:W2:Y:S01]  /*1f710*/  LDL.LU R13, [R1+0x2c] ;  /* 0x00002c00010d7983 */ /* 0x001ea20000300800 */
[----:B------:R-:W-:Y:S02]  /*1f720*/  ISETP.LT.AND P2, PT, R28, UR6, !P1 ;  /* 0x000000061c007c0c */ /* 0x000fe4000cf41270 */
[----:B------:R-:W-:Y:S02]  /*1f730*/  ISETP.LT.AND P1, PT, R23, UR6, !P1 ;  /* 0x0000000617007c0c */ /* 0x000fe4000cf21270 */
[----:B------:R-:W-:Y:S02]  /*1f740*/  ISETP.LT.AND P5, PT, R14, UR6, !P0 ;  /* 0x000000060e007c0c */ /* 0x000fe4000c7a1270 */
[----:B------:R-:W-:Y:S01]  /*1f750*/  ISETP.LT.AND P6, PT, R15, UR6, !P0 ;  /* 0x000000060f007c0c */ /* 0x000fe2000c7c1270 */
[----:B------:R-:W-:-:S04]  /*1f760*/  IMAD.WIDE R14, R26, 0x2, R2 ;  /* 0x000000021a0e7825 */ /* 0x000fc800078e0202 */
[----:B------:R-:W-:Y:S02]  /*1f770*/  IMAD.WIDE R22, R26, 0x2, R16 ;  /* 0x000000021a167825 */ /* 0x000fe400078e0210 */
[----:B--2---:R-:W-:Y:S04]  /*1f780*/  @P2 STG.E.U16 desc[UR8][R14.64], R13 ;  /* 0x0000000d0e002986 */ /* 0x004fe8000c101508 */
[----:B------:R0:W-:Y:S01]  /*1f790*/  @P1 STG.E.U16 desc[UR8][R22.64], R25 ;  /* 0x0000001916001986 */ /* 0x0001e2000c101508 */
[----:B------:R-:W-:-:S03]  /*1f7a0*/  ISETP.LT.AND P1, PT, R20, UR6, !P0 ;  /* 0x0000000614007c0c */ /* 0x000fc6000c721270 */
[----:B0-----:R-:W2:Y:S04]  /*1f7b0*/  LDL.LU R25, [R1+0xc0] ;  /* 0x0000c00001197983 */ /* 0x001ea80000300800 */
[----:B------:R-:W3:Y:S01]  /*1f7c0*/  LDL.LU R20, [R1+0xe94] ;  /* 0x000e940001147983 */ /* 0x000ee20000300800 */
[----:B------:R-:W-:Y:S01]  /*1f7d0*/  ISETP.LT.AND P4, PT, R0, UR6, !P0 ;  /* 0x0000000600007c0c */ /* 0x000fe2000c781270 */
[----:B------:R-:W-:Y:S02]  /*1f7e0*/  VIADD R26, R26, UR10 ;  /* 0x0000000a1a1a7c36 */ /* 0x000fe40008000000 */
[----:B------:R-:W-:Y:S02]  /*1f7f0*/  VIADD R24, R29, 0x9 ;  /* 0x000000091d187836 */ /* 0x000fe40000000000 */
[----:B------:R-:W-:-:S03]  /*1f800*/  IMAD.WIDE R12, R26, 0x2, R8 ;  /* 0x000000021a0c7825 */ /* 0x000fc600078e0208 */
[----:B------:R-:W-:Y:S02]  /*1f810*/  ISETP.GE.AND P3, PT, R24, UR7, PT ;  /* 0x0000000718007c0c */ /* 0x000fe4000bf66270 */
[----:B------:R-:W-:-:S03]  /*1f820*/  PRMT R24, R21, 0x7632, R24 ;  /* 0x0000763215187816 */ /* 0x000fc60000000018 */
[----:B------:R0:W-:Y:S01]  /*1f830*/  @P4 STG.E.U16 desc[UR8][R12.64], R21 ;  /* 0x000000150c004986 */ /* 0x0001e2000c101508 */
[----:B---3--:R-:W-:-:S03]  /*1f840*/  ISETP.LT.AND P2, PT, R20, UR6, !P0 ;  /* 0x0000000614007c0c */ /* 0x008fc6000c741270 */
[----:B------:R-:W3:Y:S04]  /*1f850*/  LDL.LU R20, [R1+0xe90] ;  /* 0x000e900001147983 */ /* 0x000ee80000300800 */
[----:B0-----:R-:W3:Y:S04]  /*1f860*/  LDL.LU R21, [R1+0xe8c] ;  /* 0x000e8c0001157983 */ /* 0x001ee80000300800 */
[----:B------:R-:W4:Y:S04]  /*1f870*/  LDL.LU R12, [R1+0xd0] ;  /* 0x0000d000010c7983 */ /* 0x000f280000300800 */
[----:B------:R-:W2:Y:S01]  /*1f880*/  LDL R13, [R1+0xe28] ;  /* 0x000e2800010d7983 */ /* 0x000ea20000100800 */
[----:B------:R-:W-:-:S04]  /*1f890*/  IMAD.WIDE R14, R26, 0x2, R4 ;  /* 0x000000021a0e7825 */ /* 0x000fc800078e0204 */
[----:B------:R-:W-:Y:S01]  /*1f8a0*/  IMAD.WIDE R22, R26, 0x2, R6 ;  /* 0x000000021a167825 */ /* 0x000fe200078e0206 */
[----:B------:R0:W-:Y:S04]  /*1f8b0*/  @P5 STG.E.U16 desc[UR8][R14.64], R24 ;  /* 0x000000180e005986 */ /* 0x0001e8000c101508 */
[----:B0-----:R-:W3:Y:S04]  /*1f8c0*/  LDL R24, [R1+0xe2c] ;  /* 0x000e2c0001187983 */ /* 0x001ee80000100800 */
[----:B----4-:R0:W-:Y:S01]  /*1f8d0*/  @P6 STG.E.U16 desc[UR8][R22.64], R12 ;  /* 0x0000000c16006986 */ /* 0x0101e2000c101508 */
[----:B--2---:R-:W-:-:S02]  /*1f8e0*/  ISETP.LT.AND P5, PT, R13, UR6, !P0 ;  /* 0x000000060d007c0c */ /* 0x004fc4000c7a1270 */
[----:B------:R-:W-:Y:S02]  /*1f8f0*/  ISETP.LT.AND P6, PT, R28, UR6, !P0 ;  /* 0x000000061c007c0c */ /* 0x000fe4000c7c1270 */
[----:B------:R-:W2:Y:S01]  /*1f900*/  LDL.LU R28, [R1+0xf0] ;  /* 0x0000f000011c7983 */ /* 0x000ea20000300800 */
[----:B0-----:R-:W-:Y:S01]  /*1f910*/  PRMT R22, R12, 0x7632, R22 ;  /* 0x000076320c167816 */ /* 0x001fe20000000016 */
[----:B---3--:R-:W-:-:S05]  /*1f920*/  IMAD.WIDE R12, R26, 0x2, R20 ;  /* 0x000000021a0c7825 */ /* 0x008fca00078e0214 */
[----:B------:R0:W-:Y:S04]  /*1f930*/  @P1 STG.E.U16 desc[UR8][R12.64], R22 ;  /* 0x000000160c001986 */ /* 0x0001e8000c101508 */
[----:B0-----:R-:W3:Y:S01]  /*1f940*/  LDL R22, [R1+0xe0] ;  /* 0x0000e00001167983 */ /* 0x001ee20000100800 */
[----:B------:R-:W-:Y:S01]  /*1f950*/  VIADD R23, R29, 0xa ;  /* 0x0000000a1d177836 */ /* 0x000fe20000000000 */
[----:B------:R-:W-:Y:S01]  /*1f960*/  ISETP.LT.AND P1, PT, R0, UR6, !P3 ;  /* 0x0000000600007c0c */ /* 0x000fe2000df21270 */
[C---:B------:R-:W-:Y:S01]  /*1f970*/  IMAD.WIDE R14, R26.reuse, 0x2, R18 ;  /* 0x000000021a0e7825 */ /* 0x040fe200078e0212 */
[----:B------:R-:W4:Y:S02]  /*1f980*/  LDL.LU R0, [R1+0xe88] ;  /* 0x000e880001007983 */ /* 0x000f240000300800 */
[----:B------:R-:W-:Y:S01]  /*1f990*/  ISETP.GE.AND P4, PT, R23, UR7, PT ;  /* 0x0000000717007c0c */ /* 0x000fe2000bf86270 */
[----:B------:R-:W-:Y:S01]  /*1f9a0*/  IMAD.WIDE R12, R26, 0x2, R10 ;  /* 0x000000021a0c7825 */ /* 0x000fe200078e020a */
[----:B------:R-:W-:Y:S01]  /*1f9b0*/  PRMT R23, R25, 0x7632, R23 ;  /* 0x0000763219177816 */ /* 0x000fe20000000017 */
[----:B------:R-:W-:Y:S01]  /*1f9c0*/  STL [R1+0xe78], R10 ;  /* 0x000e780a01007387 */ /* 0x000fe20000100800 */
[----:B------:R-:W-:-:S03]  /*1f9d0*/  ISETP.LT.AND P0, PT, R24, UR6, !P0 ;  /* 0x0000000618007c0c */ /* 0x000fc6000c701270 */
[----:B------:R0:W-:Y:S04]  /*1f9e0*/  STL [R1+0xe74], R11 ;  /* 0x000e740b01007387 */ /* 0x0001e80000100800 */
[----:B------:R1:W-:Y:S04]  /*1f9f0*/  @P2 STG.E.U16 desc[UR8][R14.64], R25 ;  /* 0x000000190e002986 */ /* 0x0003e8000c101508 */
[----:B------:R-:W-:Y:S04]  /*1fa00*/  @P5 STG.E.U16 desc[UR8][R12.64], R23 ;  /* 0x000000170c005986 */ /* 0x000fe8000c101508 */
[----:B0-----:R-:W2:Y:S01]  /*1fa10*/  LDL.LU R11, [R1+0xa0] ;  /* 0x0000a000010b7983 */ /* 0x001ea20000300800 */
[----:B-1----:R-:W-:-:S03]  /*1fa20*/  IMAD.WIDE R14, R26, 0x2, R2 ;  /* 0x000000021a0e7825 */ /* 0x002fc600078e0202 */
[----:B------:R0:W-:Y:S01]  /*1fa30*/  STL.64 [R1+0xe80], R2 ;  /* 0x000e800201007387 */ /* 0x0001e20000100a00 */
[----:B------:R-:W-:-:S03]  /*1fa40*/  IMAD.WIDE R24, R26, 0x2, R16 ;  /* 0x000000021a187825 */ /* 0x000fc600078e0210 */
[----:B0-----:R-:W2:Y:S04]  /*1fa50*/  LDL R2, [R1+0xe20] ;  /* 0x000e200001027983 */ /* 0x001ea80000100800 */
[----:B------:R-:W2:Y:S01]  /*1fa60*/  LDL R3, [R1+0xe24] ;  /* 0x000e240001037983 */ /* 0x000ea20000100800 */
[----:B---3--:R-:W-:Y:S01]  /*1fa70*/  PRMT R27, R22, 0x7632, R27 ;  /* 0x00007632161b7816 */ /* 0x008fe2000000001b */
[----:B------:R-:W-:Y:S02]  /*1fa80*/  VIADD R22, R26, UR10 ;  /* 0x0000000a1a167c36 */ /* 0x000fe40008000000 */
[----:B------:R-:W3:Y:S04]  /*1fa90*/  LDL R26, [R1+0xe1c] ;  /* 0x000e1c00011a7983 */ /* 0x000ee80000100800 */
[----:B------:R-:W4:Y:S04]  /*1faa0*/  LDL.LU R13, [R1+0xe0] ;  /* 0x0000e000010d7983 */ /* 0x000f280000300800 */
[----:B----4-:R-:W-:Y:S04]  /*1fab0*/  @P6 STG.E.U16 desc[UR8][R14.64], R13 ;  /* 0x0000000d0e006986 */ /* 0x010fe8000c101508 */
[----:B------:R-:W0:Y:S04]  /*1fac0*/  LDS.128 R12, [R0] ;  /* 0x00000000000c7984 */ /* 0x000e280000000c00 */
[----:B0-----:R0:W-:Y:S04]  /*1fad0*/  STL [R1+0xe58], R13 ;  /* 0x000e580d01007387 */ /* 0x0011e80000100800 */
[----:B0-----:R-:W4:Y:S01]  /*1fae0*/  LDL R13, [R1+0xe18] ;  /* 0x000e1800010d7983 */ /* 0x001f220000100800 */
[----:B---3--:R-:W-:-:S03]  /*1faf0*/  ISETP.LT.AND P6, PT, R26, UR6, !P3 ;  /* 0x000000061a007c0c */ /* 0x008fc6000dfc1270 */
[----:B------:R0:W-:Y:S01]  /*1fb00*/  @P0 STG.E.U16 desc[UR8][R24.64], R27 ;  /* 0x0000001b18000986 */ /* 0x0001e2000c101508 */
[----:B--2---:R-:W-:Y:S01]  /*1fb10*/  ISETP.LT.AND P5, PT, R2, UR6, !P3 ;  /* 0x0000000602007c0c */ /* 0x004fe2000dfa1270 */
[----:B------:R-:W-:Y:S02]  /*1fb20*/  VIADD R0, R29, 0xb ;  /* 0x0000000b1d007836 */ /* 0x000fe40000000000 */
[----:B------:R1:W-:Y:S01]  /*1fb30*/  STL [R1+0xe44], R14 ;  /* 0x000e440e01007387 */ /* 0x0003e20000100800 */
[----:B------:R-:W-:Y:S01]  /*1fb40*/  PRMT R10, R28, 0x7632, R10 ;  /* 0x000076321c0a7816 */ /* 0x000fe2000000000a */
[C---:B0-----:R-:W-:Y:S02]  /*1fb50*/  IMAD.WIDE R24, R22.reuse, 0x2, R8 ;  /* 0x0000000216187825 */ /* 0x041fe400078e0208 */
[----:B-1----:R-:W2:Y:S04]  /*1fb60*/  LDL R14, [R1+0xe30] ;  /* 0x000e3000010e7983 */ /* 0x002ea80000100800 */
[----:B------:R0:W-:Y:S01]  /*1fb70*/  @P1 STG.E.U16 desc[UR8][R24.64], R28 ;  /* 0x0000001c18001986 */ /* 0x0001e2000c101508 */
[----:B------:R-:W-:Y:S01]  /*1fb80*/  ISETP.LT.AND P1, PT, R3, UR4, !P3 ;  /* 0x0000000403007c0c */ /* 0x000fe2000df21270 */
[----:B------:R-:W-:Y:S01]  /*1fb90*/  IMAD.WIDE R2, R22, 0x2, R4 ;  /* 0x0000000216027825 */ /* 0x000fe200078e0204 */
[----:B------:R-:W-:Y:S01]  /*1fba0*/  ISETP.GE.AND P0, PT, R0, UR7, PT ;  /* 0x0000000700007c0c */ /* 0x000fe2000bf06270 */
[----:B------:R1:W-:Y:S01]  /*1fbb0*/  STL [R1+0xe38], R15 ;  /* 0x000e380f01007387 */ /* 0x0003e20000100800 */
[----:B------:R-:W-:Y:S01]  /*1fbc0*/  PRMT R23, R11, 0x7632, R23 ;  /* 0x000076320b177816 */ /* 0x000fe20000000017 */
[----:B------:R-:W-:Y:S01]  /*1fbd0*/  IMAD.WIDE R26, R22, 0x2, R20 ;  /* 0x00000002161a7825 */ /* 0x000fe200078e0214 */
[----:B------:R-:W-:-:S03]  /*1fbe0*/  ULDC UR4, c[0x0][0x228] ;  /* 0x00008a0000047ab9 */ /* 0x000fc60000000800 */
[C---:B0-----:R-:W-:Y:S01]  /*1fbf0*/  IMAD.WIDE R24, R22.reuse, 0x2, R6 ;  /* 0x0000000216187825 */ /* 0x041fe200078e0206 */
[----:B-1----:R-:W3:Y:S04]  /*1fc00*/  LDL.LU R15, [R1+0xe2c] ;  /* 0x000e2c00010f7983 */ /* 0x002ee80000300800 */
[----:B------:R0:W-:Y:S04]  /*1fc10*/  STL [R1+0xe70], R20 ;  /* 0x000e701401007387 */ /* 0x0001e80000100800 */
[----:B0-----:R-:W2:Y:S04]  /*1fc20*/  LDL.LU R20, [R1+0xb4] ;  /* 0x0000b40001147983 */ /* 0x001ea80000300800 */
[----:B------:R-:W-:Y:S04]  /*1fc30*/  STL [R1+0xe6c], R21 ;  /* 0x000e6c1501007387 */ /* 0x000fe80000100800 */
[----:B------:R-:W3:Y:S01]  /*1fc40*/  LDL R0, [R1+0xdf0] ;  /* 0x000df00001007983 */ /* 0x000ee20000100800 */
[----:B----4-:R-:W-:Y:S01]  /*1fc50*/  ISETP.LT.AND P2, PT, R13, UR6, !P3 ;  /* 0x000000060d007c0c */ /* 0x010fe2000df41270 */
[----:B------:R-:W-:Y:S01]  /*1fc60*/  IMAD.WIDE R28, R22, 0x2, R18 ;  /* 0x00000002161c7825 */ /* 0x000fe200078e0212 */
[----:B------:R-:W-:-:S11]  /*1fc70*/  ULDC UR6, c[0x0][0x228] ;  /* 0x00008a0000067ab9 */ /* 0x000fd60000000800 */
[----:B------:R0:W-:Y:S04]  /*1fc80*/  @P2 STG.E.U16 desc[UR8][R2.64], R10 ;  /* 0x0000000a02002986 */ /* 0x0001e8000c101508 */
[----:B------:R1:W-:Y:S04]  /*1fc90*/  @P6 STG.E.U16 desc[UR8][R24.64], R11 ;  /* 0x0000000b18006986 */ /* 0x0003e8000c101508 */
[----:B0-----:R-:W4:Y:S04]  /*1fca0*/  LDL.LU.64 R2, [R1+0xe80] ;  /* 0x000e800001027983 */ /* 0x001f280000300a00 */
[----:B------:R-:W4:Y:S04]  /*1fcb0*/  LDL.LU R10, [R1+0xe78] ;  /* 0x000e7800010a7983 */ /* 0x000f280000300800 */
[----:B-1----:R-:W4:Y:S04]  /*1fcc0*/  LDL.LU R11, [R1+0xe74] ;  /* 0x000e7400010b7983 */ /* 0x002f280000300800 */
[----:B------:R-:W4:Y:S04]  /*1fcd0*/  LDL R24, [R1+0xe28] ;  /* 0x000e280001187983 */ /* 0x000f280000100800 */
[----:B------:R-:W4:Y:S04]  /*1fce0*/  LDL.LU R25, [R1+0x10] ;  /* 0x0000100001197983 */ /* 0x000f280000300800 */
[----:B------:R0:W-:Y:S01]  /*1fcf0*/  @P5 STG.E.U16 desc[UR8][R26.64], R23 ;  /* 0x000000171a005986 */ /* 0x0001e2000c101508 */
[----:B------:R-:W-:Y:S01]  /*1fd00*/  ISETP.LT.AND P5, PT, R13, UR11, !P4 ;  /* 0x0000000b0d007c0c */ /* 0x000fe2000e7a1270 */
[----:B------:R-:W-:-:S02]  /*1fd10*/  ULDC UR11, c[0x0][0x228] ;  /* 0x00008a00000b7ab9 */ /* 0x000fc40000000800 */
[----:B0-----:R-:W4:Y:S01]  /*1fd20*/  LDL R27, [R1+0xe1c] ;  /* 0x000e1c00011b7983 */ /* 0x001f220000100800 */
[----:B---3--:R-:W-:Y:S01]  /*1fd30*/  ISETP.LT.AND P6, PT, R0, UR6, !P4 ;  /* 0x0000000600007c0c */ /* 0x008fe2000e7c1270 */
[----:B------:R-:W-:Y:S01]  /*1fd40*/  VIADD R0, R22, UR10 ;  /* 0x0000000a16007c36 */ /* 0x000fe20008000000 */
[----:B--2---:R-:W-:Y:S01]  /*1fd50*/  PRMT R21, R20, 0x7632, R21 ;  /* 0x0000763214157816 */ /* 0x004fe20000000015 */
[----:B------:R0:W-:Y:S01]  /*1fd60*/  STL [R1+0xe64], R13 ;  /* 0x000e640d01007387 */ /* 0x0001e20000100800 */
[----:B------:R-:W-:-:S03]  /*1fd70*/  ULDC UR6, c[0x0][0x228] ;  /* 0x00008a0000067ab9 */ /* 0x000fc60000000800 */
[----:B0-----:R-:W2:Y:S04]  /*1fd80*/  LDL.LU R13, [R1+0xe4] ;  /* 0x0000e400010d7983 */ /* 0x001ea80000300800 */
[----:B------:R-:W-:Y:S01]  /*1fd90*/  STL [R1+0xe68], R9 ;  /* 0x000e680901007387 */ /* 0x000fe20000100800 */
[----:B----4-:R-:W-:Y:S01]  /*1fda0*/  ISETP.LT.AND P2, PT, R24, UR4, !P3 ;  /* 0x0000000418007c0c */ /* 0x010fe2000df41270 */
[----:B------:R-:W-:Y:S02]  /*1fdb0*/  ULDC UR4, c[0x0][0x228] ;  /* 0x00008a0000047ab9 */ /* 0x000fe40000000800 */
[----:B------:R0:W-:Y:S01]  /*1fdc0*/  @P1 STG.E.U16 desc[UR8][R28.64], R25 ;  /* 0x000000191c001986 */ /* 0x0001e2000c101508 */
[----:B------:R-:W-:Y:S01]  /*1fdd0*/  ISETP.LT.AND P1, PT, R14, UR4, !P3 ;  /* 0x000000040e007c0c */ /* 0x000fe2000df21270 */
[----:B------:R-:W-:Y:S01]  /*1fde0*/  ULDC UR4, c[0x0][0x228] ;  /* 0x00008a0000047ab9 */ /* 0x000fe20000000800 */
[----:B------:R-:W-:-:S02]  /*1fdf0*/  PRMT R23, R25, 0x7632, R23 ;  /* 0x0000763219177816 */ /* 0x000fc40000000017 */
[----:B------:R-:W-:Y:S01]  /*1fe00*/  ISETP.LT.AND P3, PT, R15, UR5, !P3 ;  /* 0x000000050f007c0c */ /* 0x000fe2000df61270 */
[----:B------:R-:W-:Y:S01]  /*1fe10*/  ULDC UR5, c[0x0][0x228] ;  /* 0x00008a0000057ab9 */ /* 0x000fe20000000800 */
[----:B0-----:R-:W-:-:S04]  /*1fe20*/  IMAD.WIDE R24, R22, 0x2, R10 ;  /* 0x0000000216187825 */ /* 0x001fc800078e020a */
[----:B------:R-:W-:Y:S01]  /*1fe30*/  IMAD.WIDE R28, R22, 0x2, R2 ;  /* 0x00000002161c7825 */ /* 0x000fe200078e0202 */
[----:B------:R0:W-:Y:S04]  /*1fe40*/  @P2 STG.E.U16 desc[UR8][R24.64], R23 ;  /* 0x0000001718002986 */ /* 0x0001e8000c101508 */
[----:B------:R-:W-:Y:S01]  /*1fe50*/  @P1 STG.E.U16 desc[UR8][R28.64], R12 ;  /* 0x0000000c1c001986 */ /* 0x000fe2000c101508 */
[----:B0-----:R-:W-:Y:S01]  /*1fe60*/  IMAD.WIDE R24, R0, 0x2, R8 ;  /* 0x0000000200187825 */ /* 0x001fe200078e0208 */
[----:B------:R-:W-:-:S03]  /*1fe70*/  PRMT R9, R12, 0x7632, R9 ;  /* 0x000076320c097816 */ /* 0x000fc60000000009 */
[----:B------:R-:W-:-:S05]  /*1fe80*/  IMAD.WIDE R22, R22, 0x2, R16 ;  /* 0x0000000216167825 */ /* 0x000fca00078e0210 */
[----:B------:R0:W-:Y:S04]  /*1fe90*/  @P3 STG.E.U16 desc[UR8][R22.64], R9 ;  /* 0x0000000916003986 */ /* 0x0001e8000c101508 */
[----:B0-----:R-:W3:Y:S01]  /*1fea0*/  LDL.LU R22, [R1+0xd4] ;  /* 0x0000d40001167983 */ /* 0x001ee20000300800 */
[----:B------:R-:W-:-:S03]  /*1feb0*/  ISETP.LT.AND P2, PT, R27, UR12, !P4 ;  /* 0x0000000c1b007c0c */ /* 0x000fc6000e741270 */
[----:B------:R-:W4:Y:S01]  /*1fec0*/  LDL R23, [R1+0xe28] ;  /* 0x000e280001177983 */ /* 0x000f220000100800 */
[C---:B------:R-:W-:Y:S01]  /*1fed0*/  IMAD.WIDE R26, R0.reuse, 0x2, R4 ;  /* 0x00000002001a7825 */ /* 0x040fe200078e0204 */
[----:B------:R-:W-:Y:S02]  /*1fee0*/  ULDC UR12, c[0x0][0x228] ;  /* 0x00008a00000c7ab9 */ /* 0x000fe40000000800 */
[----:B------:R-:W2:Y:S04]  /*1fef0*/  LDL R9, [R1+0xdf0] ;  /* 0x000df00001097983 */ /* 0x000ea80000100800 */
[----:B------:R0:W-:Y:S01]  /*1ff00*/  @P6 STG.E.U16 desc[UR8][R24.64], R20 ;  /* 0x0000001418006986 */ /* 0x0001e2000c101508 */
[----:B------:R-:W-:-:S03]  /*1ff10*/  IMAD.WIDE R28, R0, 0x2, R6 ;  /* 0x00000002001c7825 */ /* 0x000fc600078e0206 */
[----:B------:R1:W-:Y:S04]  /*1ff20*/  @P5 STG.E.U16 desc[UR8][R26.64], R21 ;  /* 0x000000151a005986 */ /* 0x0003e8000c101508 */
[----:B0-----:R-:W2:Y:S04]  /*1ff30*/  LDL.LU R20, [R1+0xe70] ;  /* 0x000e700001147983 */ /* 0x001ea80000300800 */
[----:B------:R-:W4:Y:S04]  /*1ff40*/  LDL R24, [R1+0xe20] ;  /* 0x000e200001187983 */ /* 0x000f280000100800 */
[----:B------:R-:W2:Y:S04]  /*1ff50*/  LDL R25, [R1+0xe24] ;  /* 0x000e240001197983 */ /* 0x000ea80000100800 */
[----:B-1----:R-:W2:Y:S04]  /*1ff60*/  LDL.LU R21, [R1+0xe6c] ;  /* 0x000e6c0001157983 */ /* 0x002ea80000300800 */
[----:B------:R-:W2:Y:S04]  /*1ff70*/  LDL.LU R27, [R1+0xc4] ;  /* 0x0000c400011b7983 */ /* 0x000ea80000300800 */
[----:B---3--:R0:W-:Y:S04]  /*1ff80*/  @P2 STG.E.U16 desc[UR8][R28.64], R22 ;  /* 0x000000161c002986 */ /* 0x0081e8000c101508 */
[----:B0-----:R-:W3:Y:S01]  /*1ff90*/  LDL R29, [R1+0xe14] ;  /* 0x000e1400011d7983 */ /* 0x001ee20000100800 */
[----:B------:R-:W-:-:S02]  /*1ffa0*/  PRMT R12, R22, 0x7632, R12 ;  /* 0x00007632160c7816 */ /* 0x000fc4000000000c */
[----:B----4-:R-:W-:Y:S01]  /*1ffb0*/  ISETP.LT.AND P6, PT, R24, UR4, !P4 ;  /* 0x0000000418007c0c */ /* 0x010fe2000e7c1270 */
[----:B------:R-:W-:Y:S01]  /*1ffc0*/  ULDC UR4, c[0x0][0x228] ;  /* 0x00008a0000047ab9 */ /* 0x000fe20000000800 */
[----:B--2---:R-:W-:Y:S01]  /*1ffd0*/  ISETP.LT.AND P5, PT, R25, UR5, !P4 ;  /* 0x0000000519007c0c */ /* 0x004fe2000e7a1270 */
[----:B------:R-:W-:Y:S01]  /*1ffe0*/  ULDC UR5, c[0x0][0x228] ;  /* 0x00008a0000057ab9 */ /* 0x000fe20000000800 */
[----:B------:R-:W-:Y:S01]  /*1fff0*/  ISETP.LT.AND P1, PT, R23, UR4, !P4 ;  /* 0x0000000417007c0c */ /* 0x000fe2000e721270 */
[----:B------:R-:W-:Y:S01]  /*20000*/  IMAD.WIDE R24, R0, 0x2, R18 ;  /* 0x0000000200187825 */ /* 0x000fe200078e0212 */
[----:B------:R-:W-:Y:S01]  /*20010*/  ISETP.LT.AND P2, PT, R14, UR5, !P4 ;  /* 0x000000050e007c0c */ /* 0x000fe2000e741270 */
[----:B------:R0:W-:Y:S01]  /*20020*/  STL [R1+0xe5c], R14 ;  /* 0x000e5c0e01007387 */ /* 0x0001e20000100800 */
[----:B------:R-:W-:Y:S01]  /*20030*/  ULDC UR4, c[0x0][0x228] ;  /* 0x00008a0000047ab9 */ /* 0x000fe20000000800 */
[----:B------:R-:W-:Y:S01]  /*20040*/  IMAD.WIDE R22, R0, 0x2, R20 ;  /* 0x0000000200167825 */ /* 0x000fe200078e0214 */
[----:B------:R-:W-:Y:S01]  /*20050*/  PRMT R28, R27, 0x7632, R28 ;  /* 0x000076321b1c7816 */ /* 0x000fe2000000001c */
[----:B------:R-:W-:-:S03]  /*20060*/  ULDC UR5, c[0x0][0x228] ;  /* 0x00008a0000057ab9 */ /* 0x000fc60000000800 */
[----:B------:R-:W-:Y:S04]  /*20070*/  @P6 STG.E.U16 desc[UR8][R22.64], R12 ;  /* 0x0000000c16006986 */ /* 0x000fe8000c101508 */
[----:B------:R1:W-:Y:S01]  /*20080*/  @P5 STG.E.U16 desc[UR8][R24.64], R27 ;  /* 0x0000001b18005986 */ /* 0x0003e2000c101508 */
[----:B------:R-:W-:Y:S01]  /*20090*/  ISETP.LT.AND P5, PT, R9, UR4, !P0 ;  /* 0x0000000409007c0c */ /* 0x000fe2000c7a1270 */
[----:B------:R-:W-:Y:S02]  /*200a0*/  ULDC UR4, c[0x0][0x228] ;  /* 0x00008a0000047ab9 */ /* 0x000fe40000000800 */
[----:B0-----:R-:W2:Y:S04]  /*200b0*/  LDL.LU R14, [R1+0xa4] ;  /* 0x0000a400010e7983 */ /* 0x001ea80000300800 */
[----:B------:R-:W-:Y:S01]  /*200c0*/  STL [R1+0xe60], R15 ;  /* 0x000e600f01007387 */ /* 0x000fe20000100800 */
[----:B-1----:R-:W-:-:S03]  /*200d0*/  IMAD.WIDE R24, R0, 0x2, R2 ;  /* 0x0000000200187825 */ /* 0x002fc600078e0202 */
[----:B------:R-:W4:Y:S01]  /*200e0*/  LDL.LU R9, [R1+0xe68] ;  /* 0x000e680001097983 */ /* 0x000f220000300800 */
[----:B------:R-:W-:Y:S01]  /*200f0*/  PRMT R12, R13, 0x7632, R12 ;  /* 0x000076320d0c7816 */ /* 0x000fe2000000000c */
[----:B---3--:R-:W-:-:S05]  /*20100*/  VIADD R26, R29, 0xc ;  /* 0x0000000c1d1a7836 */ /* 0x008fca0000000000 */
[----:B------:R-:W-:Y:S01]  /*20110*/  ISETP.GE.AND P3, PT, R26, UR7, PT ;  /* 0x000000071a007c0c */ /* 0x000fe2000bf66270 */
[----:B------:R-:W-:-:S05]  /*20120*/  IMAD.WIDE R26, R0, 0x2, R10 ;  /* 0x00000002001a7825 */ /* 0x000fca00078e020a */
[----:B------:R0:W-:Y:S04]  /*20130*/  @P1 STG.E.U16 desc[UR8][R26.64], R28 ;  /* 0x0000001c1a001986 */ /* 0x0001e8000c101508 */
[----:B------:R1:W-:Y:S04]  /*20140*/  @P2 STG.E.U16 desc[UR8][R24.64], R13 ;  /* 0x0000000d18002986 */ /* 0x0003e8000c101508 */
[----:B0-----:R-:W3:Y:S04]  /*20150*/  LDL R28, [R1+0xe20] ;  /* 0x000e2000011c7983 */ /* 0x001ee80000100800 */
[----:B------:R-:W2:Y:S04]  /*20160*/  LDL R26, [R1+0xe24] ;  /* 0x000e2400011a7983 */ /* 0x000ea80000100800 */
[----:B------:R-:W3:Y:S04]  /*20170*/  LDL.LU R27, [R1+0xf4] ;  /* 0x0000f400011b7983 */ /* 0x000ee80000300800 */
[----:B-1----:R-:W2:Y:S01]  /*20180*/  LDL.LU R13, [R1+0xe64] ;  /* 0x000e6400010d7983 */ /* 0x002ea20000300800 */
[----:B------:R-:W-:Y:S01]  /*20190*/  ISETP.LT.AND P4, PT, R15, UR6, !P4 ;  /* 0x000000060f007c0c */ /* 0x000fe2000e781270 */
[C---:B------:R-:W-:Y:S01]  /*201a0*/  IMAD.WIDE R22, R0.reuse, 0x2, R16 ;  /* 0x0000000200167825 */ /* 0x040fe200078e0210 */
[----:B------:R-:W-:Y:S01]  /*201b0*/  ULDC UR6, c[0x0][0x228] ;  /* 0x00008a0000067ab9 */ /* 0x000fe20000000800 */
[----:B------:R-:W3:Y:S02]  /*201c0*/  LDL R25, [R1+0xe1c] ;  /* 0x000e1c0001197983 */ /* 0x000ee40000100800 */
[----:B------:R-:W-:-:S08]  /*201d0*/  VIADD R0, R0, UR10 ;  /* 0x0000000a00007c36 */ /* 0x000fd00008000000 */
[----:B------:R4:W-:Y:S02]  /*201e0*/  @P4 STG.E.U16 desc[UR8][R22.64], R12 ;  /* 0x0000000c16004986 */ /* 0x0009e4000c101508 */
[----:B----4-:R-:W-:Y:S02]  /*201f0*/  IMAD.WIDE R22, R0, 0x2, R8 ;  /* 0x0000000200167825 */ /* 0x010fe400078e0208 */
[----:B------:R-:W-:Y:S04]  /*20200*/  STL [R1+0xe54], R20 ;  /* 0x000e541401007387 */ /* 0x000fe80000100800 */
[----:B------:R-:W-:Y:S01]  /*20210*/  STL [R1+0xe50], R21 ;  /* 0x000e501501007387 */ /* 0x000fe20000100800 */
[----:B--2---:R-:W-:-:S03]  /*20220*/  ISETP.LT.AND P1, PT, R13, UR4, !P0 ;  /* 0x000000040d007c0c */ /* 0x004fc6000c721270 */
[----:B---3--:R0:W-:Y:S01]  /*20230*/  @P5 STG.E.U16 desc[UR8][R22.64], R27 ;  /* 0x0000001b16005986 */ /* 0x0081e2000c101508 */
[----:B------:R-:W-:Y:S01]  /*20240*/  PRMT R15, R27, 0x7632, R15 ;  /* 0x000076321b0f7816 */ /* 0x000fe2000000000f */
[----:B------:R-:W-:Y:S01]  /*20250*/  ULDC UR4, c[0x0][0x228] ;  /* 0x00008a0000047ab9 */ /* 0x000fe20000000800 */
[----:B------:R-:W-:Y:S01]  /*20260*/  ISETP.LT.AND P5, PT, R26, UR11, !P0 ;  /* 0x0000000b1a007c0c */ /* 0x000fe2000c7a1270 */
[----:B------:R-:W-:Y:S01]  /*20270*/  ULDC UR11, c[0x0][0x228] ;  /* 0x00008a00000b7ab9 */ /* 0x000fe20000000800 */
[----:B0-----:R-:W-:-:S04]  /*20280*/  IMAD.WIDE R22, R0, 0x2, R4 ;  /* 0x0000000200167825 */ /* 0x001fc800078e0204 */
[----:B------:R-:W-:Y:S01]  /*20290*/  IMAD.WIDE R26, R0, 0x2, R20 ;  /* 0x00000002001a7825 */ /* 0x000fe200078e0214 */
[----:B------:R0:W-:Y:S04]  /*202a0*/  @P1 STG.E.U16 desc[UR8][R22.64], R15 ;  /* 0x0000000f16001986 */ /* 0x0001e8000c101508 */
[----:B------:R-:W2:Y:S04]  /*202b0*/  LDL.LU R21, [R1+0xb8] ;  /* 0x0000b80001157983 */ /* 0x000ea80000300800 */
[----:B0-----:R-:W3:Y:S04]  /*202c0*/  LDL.LU R15, [R1+0xe60] ;  /* 0x000e6000010f7983 */ /* 0x001ee80000300800 */
[----:B------:R-:W4:Y:S04]  /*202d0*/  LDL R22, [R1+0xe28] ;  /* 0x000e280001167983 */ /* 0x000f280000100800 */
[----:B------:R-:W2:Y:S01]  /*202e0*/  LDL.LU R23, [R1+0x14] ;  /* 0x0000140001177983 */ /* 0x000ea20000300800 */
[----:B------:R-:W-:-:S02]  /*202f0*/  ISETP.LT.AND P6, PT, R25, UR5, !P0 ;  /* 0x0000000519007c0c */ /* 0x000fc4000c7c1270 */
[----:B------:R-:W-:Y:S01]  /*20300*/  ISETP.LT.AND P4, PT, R28, UR6, !P0 ;  /* 0x000000061c007c0c */ /* 0x000fe2000c781270 */
[----:B------:R-:W-:Y:S01]  /*20310*/  IMAD.WIDE R24, R0, 0x2, R6 ;  /* 0x0000000200187825 */ /* 0x000fe200078e0206 */
[----:B------:R-:W-:Y:S01]  /*20320*/  PRMT R12, R14, 0x7632, R12 ;  /* 0x000076320e0c7816 */ /* 0x000fe2000000000c */
[----:B------:R-:W-:Y:S01]  /*20330*/  ULDC UR5, c[0x0][0x228] ;  /* 0x00008a0000057ab9 */ /* 0x000fe20000000800 */
[----:B------:R-:W-:Y:S01]  /*20340*/  ULDC UR6, c[0x0][0x228] ;  /* 0x00008a0000067ab9 */ /* 0x000fe20000000800 */
[----:B------:R-:W-:-:S06]  /*20350*/  VIADD R28, R29, 0xd ;  /* 0x0000000d1d1c7836 */ /* 0x000fcc0000000000 */
[----:B------:R0:W-:Y:S01]  /*20360*/  @P6 STG.E.U16 desc[UR8][R24.64], R14 ;  /* 0x0000000e18006986 */ /* 0x0001e2000c101508 */
[----:B------:R-:W-:Y:S01]  /*20370*/  ISETP.GE.AND P2, PT, R28, UR7, PT ;  /* 0x000000071c007c0c */ /* 0x000fe2000bf46270 */
[----:B------:R-:W-:Y:S02]  /*20380*/  IMAD.WIDE R28, R0, 0x2, R18 ;  /* 0x00000002001c7825 */ /* 0x000fe400078e0212 */
[----:B------:R1:W-:Y:S04]  /*20390*/  @P4 STG.E.U16 desc[UR8][R26.64], R12 ;  /* 0x0000000c1a004986 */ /* 0x0003e8000c101508 */
[----:B0-----:R-:W3:Y:S04]  /*203a0*/  LDL.LU R14, [R1+0xe5c] ;  /* 0x000e5c00010e7983 */ /* 0x001ee80000300800 */
[----:B-1----:R-:W3:Y:S04]  /*203b0*/  LDL R27, [R1+0xdf0] ;  /* 0x000df000011b7983 */ /* 0x002ee80000100800 */
[----:B------:R-:W3:Y:S04]  /*203c0*/  LDL R25, [R1+0xe1c] ;  /* 0x000e1c0001197983 */ /* 0x000ee80000100800 */
[----:B--2---:R0:W-:Y:S01]  /*203d0*/  @P5 STG.E.U16 desc[UR8][R28.64], R23 ;  /* 0x000000171c005986 */ /* 0x0041e2000c101508 */
[----:B------:R-:W-:-:S02]  /*203e0*/  ISETP.LT.AND P5, PT, R13, UR11, !P3 ;  /* 0x0000000b0d007c0c */ /* 0x000fc4000dfa1270 */
[----:B------:R-:W-:Y:S01]  /*203f0*/  PRMT R24, R23, 0x7632, R24 ;  /* 0x0000763217187816 */ /* 0x000fe20000000018 */
[----:B------:R-:W2:Y:S01]  /*20400*/  LDL.LU R13, [R1+0xe58] ;  /* 0x000e5800010d7983 */ /* 0x000ea20000300800 */
[----:B----4-:R-:W-:Y:S01]  /*20410*/  ISETP.LT.AND P4, PT, R22, UR4, !P0 ;  /* 0x0000000416007c0c */ /* 0x010fe2000c781270 */
[----:B------:R-:W-:Y:S01]  /*20420*/  ULDC UR4, c[0x0][0x228] ;  /* 0x00008a0000047ab9 */ /* 0x000fe20000000800 */
[C---:B------:R-:W-:Y:S01]  /*20430*/  VIADD R12, R0.reuse, UR10 ;  /* 0x0000000a000c7c36 */ /* 0x040fe20008000000 */
[----:B------:R-:W-:Y:S01]  /*20440*/  ULDC UR11, c[0x0][0x228] ;  /* 0x00008a00000b7ab9 */ /* 0x000fe20000000800 */
[----:B0-----:R-:W-:Y:S01]  /*20450*/  IMAD.WIDE R22, R0, 0x2, R10 ;  /* 0x0000000200167825 */ /* 0x001fe200078e020a */
[----:B------:R-:W-:Y:S08]  /*20460*/  STL [R1+0xe4c], R8 ;  /* 0x000e4c0801007387 */ /* 0x000ff00000100800 */
[----:B------:R0:W-:Y:S01]  /*20470*/  @P4 STG.E.U16 desc[UR8][R22.64], R24 ;  /* 0x0000001816004986 */ /* 0x0001e2000c101508 */
[----:B---3--:R-:W-:-:S02]  /*20480*/  ISETP.LT.AND P1, PT, R14, UR4, !P0 ;  /* 0x000000040e007c0c */ /* 0x008fc4000c721270 */
[----:B------:R-:W-:Y:S01]  /*20490*/  ISETP.LT.AND P6, PT, R27, UR6, !P3 ;  /* 0x000000061b007c0c */ /* 0x000fe2000dfc1270 */
[C---:B0-----:R-:W-:Y:S01]  /*204a0*/  IMAD.WIDE R22, R0.reuse, 0x2, R2 ;  /* 0x0000000200167825 */ /* 0x041fe200078e0202 */
[----:B------:R-:W-:Y:S01]  /*204b0*/  ISETP.LT.AND P0, PT, R15, UR5, !P0 ;  /* 0x000000050f007c0c */ /* 0x000fe2000c701270 */
[----:B------:R-:W-:Y:S01]  /*204c0*/  ULDC UR4, c[0x0][0x228] ;  /* 0x00008a0000047ab9 */ /* 0x000fe20000000800 */
[----:B------:R-:W-:Y:S01]  /*204d0*/  ISETP.LT.AND P4, PT, R25, UR12, !P3 ;  /* 0x0000000c19007c0c */ /* 0x000fe2000df81270 */
[----:B------:R-:W-:-:S04]  /*204e0*/  IMAD.WIDE R24, R0, 0x2, R16 ;  /* 0x0000000200187825 */ /* 0x000fc800078e0210 */
[----:B------:R-:W-:Y:S01]  /*204f0*/  IMAD.WIDE R26, R12, 0x2, R8 ;  /* 0x000000020c1a7825 */ /* 0x000fe200078e0208 */
[----:B------:R-:W-:Y:S01]  /*20500*/  ULDC UR5, c[0x0][0x228] ;  /* 0x00008a0000057ab9 */ /* 0x000fe20000000800 */
[----:B------:R-:W3:Y:S01]  /*20510*/  LDL R8, [R1+0xdf0] ;  /* 0x000df00001087983 */ /* 0x000ee20000100800 */
[----:B------:R-:W-:-:S03]  /*20520*/  ULDC UR6, c[0x0][0x228] ;  /* 0x00008a0000067ab9 */ /* 0x000fc60000000800 */
[----:B------:R0:W-:Y:S01]  /*20530*/  STL [R1+0xe48], R9 ;  /* 0x000e480901007387 */ /* 0x0001e20000100800 */
[----:B------:R-:W-:Y:S01]  /*20540*/  PRMT R0, R21, 0x7632, R0 ;  /* 0x0000763215007816 */ /* 0x000fe20000000000 */
[----:B------:R-:W-:Y:S02]  /*20550*/  IMAD.WIDE R28, R12, 0x2, R4 ;  /* 0x000000020c1c7825 */ /* 0x000fe400078e0204 */
[----:B0-----:R-:W4:Y:S01]  /*20560*/  LDL.LU R9, [R1+0xe8] ;  /* 0x0000e80001097983 */ /* 0x001f220000300800 */
[----:B--2---:R-:W-:-:S03]  /*20570*/  PRMT R20, R13, 0x7632, R20 ;  /* 0x000076320d147816 */ /* 0x004fc60000000014 */
[----:B------:R0:W-:Y:S04]  /*20580*/  @P1 STG.E.U16 desc[UR8][R22.64], R13 ;  /* 0x0000000d16001986 */ /* 0x0001e8000c101508 */
[----:B------:R1:W-:Y:S04]  /*20590*/  @P0 STG.E.U16 desc[UR8][R24.64], R20 ;  /* 0x0000001418000986 */ /* 0x0003e8000c101508 */
[----:B------:R2:W-:Y:S04]  /*205a0*/  @P6 STG.E.U16 desc[UR8][R26.64], R21 ;  /* 0x000000151a006986 */ /* 0x0005e8000c101508 */
[----:B0-----:R-:W3:Y:S04]  /*205b0*/  LDL.LU R13, [R1+0xd8] ;  /* 0x0000d800010d7983 */ /* 0x001ee80000300800 */
[----:B-1----:R-:W4:Y:S04]  /*205c0*/  LDL.LU R20, [R1+0xe54] ;  /* 0x000e540001147983 */ /* 0x002f280000300800 */
[----:B------:R-:W4:Y:S04]  /*205d0*/  LDL R24, [R1+0xe24] ;  /* 0x000e240001187983 */ /* 0x000f280000100800 */
[----:B------:R-:W4:Y:S04]  /*205e0*/  LDL R25, [R1+0xe28] ;  /* 0x000e280001197983 */ /* 0x000f280000100800 */
[----:B--2---:R-:W2:Y:S04]  /*205f0*/  LDL.LU R21, [R1+0xe50] ;  /* 0x000e500001157983 */ /* 0x004ea80000300800 */
[----:B------:R-:W2:Y:S04]  /*20600*/  LDL R26, [R1+0xe20] ;  /* 0x000e2000011a7983 */ /* 0x000ea80000100800 */
[----:B------:R-:W2:Y:S04]  /*20610*/  LDL.LU R27, [R1+0xc8] ;  /* 0x0000c800011b7983 */ /* 0x000ea80000300800 */
[----:B------:R0:W-:Y:S04]  /*20620*/  @P5 STG.E.U16 desc[UR8][R28.64], R0 ;  /* 0x000000001c005986 */ /* 0x0001e8000c101508 */
[----:B0-----:R-:W2:Y:S01]  /*20630*/  LDL.LU R29, [R1+0xe14] ;  /* 0x000e1400011d7983 */ /* 0x001ea20000300800 */
[----:B------:R-:W-:-:S03]  /*20640*/  IMAD.WIDE R22, R12, 0x2, R6 ;  /* 0x000000020c167825 */ /* 0x000fc600078e0206 */
[----:B------:R-:W2:Y:S04]  /*20650*/  LDL.LU R28, [R1+0xf8] ;  /* 0x0000f800011c7983 */ /* 0x000ea80000300800 */
[----:B---3--:R0:W-:Y:S01]  /*20660*/  @P4 STG.E.U16 desc[UR8][R22.64], R13 ;  /* 0x0000000d16004986 */ /* 0x0081e2000c101508 */
[----:B------:R-:W-:Y:S02]  /*20670*/  PRMT R0, R13, 0x7632, R0 ;  /* 0x000076320d007816 */ /* 0x000fe40000000000 */
[----:B----4-:R-:W-:Y:S01]  /*20680*/  ISETP.LT.AND P5, PT, R24, UR5, !P3 ;  /* 0x0000000518007c0c */ /* 0x010fe2000dfa1270 */
[----:B------:R-:W-:Y:S02]  /*20690*/  ULDC UR5, c[0x0][0x228] ;  /* 0x00008a0000057ab9 */ /* 0x000fe40000000800 */
[----:B------:R-:W-:Y:S01]  /*206a0*/  ISETP.LT.AND P4, PT, R14, UR5, !P3 ;  /* 0x000000050e007c0c */ /* 0x000fe2000df81270 */
[----:B------:R-:W-:Y:S01]  /*206b0*/  ULDC UR5, c[0x0][0x228] ;  /* 0x00008a0000057ab9 */ /* 0x000fe20000000800 */
[----:B--2---:R-:W-:Y:S01]  /*206c0*/  ISETP.LT.AND P6, PT, R26, UR4, !P3 ;  /* 0x000000041a007c0c */ /* 0x004fe2000dfc1270 */
[----:B------:R-:W-:Y:S01]  /*206d0*/  ULDC UR4, c[0x0][0x228] ;  /* 0x00008a0000047ab9 */ /* 0x000fe20000000800 */
[----:B0-----:R-:W-:Y:S01]  /*206e0*/  IMAD.WIDE R22, R12, 0x2, R20 ;  /* 0x000000020c167825 */ /* 0x001fe200078e0214 */
[----:B------:R-:W-:Y:S01]  /*206f0*/  ISETP.LT.AND P0, PT, R25, UR4, !P3 ;  /* 0x0000000419007c0c */ /* 0x000fe2000df01270 */
[----:B------:R-:W-:-:S02]  /*20700*/  ULDC UR4, c[0x0][0x228] ;  /* 0x00008a0000047ab9 */ /* 0x000fc40000000800 */
[----:B------:R-:W-:-:S07]  /*20710*/  IMAD.WIDE R24, R12, 0x2, R18 ;  /* 0x000000020c187825 */ /* 0x000fce00078e0212 */
[----:B------:R0:W-:Y:S01]  /*20720*/  @P6 STG.E.U16 desc[UR8][R22.64], R0 ;  /* 0x0000000016006986 */ /* 0x0001e2000c101508 */
[----:B------:R-:W-:-:S03]  /*20730*/  VIADD R13, R29, 0xe ;  /* 0x0000000e1d0d7836 */ /* 0x000fc60000000000 */
[----:B------:R1:W-:Y:S02]  /*20740*/  @P5 STG.E.U16 desc[UR8][R24.64], R27 ;  /* 0x0000001b18005986 */ /* 0x0003e4000c101508 */
[----:B------:R-:W-:Y:S02]  /*20750*/  ISETP.GE.AND P1, PT, R13, UR7, PT ;  /* 0x000000070d007c0c */ /* 0x000fe4000bf26270 */
[----:B------:R-:W-:Y:S02]  /*20760*/  PRMT R13, R27, 0x7632, R13 ;  /* 0x000076321b0d7816 */ /* 0x000fe4000000000d */
[----:B------:R-:W-:Y:S02]  /*20770*/  ISETP.LT.AND P5, PT, R8, UR4, !P2 ;  /* 0x0000000408007c0c */ /* 0x000fe4000d7a1270 */
[----:B0-----:R-:W-:Y:S01]  /*20780*/  PRMT R0, R9, 0x7632, R0 ;  /* 0x0000763209007816 */ /* 0x001fe20000000000 */
[----:B------:R-:W2:Y:S01]  /*20790*/  LDL.LU R8, [R1+0xe4c] ;  /* 0x000e4c0001087983 */ /* 0x000ea20000300800 */
[C---:B-1----:R-:W-:Y:S01]  /*207a0*/  IMAD.WIDE R26, R12.reuse, 0x2, R10 ;  /* 0x000000020c1a7825 */ /* 0x042fe200078e020a */
[----:B------:R-:W-:Y:S01]  /*207b0*/  ISETP.LT.AND P3, PT, R15, UR6, !P3 ;  /* 0x000000060f007c0c */ /* 0x000fe2000df61270 */
[----:B------:R-:W-:Y:S01]  /*207c0*/  ULDC UR4, c[0x0][0x228] ;  /* 0x00008a0000047ab9 */ /* 0x000fe20000000800 */
[----:B------:R-:W-:Y:S01]  /*207d0*/  ULDC UR6, c[0x0][0x228] ;  /* 0x00008a0000067ab9 */ /* 0x000fe20000000800 */
[C---:B------:R-:W-:Y:S01]  /*207e0*/  IMAD.WIDE R24, R12.reuse, 0x2, R2 ;  /* 0x000000020c187825 */ /* 0x040fe200078e0202 */
[----:B------:R0:W-:Y:S04]  /*207f0*/  @P0 STG.E.U16 desc[UR8][R26.64], R13 ;  /* 0x0000000d1a000986 */ /* 0x0001e8000c101508 */
[----:B------:R1:W-:Y:S04]  /*20800*/  @P4 STG.E.U16 desc[UR8][R24.64], R9 ;  /* 0x0000000918004986 */ /* 0x0003e8000c101508 */
[----:B0-----:R-:W3:Y:S04]  /*20810*/  LDL R26, [R1+0xe20] ;  /* 0x000e2000011a7983 */ /* 0x001ee80000100800 */
[----:B------:R-:W4:Y:S04]  /*20820*/  LDL R27, [R1+0xe24] ;  /* 0x000e2400011b7983 */ /* 0x000f280000100800 */
[----:B-1----:R-:W2:Y:S04]  /*20830*/  LDL.LU R9, [R1+0xe48] ;  /* 0x000e480001097983 */ /* 0x002ea80000300800 */
[----:B------:R-:W3:Y:S04]  /*20840*/  LDL R24, [R1+0xe18] ;  /* 0x000e180001187983 */ /* 0x000ee80000100800 */
[----:B------:R-:W4:Y:S01]  /*20850*/  LDL R25, [R1+0xe1c] ;  /* 0x000e1c0001197983 */ /* 0x000f220000100800 */
[----:B------:R-:W-:-:S04]  /*20860*/  IMAD.WIDE R22, R12, 0x2, R16 ;  /* 0x000000020c167825 */ /* 0x000fc800078e0210 */
[----:B------:R-:W-:Y:S01]  /*20870*/  VIADD R12, R12, UR10 ;  /* 0x0000000a0c0c7c36 */ /* 0x000fe20008000000 */
[----:B------:R0:W-:Y:S04]  /*20880*/  @P3 STG.E.U16 desc[UR8][R22.64], R0 ;  /* 0x0000000016003986 */ /* 0x0001e8000c101508 */
[----:B------:R1:W-:Y:S01]  /*20890*/  STL [R1+0xe40], R6 ;  /* 0x000e400601007387 */ /* 0x0003e20000100800 */
[----:B---3--:R-:W-:Y:S02]  /*208a0*/  ISETP.LT.AND P3, PT, R24, UR4, !P2 ;  /* 0x0000000418007c0c */ /* 0x008fe4000d761270 */
[----:B----4-:R-:W-:Y:S01]  /*208b0*/  ISETP.LT.AND P6, PT, R25, UR5, !P2 ;  /* 0x0000000519007c0c */ /* 0x010fe2000d7c1270 */
[----:B------:R-:W-:Y:S01]  /*208c0*/  IMAD.WIDE R24, R12, 0x2, R6 ;  /* 0x000000020c187825 */ /* 0x000fe200078e0206 */
[----:B0-----:R-:W-:Y:S01]  /*208d0*/  PRMT R0, R28, 0x7632, R0 ;  /* 0x000076321c007816 */ /* 0x001fe20000000000 */
[----:B-1----:R-:W3:Y:S01]  /*208e0*/  LDL R6, [R1+0xbc] ;  /* 0x0000bc0001067983 */ /* 0x002ee20000100800 */
[----:B------:R-:W-:Y:S01]  /*208f0*/  ISETP.LT.AND P4, PT, R26, UR6, !P2 ;  /* 0x000000061a007c0c */ /* 0x000fe2000d781270 */
[----:B--2---:R-:W-:Y:S01]  /*20900*/  IMAD.WIDE R22, R12, 0x2, R8 ;  /* 0x000000020c167825 */ /* 0x004fe200078e0208 */
[----:B------:R-:W-:Y:S01]  /*20910*/  ULDC UR4, c[0x0][0x228] ;  /* 0x00008a0000047ab9 */ /* 0x000fe20000000800 */
[----:B------:R0:W-:Y:S01]  /*20920*/  STL [R1+0xe3c], R7 ;  /* 0x000e3c0701007387 */ /* 0x0001e20000100800 */
[----:B------:R-:W-:Y:S01]  /*20930*/  ULDC UR5, c[0x0][0x228] ;  /* 0x00008a0000057ab9 */ /* 0x000fe20000000800 */
[----:B------:R-:W-:-:S02]  /*20940*/  ULDC UR6, c[0x0][0x228] ;  /* 0x00008a0000067ab9 */ /* 0x000fc40000000800 */
[----:B0-----:R-:W2:Y:S04]  /*20950*/  LDL.LU R7, [R1+0xa8] ;  /* 0x0000a80001077983 */ /* 0x001ea80000300800 */
[----:B------:R0:W-:Y:S02]  /*20960*/  @P5 STG.E.U16 desc[UR8][R22.64], R28 ;  /* 0x0000001c16005986 */ /* 0x0001e4000c101508 */
[----:B0-----:R-:W-:-:S05]  /*20970*/  IMAD.WIDE R22, R12, 0x2, R4 ;  /* 0x000000020c167825 */ /* 0x001fca00078e0204 */
[----:B------:R0:W-:Y:S04]  /*20980*/  @P3 STG.E.U16 desc[UR8][R22.64], R0 ;  /* 0x0000000016003986 */ /* 0x0001e8000c101508 */
[----:B0-----:R-:W4:Y:S04]  /*20990*/  LDL.LU R22, [R1+0x18] ;  /* 0x0000180001167983 */ /* 0x001f280000300800 */
[----:B------:R-:W3:Y:S04]  /*209a0*/  LDL.LU R23, [R1+0xdf0] ;  /* 0x000df00001177983 */ /* 0x000ee80000300800 */
[----:B--2---:R0:W-:Y:S04]  /*209b0*/  @P6 STG.E.U16 desc[UR8][R24.64], R7 ;  /* 0x0000000718006986 */ /* 0x0041e8000c101508 */
[----:B0-----:R-:W2:Y:S01]  /*209c0*/  LDL R25, [R1+0xe28] ;  /* 0x000e280001197983 */ /* 0x001ea20000100800 */
[----:B------:R-:W-:Y:S01]  /*209d0*/  ISETP.LT.AND P5, PT, R27, UR11, !P2 ;  /* 0x0000000b1b007c0c */ /* 0x000fe2000d7a1270 */
[----:B------:R-:W-:Y:S01]  /*209e0*/  VIADD R28, R29, 0xf ;  /* 0x0000000f1d1c7836 */ /* 0x000fe20000000000 */
[----:B------:R-:W-:Y:S01]  /*209f0*/  PRMT R13, R7, 0x7632, R13 ;  /* 0x00007632070d7816 */ /* 0x000fe2000000000d */
[----:B------:R-:W-:Y:S01]  /*20a00*/  IMAD.WIDE R26, R12, 0x2, R20 ;  /* 0x000000020c1a7825 */ /* 0x000fe200078e0214 */
[----:B------:R-:W3:Y:S02]  /*20a10*/  LDL R7, [R1+0xe1c] ;  /* 0x000e1c0001077983 */ /* 0x000ee40000100800 */
[----:B------:R-:W-:Y:S01]  /*20a20*/  ISETP.GE.AND P0, PT, R28, UR7, PT ;  /* 0x000000071c007c0c */ /* 0x000fe2000bf06270 */
[----:B------:R-:W-:Y:S01]  /*20a30*/  IMAD.WIDE R28, R12, 0x2, R18 ;  /* 0x000000020c1c7825 */ /* 0x000fe200078e0212 */
[----:B------:R-:W-:Y:S05]  /*20a40*/  @P4 STG.E.U16 desc[UR8][R26.64], R13 ;  /* 0x0000000d1a004986 */ /* 0x000fea000c101508 */
[----:B----4-:R0:W-:Y:S04]  /*20a50*/  @P5 STG.E.U16 desc[UR8][R28.64], R22 ;  /* 0x000000161c005986 */ /* 0x0101e8000c101508 */
[----:B0-----:R-:W4:Y:S01]  /*20a60*/  LDL.LU R28, [R1+0xe18] ;  /* 0x000e1800011c7983 */ /* 0x001f220000300800 */
[----:B--2---:R-:W-:Y:S01]  /*20a70*/  ISETP.LT.AND P6, PT, R25, UR4, !P2 ;  /* 0x0000000419007c0c */ /* 0x004fe2000d7c1270 */
[----:B------:R-:W-:-:S02]  /*20a80*/  ULDC UR4, c[0x0][0x228] ;  /* 0x00008a0000047ab9 */ /* 0x000fc40000000800 */
[----:B------:R-:W-:Y:S01]  /*20a90*/  ISETP.LT.AND P5, PT, R14, UR4, !P2 ;  /* 0x000000040e007c0c */ /* 0x000fe2000d7a1270 */
[----:B------:R-:W-:Y:S01]  /*20aa0*/  ULDC UR4, c[0x0][0x228] ;  /* 0x00008a0000047ab9 */ /* 0x000fe20000000800 */
[----:B------:R-:W2:Y:S01]  /*20ab0*/  LDL.LU R14, [R1+0xe44] ;  /* 0x000e4400010e7983 */ /* 0x000ea20000300800 */
[----:B------:R-:W-:Y:S01]  /*20ac0*/  ISETP.LT.AND P2, PT, R15, UR4, !P2 ;  /* 0x000000040f007c0c */ /* 0x000fe2000d741270 */
[----:B------:R-:W-:Y:S01]  /*20ad0*/  IMAD.WIDE R24, R12, 0x2, R10 ;  /* 0x000000020c187825 */ /* 0x000fe200078e020a */
[----:B------:R-:W-:Y:S01]  /*20ae0*/  PRMT R0, R22, 0x7632, R0 ;  /* 0x0000763216007816 */ /* 0x000fe20000000000 */
[----:B------:R-:W4:Y:S01]  /*20af0*/  LDL.LU R29, [R1+0xdc] ;  /* 0x0000dc00011d7983 */ /* 0x000f220000300800 */
[C---:B---3--:R-:W-:Y:S01]  /*20b00*/  ISETP.LT.AND P3, PT, R23.reuse, UR5, !P1 ;  /* 0x0000000517007c0c */ /* 0x048fe2000cf61270 */
[----:B------:R-:W-:Y:S01]  /*20b10*/  ULDC UR4, c[0x0][0x228] ;  /* 0x00008a0000047ab9 */ /* 0x000fe20000000800 */
[----:B------:R-:W-:Y:S01]  /*20b20*/  ISETP.LT.AND P4, PT, R23, UR6, !P0 ;  /* 0x0000000617007c0c */ /* 0x000fe2000c781270 */
[----:B------:R-:W-:Y:S01]  /*20b30*/  IMAD.WIDE R22, R12, 0x2, R2 ;  /* 0x000000020c167825 */ /* 0x000fe200078e0202 */
[----:B------:R0:W-:Y:S01]  /*20b40*/  @P6 STG.E.U16 desc[UR8][R24.64], R0 ;  /* 0x0000000018006986 */ /* 0x0001e2000c101508 */
[----:B------:R-:W-:Y:S01]  /*20b50*/  PRMT R26, R6, 0x7632, R26 ;  /* 0x00007632061a7816 */ /* 0x000fe2000000001a */
[----:B------:R-:W-:-:S02]  /*20b60*/  ULDC UR5, c[0x0][0x228] ;  /* 0x00008a0000057ab9 */ /* 0x000fc40000000800 */
[----:B------:R-:W3:Y:S04]  /*20b70*/  LDL.LU R27, [R1+0xcc] ;  /* 0x0000cc00011b7983 */ /* 0x000ee80000300800 */
[----:B------:R-:W3:Y:S01]  /*20b80*/  LDL.LU R6, [R1+0xe40] ;  /* 0x000e400001067983 */ /* 0x000ee20000300800 */
[C---:B0-----:R-:W-:Y:S02]  /*20b90*/  VIADD R0, R12.reuse, UR10 ;  /* 0x0000000a0c007c36 */ /* 0x041fe40008000000 */
[----:B------:R-:W-:Y:S01]  /*20ba0*/  IMAD.WIDE R12, R12, 0x2, R16 ;  /* 0x000000020c0c7825 */ /* 0x000fe200078e0210 */
[----:B--2---:R0:W-:Y:S02]  /*20bb0*/  @P5 STG.E.U16 desc[UR8][R22.64], R14 ;  /* 0x0000000e16005986 */ /* 0x0041e4000c101508 */
[----:B0-----:R-:W-:-:S05]  /*20bc0*/  PRMT R14, R14, 0x7632, R14 ;  /* 0x000076320e0e7816 */ /* 0x001fca000000000e */
[----:B------:R0:W-:Y:S04]  /*20bd0*/  @P2 STG.E.U16 desc[UR8][R12.64], R14 ;  /* 0x0000000e0c002986 */ /* 0x0001e8000c101508 */
[----:B0-----:R-:W2:Y:S01]  /*20be0*/  LDL.LU R12, [R1+0xbc] ;  /* 0x0000bc00010c7983 */ /* 0x001ea20000300800 */
[----:B----4-:R-:W-:Y:S01]  /*20bf0*/  ISETP.LT.AND P6, PT, R28, UR4, !P1 ;  /* 0x000000041c007c0c */ /* 0x010fe2000cfc1270 */
[C---:B------:R-:W-:Y:S01]  /*20c00*/  IMAD.WIDE R22, R0.reuse, 0x2, R8 ;  /* 0x0000000200167825 */ /* 0x040fe200078e0208 */
[----:B------:R-:W-:Y:S01]  /*20c10*/  ULDC UR4, c[0x0][0x228] ;  /* 0x00008a0000047ab9 */ /* 0x000fe20000000800 */
[----:B------:R-:W4:Y:S02]  /*20c20*/  LDL R13, [R1+0xe20] ;  /* 0x000e2000010d7983 */ /* 0x000f240000100800 */
[C---:B------:R-:W-:Y:S01]  /*20c30*/  IMAD.WIDE R24, R0.reuse, 0x2, R4 ;  /* 0x0000000200187825 */ /* 0x040fe200078e0204 */
[----:B------:R-:W-:Y:S01]  /*20c40*/  ISETP.LT.AND P2, PT, R7, UR4, !P1 ;  /* 0x0000000407007c0c */ /* 0x000fe2000cf41270 */
[----:B------:R-:W-:Y:S01]  /*20c50*/  ULDC UR4, c[0x0][0x228] ;  /* 0x00008a0000047ab9 */ /* 0x000fe20000000800 */
[----:B------:R-:W3:Y:S04]  /*20c60*/  LDL.LU R7, [R1+0xe3c] ;  /* 0x000e3c0001077983 */ /* 0x000ee80000300800 */
[----:B--2---:R-:W-:Y:S04]  /*20c70*/  @P3 STG.E.U16 desc[UR8][R22.64], R12 ;  /* 0x0000000c16003986 */ /* 0x004fe8000c101508 */
[----:B------:R0:W-:Y:S04]  /*20c80*/  @P6 STG.E.U16 desc[UR8][R24.64], R26 ;  /* 0x0000001a18006986 */ /* 0x0001e8000c101508 */
[----:B0-----:R-:W2:Y:S04]  /*20c90*/  LDL.LU R26, [R1+0xe24] ;  /* 0x000e2400011a7983 */ /* 0x001ea80000300800 */
[----:B------:R-:W2:Y:S01]  /*20ca0*/  LDL.LU R24, [R1+0xe28] ;  /* 0x000e280001187983 */ /* 0x000ea20000300800 */
[----:B----4-:R-:W-:Y:S01]  /*20cb0*/  ISETP.LT.AND P6, PT, R13, UR4, !P1 ;  /* 0x000000040d007c0c */ /* 0x010fe2000cfc1270 */
[----:B------:R-:W-:Y:S01]  /*20cc0*/  ULDC UR4, c[0x0][0x228] ;  /* 0x00008a0000047ab9 */ /* 0x000fe20000000800 */
[----:B---3--:R-:W-:Y:S01]  /*20cd0*/  IMAD.WIDE R22, R0, 0x2, R6 ;  /* 0x0000000200167825 */ /* 0x008fe200078e0206 */
[----:B------:R-:W3:Y:S01]  /*20ce0*/  LDL.LU R25, [R1+0xe30] ;  /* 0x000e300001197983 */ /* 0x000ee20000300800 */
[----:B------:R-:W-:-:S03]  /*20cf0*/  PRMT R14, R29, 0x7632, R14 ;  /* 0x000076321d0e7816 */ /* 0x000fc6000000000e */
[----:B------:R0:W-:Y:S01]  /*20d00*/  @P2 STG.E.U16 desc[UR8][R22.64], R29 ;  /* 0x0000001d16002986 */ /* 0x0001e2000c101508 */
[----:B------:R-:W-:Y:S01]  /*20d10*/  IMAD.WIDE R12, R0, 0x2, R20 ;  /* 0x00000002000c7825 */ /* 0x000fe200078e0214 */
[----:B------:R-:W-:Y:S01]  /*20d20*/  ISETP.LT.AND P3, PT, R28, UR5, !P0 ;  /* 0x000000051c007c0c */ /* 0x000fe2000c761270 */
[----:B------:R-:W-:Y:S01]  /*20d30*/  ULDC UR5, c[0x0][0x228] ;  /* 0x00008a0000057ab9 */ /* 0x000fe20000000800 */
[----:B------:R-:W4:Y:S04]  /*20d40*/  LDL.LU R28, [R1+0xfc] ;  /* 0x0000fc00011c7983 */ /* 0x000f280000300800 */
[----:B------:R1:W-:Y:S01]  /*20d50*/  @P6 STG.E.U16 desc[UR8][R12.64], R14 ;  /* 0x0000000e0c006986 */ /* 0x0003e2000c101508 */
[----:B0-----:R-:W-:Y:S01]  /*20d60*/  IMAD.WIDE R22, R0, 0x2, R18 ;  /* 0x0000000200167825 */ /* 0x001fe200078e0212 */
[----:B-1----:R-:W-:-:S03]  /*20d70*/  PRMT R14, R27, 0x7632, R14 ;  /* 0x000076321b0e7816 */ /* 0x002fc6000000000e */
[----:B------:R-:W-:Y:S01]  /*20d80*/  IMAD.WIDE R12, R0, 0x2, R10 ;  /* 0x00000002000c7825 */ /* 0x000fe200078e020a */
[----:B--2---:R-:W-:Y:S01]  /*20d90*/  ISETP.LT.AND P5, PT, R26, UR4, !P1 ;  /* 0x000000041a007c0c */ /* 0x004fe2000cfa1270 */
[----:B------:R-:W-:Y:S02]  /*20da0*/  ULDC UR4, c[0x0][0x228] ;  /* 0x00008a0000047ab9 */ /* 0x000fe40000000800 */
[----:B------:R-:W-:Y:S01]  /*20db0*/  ISETP.LT.AND P2, PT, R24, UR4, !P1 ;  /* 0x0000000418007c0c */ /* 0x000fe2000cf41270 */
[----:B------:R-:W-:-:S09]  /*20dc0*/  ULDC UR4, c[0x0][0x228] ;  /* 0x00008a0000047ab9 */ /* 0x000fd20000000800 */
[----:B------:R0:W-:Y:S04]  /*20dd0*/  @P5 STG.E.U16 desc[UR8][R22.64], R27 ;  /* 0x0000001b16005986 */ /* 0x0001e8000c101508 */
[----:B------:R1:W-:Y:S04]  /*20de0*/  @P2 STG.E.U16 desc[UR8][R12.64], R14 ;  /* 0x0000000e0c002986 */ /* 0x0003e8000c101508 */
[----:B0-----:R-:W2:Y:S04]  /*20df0*/  LDL.LU R23, [R1+0xe1c] ;  /* 0x000e1c0001177983 */ /* 0x001ea80000300800 */
[----:B------:R-:W4:Y:S04]  /*20e00*/  LDL.LU R29, [R1+0xac] ;  /* 0x0000ac00011d7983 */ /* 0x000f280000300800 */
[----:B------:R-:W4:Y:S04]  /*20e10*/  LDL.LU R27, [R1+0x1c] ;  /* 0x00001c00011b7983 */ /* 0x000f280000300800 */
[----:B-1----:R-:W4:Y:S04]  /*20e20*/  LDL.LU R12, [R1+0xe20] ;  /* 0x000e2000010c7983 */ /* 0x002f280000300800 */
[----:B------:R-:W4:Y:S01]  /*20e30*/  LDL.LU R14, [R1+0xec] ;  /* 0x0000ec00010e7983 */ /* 0x000f220000300800 */
[----:B---3--:R-:W-:Y:S01]  /*20e40*/  ISETP.LT.AND P6, PT, R25, UR4, !P1 ;  /* 0x0000000419007c0c */ /* 0x008fe2000cfc1270 */
[----:B------:R-:W-:-:S02]  /*20e50*/  ULDC UR4, c[0x0][0x228] ;  /* 0x00008a0000047ab9 */ /* 0x000fc40000000800 */
[----:B------:R-:W-:Y:S01]  /*20e60*/  ISETP.LT.AND P1, PT, R15, UR4, !P1 ;  /* 0x000000040f007c0c */ /* 0x000fe2000cf21270 */
[----:B------:R-:W-:Y:S01]  /*20e70*/  ULDC UR4, c[0x0][0x228] ;  /* 0x00008a0000047ab9 */ /* 0x000fe20000000800 */
[----:B--2---:R-:W-:Y:S01]  /*20e80*/  ISETP.LT.AND P5, PT, R23, UR5, !P0 ;  /* 0x0000000517007c0c */ /* 0x004fe2000c7a1270 */
[----:B------:R-:W-:Y:S01]  /*20e90*/  IMAD.WIDE R22, R0, 0x2, R2 ;  /* 0x0000000200167825 */ /* 0x000fe200078e0202 */
[----:B------:R-:W-:Y:S01]  /*20ea0*/  ULDC UR5, c[0x0][0x228] ;  /* 0x00008a0000057ab9 */ /* 0x000fe20000000800 */
[----:B----4-:R-:W-:Y:S02]  /*20eb0*/  ISETP.LT.AND P2, PT, R12, UR4, !P0 ;  /* 0x000000040c007c0c */ /* 0x010fe4000c741270 */
[----:B------:R-:W-:Y:S01]  /*20ec0*/  VIADD R12, R0, UR10 ;  /* 0x0000000a000c7c36 */ /* 0x000fe20008000000 */
[----:B------:R-:W-:Y:S02]  /*20ed0*/  ULDC UR4, c[0x0][0x228] ;  /* 0x00008a0000047ab9 */ /* 0x000fe40000000800 */
[----:B------:R0:W-:Y:S01]  /*20ee0*/  @P6 STG.E.U16 desc[UR8][R22.64], R14 ;  /* 0x0000000e16006986 */ /* 0x0001e2000c101508 */
[----:B------:R-:W-:Y:S01]  /*20ef0*/  PRMT R13, R14, 0x7632, R13 ;  /* 0x000076320e0d7816 */ /* 0x000fe2000000000d */
[----:B------:R-:W-:Y:S01]  /*20f00*/  IMAD.WIDE R8, R12, 0x2, R8 ;  /* 0x000000020c087825 */ /* 0x000fe200078e0208 */
[----:B------:R-:W-:Y:S01]  /*20f10*/  ISETP.LT.AND P6, PT, R26, UR4, !P0 ;  /* 0x000000041a007c0c */ /* 0x000fe2000c7c1270 */
[----:B------:R-:W-:-:S02]  /*20f20*/  ULDC UR4, c[0x0][0x228] ;  /* 0x00008a0000047ab9 */ /* 0x000fc40000000800 */
[----:B0-----:R-:W-:-:S05]  /*20f30*/  IMAD.WIDE R22, R0, 0x2, R16 ;  /* 0x0000000200167825 */ /* 0x001fca00078e0210 */
[----:B------:R-:W-:Y:S01]  /*20f40*/  @P1 STG.E.U16 desc[UR8][R22.64], R13 ;  /* 0x0000000d16001986 */ /* 0x000fe2000c101508 */
[----:B------:R-:W-:Y:S01]  /*20f50*/  ISETP.LT.AND P1, PT, R24, UR4, !P0 ;  /* 0x0000000418007c0c */ /* 0x000fe2000c721270 */
[----:B------:R-:W-:Y:S02]  /*20f60*/  ULDC UR4, c[0x0][0x228] ;  /* 0x00008a0000047ab9 */ /* 0x000fe40000000800 */
[----:B------:R0:W-:Y:S01]  /*20f70*/  @P4 STG.E.U16 desc[UR8][R8.64], R28 ;  /* 0x0000001c08004986 */ /* 0x0001e2000c101508 */
[----:B------:R-:W-:Y:S02]  /*20f80*/  ISETP.LT.AND P4, PT, R25, UR4, !P0 ;  /* 0x0000000419007c0c */ /* 0x000fe4000c781270 */
[----:B------:R-:W-:Y:S02]  /*20f90*/  ISETP.LT.AND P0, PT, R15, UR5, !P0 ;  /* 0x000000050f007c0c */ /* 0x000fe4000c701270 */
[----:B------:R-:W2:Y:S01]  /*20fa0*/  LDL.LU R15, [R1+0xe38] ;  /* 0x000e3800010f7983 */ /* 0x000ea20000300800 */
[----:B------:R-:W-:Y:S01]  /*20fb0*/  PRMT R0, R28, 0x7632, R0 ;  /* 0x000076321c007816 */ /* 0x000fe20000000000 */
[----:B------:R-:W-:-:S04]  /*20fc0*/  IMAD.WIDE R4, R12, 0x2, R4 ;  /* 0x000000020c047825 */ /* 0x000fc800078e0204 */
[----:B------:R-:W-:Y:S01]  /*20fd0*/  IMAD.WIDE R6, R12, 0x2, R6 ;  /* 0x000000020c067825 */ /* 0x000fe200078e0206 */
[----:B0-----:R-:W-:-:S03]  /*20fe0*/  PRMT R8, R29, 0x7632, R8 ;  /* 0x000076321d087816 */ /* 0x001fc60000000008 */
[C---:B------:R-:W-:Y:S01]  /*20ff0*/  IMAD.WIDE R20, R12.reuse, 0x2, R20 ;  /* 0x000000020c147825 */ /* 0x040fe200078e0214 */
[----:B------:R-:W-:Y:S01]  /*21000*/  PRMT R9, R27, 0x7632, R9 ;  /* 0x000076321b097816 */ /* 0x000fe20000000009 */
[----:B------:R0:W-:Y:S02]  /*21010*/  @P3 STG.E.U16 desc[UR8][R4.64], R0 ;  /* 0x0000000004003986 */ /* 0x0001e4000c101508 */
[C---:B------:R-:W-:Y:S02]  /*21020*/  IMAD.WIDE R18, R12.reuse, 0x2, R18 ;  /* 0x000000020c127825 */ /* 0x040fe400078e0212 */
[----:B------:R0:W-:Y:S02]  /*21030*/  @P5 STG.E.U16 desc[UR8][R6.64], R29 ;  /* 0x0000001d06005986 */ /* 0x0001e4000c101508 */
[C---:B------:R-:W-:Y:S02]  /*21040*/  IMAD.WIDE R10, R12.reuse, 0x2, R10 ;  /* 0x000000020c0a7825 */ /* 0x040fe400078e020a */
[----:B------:R0:W-:Y:S02]  /*21050*/  @P2 STG.E.U16 desc[UR8][R20.64], R8 ;  /* 0x0000000814002986 */ /* 0x0001e4000c101508 */
[----:B------:R-:W-:-:S02]  /*21060*/  IMAD.WIDE R2, R12, 0x2, R2 ;  /* 0x000000020c027825 */ /* 0x000fc400078e0202 */
[----:B------:R0:W-:Y:S04]  /*21070*/  @P6 STG.E.U16 desc[UR8][R18.64], R27 ;  /* 0x0000001b12006986 */ /* 0x0001e8000c101508 */
[----:B------:R0:W-:Y:S01]  /*21080*/  @P1 STG.E.U16 desc[UR8][R10.64], R9 ;  /* 0x000000090a001986 */ /* 0x0001e2000c101508 */
[----:B------:R-:W-:-:S03]  /*21090*/  IMAD.WIDE R12, R12, 0x2, R16 ;  /* 0x000000020c0c7825 */ /* 0x000fc600078e0210 */
[----:B--2---:R0:W-:Y:S01]  /*210a0*/  @P4 STG.E.U16 desc[UR8][R2.64], R15 ;  /* 0x0000000f02004986 */ /* 0x0041e2000c101508 */
[----:B------:R-:W-:Y:S05]  /*210b0*/  @!P0 EXIT ;  /* 0x000000000000894d */ /* 0x000fea0003800000 */
[----:B0-----:R-:W-:-:S05]  /*210c0*/  PRMT R6, R15, 0x7632, R6 ;  /* 0x000076320f067816 */ /* 0x001fca0000000006 */
[----:B------:R-:W-:Y:S01]  /*210d0*/  STG.E.U16 desc[UR8][R12.64], R6 ;  /* 0x000000060c007986 */ /* 0x000fe2000c101508 */
[----:B------:R-:W-:Y:S05]  /*210e0*/  EXIT ;  /* 0x000000000000794d */ /* 0x000fea0003800000 */
.L_x_2:
[----:B------:R-:W-:-:S00]  /*210f0*/  BRA `(.L_x_2) ;  /* 0xfffffffc00fc7947 */ /* 0x000fc0000383ffff */
[----:B------:R-:W-:-:S00]  /*21100*/  NOP ;  /* 0x0000000000007918 */ /* 0x000fc00000000000 */
[----:B------:R-:W-:-:S00]  /*21110*/  NOP ;  /* 0x0000000000007918 */ /* 0x000fc00000000000 */
[----:B------:R-:W-:-:S00]  /*21120*/  NOP ;  /* 0x0000000000007918 */ /* 0x000fc00000000000 */
[----:B------:R-:W-:-:S00]  /*21130*/  NOP ;  /* 0x0000000000007918 */ /* 0x000fc00000000000 */
[----:B------:R-:W-:-:S00]  /*21140*/  NOP ;  /* 0x0000000000007918 */ /* 0x000fc00000000000 */
[----:B------:R-:W-:-:S00]  /*21150*/  NOP ;  /* 0x0000000000007918 */ /* 0x000fc00000000000 */
[----:B------:R-:W-:-:S00]  /*21160*/  NOP ;  /* 0x0000000000007918 */ /* 0x000fc00000000000 */
[----:B------:R-:W-:-:S00]  /*21170*/  NOP ;  /* 0x0000000000007918 */ /* 0x000fc00000000000 */
.L_x_3:


//--------------------- .nv.shared.matmul_kernel  --------------------------
	.section	.nv.shared.matmul_kernel,"aw",@nobits
	.sectionflags	@""
	.align	16
	.zero		1024


//--------------------- .nv.shared.reserved.0     --------------------------
	.section	.nv.shared.reserved.0,"aw",@nobits
	.weak		__nv_reservedSMEM_offset_0_alias
	.size		__nv_reservedSMEM_offset_0_alias, 0, 0
	.other		__nv_reservedSMEM_offset_0_alias,@"STO_CUDA_RESERVED_SHARED STV_DEFAULT"
__nv_reservedSMEM_offset_0_alias:
	.zero		0


//--------------------- .nv.constant0.matmul_kernel --------------------------
	.section	.nv.constant0.matmul_kernel,"a",@progbits
	.sectionflags	@""
	.align	4
.nv.constant0.matmul_kernel:
	.zero		608


//--------------------- SYMBOLS --------------------------

	.type		.nv.reservedSmem.offset0,@object
	.size		.nv.reservedSmem.offset0,0x4
